//
// Generated by NVIDIA NVVM Compiler
//
// Compiler Build ID: CL-36424714
// Cuda compilation tools, release 13.0, V13.0.88
// Based on NVVM 20.0.0
//

.version 9.0
.target sm_100
.address_size 64

	// .globl	_Z24EstimateImportanceKernelPKfS0_Pfii
// _ZZ17TopKRoutingKernelPKfPiPfiiiE6scores has been demoted
// _ZZ17TopKRoutingKernelPKfPiPfiiiE7indices has been demoted
.global .align 1 .b8 _ZN34_INTERNAL_e2de632c_4_k_cu_d1c6d0f54cuda3std3__45__cpo5beginE[1];
.global .align 1 .b8 _ZN34_INTERNAL_e2de632c_4_k_cu_d1c6d0f54cuda3std3__45__cpo3endE[1];
.global .align 1 .b8 _ZN34_INTERNAL_e2de632c_4_k_cu_d1c6d0f54cuda3std3__45__cpo6cbeginE[1];
.global .align 1 .b8 _ZN34_INTERNAL_e2de632c_4_k_cu_d1c6d0f54cuda3std3__45__cpo4cendE[1];
.global .align 1 .b8 _ZN34_INTERNAL_e2de632c_4_k_cu_d1c6d0f54cuda3std3__45__cpo6rbeginE[1];
.global .align 1 .b8 _ZN34_INTERNAL_e2de632c_4_k_cu_d1c6d0f54cuda3std3__45__cpo4rendE[1];
.global .align 1 .b8 _ZN34_INTERNAL_e2de632c_4_k_cu_d1c6d0f54cuda3std3__45__cpo7crbeginE[1];
.global .align 1 .b8 _ZN34_INTERNAL_e2de632c_4_k_cu_d1c6d0f54cuda3std3__45__cpo5crendE[1];
.global .align 1 .b8 _ZN34_INTERNAL_e2de632c_4_k_cu_d1c6d0f54cuda3std3__436_GLOBAL__N__e2de632c_4_k_cu_d1c6d0f56ignoreE[1];
.global .align 1 .b8 _ZN34_INTERNAL_e2de632c_4_k_cu_d1c6d0f54cuda3std3__419piecewise_constructE[1];
.global .align 1 .b8 _ZN34_INTERNAL_e2de632c_4_k_cu_d1c6d0f54cuda3std3__48in_placeE[1];
.global .align 1 .b8 _ZN34_INTERNAL_e2de632c_4_k_cu_d1c6d0f54cuda3std3__420unreachable_sentinelE[1];
.global .align 1 .b8 _ZN34_INTERNAL_e2de632c_4_k_cu_d1c6d0f54cuda3std3__47nulloptE[1];
.global .align 1 .b8 _ZN34_INTERNAL_e2de632c_4_k_cu_d1c6d0f54cuda3std3__48unexpectE[1];
.global .align 1 .b8 _ZN34_INTERNAL_e2de632c_4_k_cu_d1c6d0f54cuda3std6ranges3__45__cpo4swapE[1];
.global .align 1 .b8 _ZN34_INTERNAL_e2de632c_4_k_cu_d1c6d0f54cuda3std6ranges3__45__cpo9iter_moveE[1];
.global .align 1 .b8 _ZN34_INTERNAL_e2de632c_4_k_cu_d1c6d0f54cuda3std6ranges3__45__cpo5beginE[1];
.global .align 1 .b8 _ZN34_INTERNAL_e2de632c_4_k_cu_d1c6d0f54cuda3std6ranges3__45__cpo3endE[1];
.global .align 1 .b8 _ZN34_INTERNAL_e2de632c_4_k_cu_d1c6d0f54cuda3std6ranges3__45__cpo6cbeginE[1];
.global .align 1 .b8 _ZN34_INTERNAL_e2de632c_4_k_cu_d1c6d0f54cuda3std6ranges3__45__cpo4cendE[1];
.global .align 1 .b8 _ZN34_INTERNAL_e2de632c_4_k_cu_d1c6d0f54cuda3std6ranges3__45__cpo7advanceE[1];
.global .align 1 .b8 _ZN34_INTERNAL_e2de632c_4_k_cu_d1c6d0f54cuda3std6ranges3__45__cpo9iter_swapE[1];
.global .align 1 .b8 _ZN34_INTERNAL_e2de632c_4_k_cu_d1c6d0f54cuda3std6ranges3__45__cpo4nextE[1];
.global .align 1 .b8 _ZN34_INTERNAL_e2de632c_4_k_cu_d1c6d0f54cuda3std6ranges3__45__cpo4prevE[1];
.global .align 1 .b8 _ZN34_INTERNAL_e2de632c_4_k_cu_d1c6d0f54cuda3std6ranges3__45__cpo4dataE[1];
.global .align 1 .b8 _ZN34_INTERNAL_e2de632c_4_k_cu_d1c6d0f54cuda3std6ranges3__45__cpo5cdataE[1];
.global .align 1 .b8 _ZN34_INTERNAL_e2de632c_4_k_cu_d1c6d0f54cuda3std6ranges3__45__cpo4sizeE[1];
.global .align 1 .b8 _ZN34_INTERNAL_e2de632c_4_k_cu_d1c6d0f54cuda3std6ranges3__45__cpo5ssizeE[1];
.global .align 1 .b8 _ZN34_INTERNAL_e2de632c_4_k_cu_d1c6d0f54cuda3std6ranges3__45__cpo8distanceE[1];
.global .align 1 .b8 _ZN34_INTERNAL_e2de632c_4_k_cu_d1c6d0f56thrust24THRUST_300001_SM_1000_NS6system6detail10sequential3seqE[1];
.global .align 1 .b8 _ZN34_INTERNAL_e2de632c_4_k_cu_d1c6d0f56thrust24THRUST_300001_SM_1000_NS12placeholders2_1E[1];
.global .align 1 .b8 _ZN34_INTERNAL_e2de632c_4_k_cu_d1c6d0f56thrust24THRUST_300001_SM_1000_NS12placeholders2_2E[1];
.global .align 1 .b8 _ZN34_INTERNAL_e2de632c_4_k_cu_d1c6d0f56thrust24THRUST_300001_SM_1000_NS12placeholders2_3E[1];
.global .align 1 .b8 _ZN34_INTERNAL_e2de632c_4_k_cu_d1c6d0f56thrust24THRUST_300001_SM_1000_NS12placeholders2_4E[1];
.global .align 1 .b8 _ZN34_INTERNAL_e2de632c_4_k_cu_d1c6d0f56thrust24THRUST_300001_SM_1000_NS12placeholders2_5E[1];
.global .align 1 .b8 _ZN34_INTERNAL_e2de632c_4_k_cu_d1c6d0f56thrust24THRUST_300001_SM_1000_NS12placeholders2_6E[1];
.global .align 1 .b8 _ZN34_INTERNAL_e2de632c_4_k_cu_d1c6d0f56thrust24THRUST_300001_SM_1000_NS12placeholders2_7E[1];
.global .align 1 .b8 _ZN34_INTERNAL_e2de632c_4_k_cu_d1c6d0f56thrust24THRUST_300001_SM_1000_NS12placeholders2_8E[1];
.global .align 1 .b8 _ZN34_INTERNAL_e2de632c_4_k_cu_d1c6d0f56thrust24THRUST_300001_SM_1000_NS12placeholders2_9E[1];
.global .align 1 .b8 _ZN34_INTERNAL_e2de632c_4_k_cu_d1c6d0f56thrust24THRUST_300001_SM_1000_NS12placeholders3_10E[1];

.visible .entry _Z24EstimateImportanceKernelPKfS0_Pfii(
	.param .u64 .ptr .align 1 _Z24EstimateImportanceKernelPKfS0_Pfii_param_0,
	.param .u64 .ptr .align 1 _Z24EstimateImportanceKernelPKfS0_Pfii_param_1,
	.param .u64 .ptr .align 1 _Z24EstimateImportanceKernelPKfS0_Pfii_param_2,
	.param .u32 _Z24EstimateImportanceKernelPKfS0_Pfii_param_3,
	.param .u32 _Z24EstimateImportanceKernelPKfS0_Pfii_param_4
)
{
	.reg .pred 	%p<11>;
	.reg .b32 	%r<37>;
	.reg .b32 	%f<138>;
	.reg .b64 	%rd<24>;

	ld.param.u64 	%rd3, [_Z24EstimateImportanceKernelPKfS0_Pfii_param_0];
	ld.param.u64 	%rd4, [_Z24EstimateImportanceKernelPKfS0_Pfii_param_2];
	ld.param.u32 	%r12, [_Z24EstimateImportanceKernelPKfS0_Pfii_param_3];
	ld.param.u32 	%r13, [_Z24EstimateImportanceKernelPKfS0_Pfii_param_4];
	mov.u32 	%r14, %ctaid.x;
	mov.u32 	%r15, %ntid.x;
	mov.u32 	%r16, %tid.x;
	mad.lo.s32 	%r1, %r14, %r15, %r16;
	setp.ge.s32 	%p1, %r1, %r13;
	@%p1 bra 	$L__BB0_14;
	cvta.to.global.u64 	%rd1, %rd3;
	mul.lo.s32 	%r17, %r12, %r1;
	cvt.s64.s32 	%rd2, %r17;
	setp.lt.s32 	%p2, %r12, 1;
	mov.f32 	%f137, 0f00000000;
	@%p2 bra 	$L__BB0_13;
	and.b32  	%r2, %r12, 7;
	setp.lt.u32 	%p3, %r12, 8;
	mov.f32 	%f137, 0f00000000;
	mov.b32 	%r35, 0;
	mov.f32 	%f130, %f137;
	@%p3 bra 	$L__BB0_5;
	and.b32  	%r35, %r12, 2147483640;
	mov.f32 	%f137, 0f00000000;
	mov.b32 	%r33, 0;
$L__BB0_4:
	.pragma "nounroll";
	cvt.u64.u32 	%rd5, %r33;
	add.s64 	%rd6, %rd5, %rd2;
	shl.b64 	%rd7, %rd6, 2;
	add.s64 	%rd8, %rd1, %rd7;
	ld.global.f32 	%f24, [%rd8];
	sub.f32 	%f25, %f24, %f130;
	add.s32 	%r20, %r33, 1;
	cvt.rn.f32.u32 	%f26, %r20;
	div.rn.f32 	%f27, %f25, %f26;
	add.f32 	%f28, %f130, %f27;
	sub.f32 	%f29, %f24, %f28;
	fma.rn.f32 	%f30, %f25, %f29, %f137;
	ld.global.f32 	%f31, [%rd8+4];
	sub.f32 	%f32, %f31, %f28;
	add.s32 	%r21, %r33, 2;
	cvt.rn.f32.u32 	%f33, %r21;
	div.rn.f32 	%f34, %f32, %f33;
	add.f32 	%f35, %f28, %f34;
	sub.f32 	%f36, %f31, %f35;
	fma.rn.f32 	%f37, %f32, %f36, %f30;
	ld.global.f32 	%f38, [%rd8+8];
	sub.f32 	%f39, %f38, %f35;
	add.s32 	%r22, %r33, 3;
	cvt.rn.f32.u32 	%f40, %r22;
	div.rn.f32 	%f41, %f39, %f40;
	add.f32 	%f42, %f35, %f41;
	sub.f32 	%f43, %f38, %f42;
	fma.rn.f32 	%f44, %f39, %f43, %f37;
	ld.global.f32 	%f45, [%rd8+12];
	sub.f32 	%f46, %f45, %f42;
	add.s32 	%r23, %r33, 4;
	cvt.rn.f32.u32 	%f47, %r23;
	div.rn.f32 	%f48, %f46, %f47;
	add.f32 	%f49, %f42, %f48;
	sub.f32 	%f50, %f45, %f49;
	fma.rn.f32 	%f51, %f46, %f50, %f44;
	ld.global.f32 	%f52, [%rd8+16];
	sub.f32 	%f53, %f52, %f49;
	add.s32 	%r24, %r33, 5;
	cvt.rn.f32.u32 	%f54, %r24;
	div.rn.f32 	%f55, %f53, %f54;
	add.f32 	%f56, %f49, %f55;
	sub.f32 	%f57, %f52, %f56;
	fma.rn.f32 	%f58, %f53, %f57, %f51;
	ld.global.f32 	%f59, [%rd8+20];
	sub.f32 	%f60, %f59, %f56;
	add.s32 	%r25, %r33, 6;
	cvt.rn.f32.u32 	%f61, %r25;
	div.rn.f32 	%f62, %f60, %f61;
	add.f32 	%f63, %f56, %f62;
	sub.f32 	%f64, %f59, %f63;
	fma.rn.f32 	%f65, %f60, %f64, %f58;
	ld.global.f32 	%f66, [%rd8+24];
	sub.f32 	%f67, %f66, %f63;
	add.s32 	%r26, %r33, 7;
	cvt.rn.f32.u32 	%f68, %r26;
	div.rn.f32 	%f69, %f67, %f68;
	add.f32 	%f70, %f63, %f69;
	sub.f32 	%f71, %f66, %f70;
	fma.rn.f32 	%f72, %f67, %f71, %f65;
	ld.global.f32 	%f73, [%rd8+28];
	sub.f32 	%f74, %f73, %f70;
	add.s32 	%r33, %r33, 8;
	cvt.rn.f32.u32 	%f75, %r33;
	div.rn.f32 	%f76, %f74, %f75;
	add.f32 	%f130, %f70, %f76;
	sub.f32 	%f77, %f73, %f130;
	fma.rn.f32 	%f137, %f74, %f77, %f72;
	setp.ne.s32 	%p4, %r33, %r35;
	@%p4 bra 	$L__BB0_4;
$L__BB0_5:
	setp.eq.s32 	%p5, %r2, 0;
	@%p5 bra 	$L__BB0_13;
	and.b32  	%r7, %r12, 3;
	setp.lt.u32 	%p6, %r2, 4;
	@%p6 bra 	$L__BB0_8;
	cvt.u64.u32 	%rd9, %r35;
	add.s64 	%rd10, %rd9, %rd2;
	shl.b64 	%rd11, %rd10, 2;
	add.s64 	%rd12, %rd1, %rd11;
	ld.global.f32 	%f79, [%rd12];
	sub.f32 	%f80, %f79, %f130;
	add.s32 	%r27, %r35, 1;
	cvt.rn.f32.u32 	%f81, %r27;
	div.rn.f32 	%f82, %f80, %f81;
	add.f32 	%f83, %f130, %f82;
	sub.f32 	%f84, %f79, %f83;
	fma.rn.f32 	%f85, %f80, %f84, %f137;
	ld.global.f32 	%f86, [%rd12+4];
	sub.f32 	%f87, %f86, %f83;
	add.s32 	%r28, %r35, 2;
	cvt.rn.f32.u32 	%f88, %r28;
	div.rn.f32 	%f89, %f87, %f88;
	add.f32 	%f90, %f83, %f89;
	sub.f32 	%f91, %f86, %f90;
	fma.rn.f32 	%f92, %f87, %f91, %f85;
	ld.global.f32 	%f93, [%rd12+8];
	sub.f32 	%f94, %f93, %f90;
	add.s32 	%r29, %r35, 3;
	cvt.rn.f32.u32 	%f95, %r29;
	div.rn.f32 	%f96, %f94, %f95;
	add.f32 	%f97, %f90, %f96;
	sub.f32 	%f98, %f93, %f97;
	fma.rn.f32 	%f99, %f94, %f98, %f92;
	ld.global.f32 	%f100, [%rd12+12];
	sub.f32 	%f101, %f100, %f97;
	add.s32 	%r35, %r35, 4;
	cvt.rn.f32.u32 	%f102, %r35;
	div.rn.f32 	%f103, %f101, %f102;
	add.f32 	%f130, %f97, %f103;
	sub.f32 	%f104, %f100, %f130;
	fma.rn.f32 	%f137, %f101, %f104, %f99;
$L__BB0_8:
	setp.eq.s32 	%p7, %r7, 0;
	@%p7 bra 	$L__BB0_13;
	setp.eq.s32 	%p8, %r7, 1;
	@%p8 bra 	$L__BB0_11;
	cvt.u64.u32 	%rd13, %r35;
	add.s64 	%rd14, %rd13, %rd2;
	shl.b64 	%rd15, %rd14, 2;
	add.s64 	%rd16, %rd1, %rd15;
	ld.global.f32 	%f106, [%rd16];
	sub.f32 	%f107, %f106, %f130;
	add.s32 	%r30, %r35, 1;
	cvt.rn.f32.u32 	%f108, %r30;
	div.rn.f32 	%f109, %f107, %f108;
	add.f32 	%f110, %f130, %f109;
	sub.f32 	%f111, %f106, %f110;
	fma.rn.f32 	%f112, %f107, %f111, %f137;
	ld.global.f32 	%f113, [%rd16+4];
	sub.f32 	%f114, %f113, %f110;
	add.s32 	%r35, %r35, 2;
	cvt.rn.f32.u32 	%f115, %r35;
	div.rn.f32 	%f116, %f114, %f115;
	add.f32 	%f130, %f110, %f116;
	sub.f32 	%f117, %f113, %f130;
	fma.rn.f32 	%f137, %f114, %f117, %f112;
$L__BB0_11:
	and.b32  	%r31, %r12, 1;
	setp.eq.b32 	%p9, %r31, 1;
	not.pred 	%p10, %p9;
	@%p10 bra 	$L__BB0_13;
	cvt.u64.u32 	%rd17, %r35;
	add.s64 	%rd18, %rd17, %rd2;
	shl.b64 	%rd19, %rd18, 2;
	add.s64 	%rd20, %rd1, %rd19;
	ld.global.f32 	%f118, [%rd20];
	sub.f32 	%f119, %f118, %f130;
	add.s32 	%r32, %r35, 1;
	cvt.rn.f32.u32 	%f120, %r32;
	div.rn.f32 	%f121, %f119, %f120;
	add.f32 	%f122, %f130, %f121;
	sub.f32 	%f123, %f118, %f122;
	fma.rn.f32 	%f137, %f119, %f123, %f137;
$L__BB0_13:
	cvt.rn.f32.s32 	%f124, %r12;
	div.rn.f32 	%f125, %f137, %f124;
	cvta.to.global.u64 	%rd21, %rd4;
	mul.wide.s32 	%rd22, %r1, 4;
	add.s64 	%rd23, %rd21, %rd22;
	st.global.f32 	[%rd23], %f125;
$L__BB0_14:
	ret;

}
	// .globl	_Z17TopKRoutingKernelPKfPiPfiii
.visible .entry _Z17TopKRoutingKernelPKfPiPfiii(
	.param .u64 .ptr .align 1 _Z17TopKRoutingKernelPKfPiPfiii_param_0,
	.param .u64 .ptr .align 1 _Z17TopKRoutingKernelPKfPiPfiii_param_1,
	.param .u64 .ptr .align 1 _Z17TopKRoutingKernelPKfPiPfiii_param_2,
	.param .u32 _Z17TopKRoutingKernelPKfPiPfiii_param_3,
	.param .u32 _Z17TopKRoutingKernelPKfPiPfiii_param_4,
	.param .u32 _Z17TopKRoutingKernelPKfPiPfiii_param_5
)
{
	.reg .pred 	%p<10>;
	.reg .b32 	%r<42>;
	.reg .b32 	%f<5>;
	.reg .b64 	%rd<15>;
	// demoted variable
	.shared .align 4 .b8 _ZZ17TopKRoutingKernelPKfPiPfiiiE6scores[256];
	// demoted variable
	.shared .align 4 .b8 _ZZ17TopKRoutingKernelPKfPiPfiiiE7indices[256];
	ld.param.u64 	%rd1, [_Z17TopKRoutingKernelPKfPiPfiii_param_0];
	ld.param.u64 	%rd2, [_Z17TopKRoutingKernelPKfPiPfiii_param_1];
	ld.param.u64 	%rd3, [_Z17TopKRoutingKernelPKfPiPfiii_param_2];
	ld.param.u32 	%r12, [_Z17TopKRoutingKernelPKfPiPfiii_param_3];
	ld.param.u32 	%r14, [_Z17TopKRoutingKernelPKfPiPfiii_param_4];
	ld.param.u32 	%r13, [_Z17TopKRoutingKernelPKfPiPfiii_param_5];
	mov.u32 	%r1, %ctaid.x;
	setp.ge.s32 	%p1, %r1, %r14;
	@%p1 bra 	$L__BB1_11;
	mov.u32 	%r2, %tid.x;
	setp.ge.u32 	%p2, %r2, %r12;
	shl.b32 	%r15, %r2, 2;
	mov.u32 	%r16, _ZZ17TopKRoutingKernelPKfPiPfiiiE6scores;
	add.s32 	%r3, %r16, %r15;
	mov.u32 	%r17, _ZZ17TopKRoutingKernelPKfPiPfiiiE7indices;
	add.s32 	%r4, %r17, %r15;
	@%p2 bra 	$L__BB1_3;
	mul.lo.s32 	%r18, %r12, %r1;
	cvt.s64.s32 	%rd4, %r18;
	cvt.u64.u32 	%rd5, %r2;
	add.s64 	%rd6, %rd4, %rd5;
	cvta.to.global.u64 	%rd7, %rd1;
	shl.b64 	%rd8, %rd6, 2;
	add.s64 	%rd9, %rd7, %rd8;
	ld.global.f32 	%f3, [%rd9];
	st.shared.f32 	[%r3], %f3;
	st.shared.u32 	[%r4], %r2;
$L__BB1_3:
	bar.sync 	0;
	setp.ne.s32 	%p3, %r2, 0;
	setp.lt.s32 	%p4, %r12, 2;
	or.pred  	%p5, %p3, %p4;
	@%p5 bra 	$L__BB1_9;
	mov.b32 	%r39, 1;
$L__BB1_5:
	shl.b32 	%r20, %r39, 2;
	add.s32 	%r22, %r16, %r20;
	ld.shared.f32 	%f1, [%r22];
	add.s32 	%r24, %r17, %r20;
	ld.shared.u32 	%r6, [%r24];
	mov.u32 	%r40, %r39;
$L__BB1_6:
	shl.b32 	%r25, %r40, 2;
	add.s32 	%r8, %r16, %r25;
	ld.shared.f32 	%f2, [%r8+-4];
	setp.geu.f32 	%p6, %f2, %f1;
	mov.u32 	%r41, %r40;
	@%p6 bra 	$L__BB1_8;
	add.s32 	%r9, %r40, -1;
	st.shared.f32 	[%r8], %f2;
	add.s32 	%r30, %r17, %r25;
	ld.shared.u32 	%r31, [%r30+-4];
	st.shared.u32 	[%r30], %r31;
	setp.gt.s32 	%p7, %r40, 1;
	mov.b32 	%r41, 0;
	mov.u32 	%r40, %r9;
	@%p7 bra 	$L__BB1_6;
$L__BB1_8:
	shl.b32 	%r32, %r41, 2;
	add.s32 	%r34, %r16, %r32;
	st.shared.f32 	[%r34], %f1;
	add.s32 	%r36, %r17, %r32;
	st.shared.u32 	[%r36], %r6;
	add.s32 	%r39, %r39, 1;
	setp.ne.s32 	%p8, %r39, %r12;
	@%p8 bra 	$L__BB1_5;
$L__BB1_9:
	bar.sync 	0;
	setp.ge.u32 	%p9, %r2, %r13;
	@%p9 bra 	$L__BB1_11;
	ld.shared.u32 	%r37, [%r4];
	mad.lo.s32 	%r38, %r13, %r1, %r2;
	cvta.to.global.u64 	%rd10, %rd2;
	mul.wide.u32 	%rd11, %r38, 4;
	add.s64 	%rd12, %rd10, %rd11;
	st.global.u32 	[%rd12], %r37;
	ld.shared.f32 	%f4, [%r3];
	cvta.to.global.u64 	%rd13, %rd3;
	add.s64 	%rd14, %rd13, %rd11;
	st.global.f32 	[%rd14], %f4;
$L__BB1_11:
	ret;

}
	// .globl	_Z16CompressKVKernelPKfS0_PfS1_S0_S0_S0_S0_S1_iiii
.visible .entry _Z16CompressKVKernelPKfS0_PfS1_S0_S0_S0_S0_S1_iiii(
	.param .u64 .ptr .align 1 _Z16CompressKVKernelPKfS0_PfS1_S0_S0_S0_S0_S1_iiii_param_0,
	.param .u64 .ptr .align 1 _Z16CompressKVKernelPKfS0_PfS1_S0_S0_S0_S0_S1_iiii_param_1,
	.param .u64 .ptr .align 1 _Z16CompressKVKernelPKfS0_PfS1_S0_S0_S0_S0_S1_iiii_param_2,
	.param .u64 .ptr .align 1 _Z16CompressKVKernelPKfS0_PfS1_S0_S0_S0_S0_S1_iiii_param_3,
	.param .u64 .ptr .align 1 _Z16CompressKVKernelPKfS0_PfS1_S0_S0_S0_S0_S1_iiii_param_4,
	.param .u64 .ptr .align 1 _Z16CompressKVKernelPKfS0_PfS1_S0_S0_S0_S0_S1_iiii_param_5,
	.param .u64 .ptr .align 1 _Z16CompressKVKernelPKfS0_PfS1_S0_S0_S0_S0_S1_iiii_param_6,
	.param .u64 .ptr .align 1 _Z16CompressKVKernelPKfS0_PfS1_S0_S0_S0_S0_S1_iiii_param_7,
	.param .u64 .ptr .align 1 _Z16CompressKVKernelPKfS0_PfS1_S0_S0_S0_S0_S1_iiii_param_8,
	.param .u32 _Z16CompressKVKernelPKfS0_PfS1_S0_S0_S0_S0_S1_iiii_param_9,
	.param .u32 _Z16CompressKVKernelPKfS0_PfS1_S0_S0_S0_S0_S1_iiii_param_10,
	.param .u32 _Z16CompressKVKernelPKfS0_PfS1_S0_S0_S0_S0_S1_iiii_param_11,
	.param .u32 _Z16CompressKVKernelPKfS0_PfS1_S0_S0_S0_S0_S1_iiii_param_12
)
{
	.local .align 16 .b8 	__local_depot2[1280];
	.reg .b64 	%SP;
	.reg .b64 	%SPL;
	.reg .pred 	%p<188>;
	.reg .b16 	%rs<91>;
	.reg .b32 	%r<660>;
	.reg .b32 	%f<1228>;
	.reg .b64 	%rd<487>;

	mov.u64 	%SPL, __local_depot2;
	ld.param.u64 	%rd22, [_Z16CompressKVKernelPKfS0_PfS1_S0_S0_S0_S0_S1_iiii_param_0];
	ld.param.u64 	%rd23, [_Z16CompressKVKernelPKfS0_PfS1_S0_S0_S0_S0_S1_iiii_param_1];
	ld.param.u64 	%rd24, [_Z16CompressKVKernelPKfS0_PfS1_S0_S0_S0_S0_S1_iiii_param_2];
	ld.param.u64 	%rd25, [_Z16CompressKVKernelPKfS0_PfS1_S0_S0_S0_S0_S1_iiii_param_3];
	ld.param.u64 	%rd27, [_Z16CompressKVKernelPKfS0_PfS1_S0_S0_S0_S0_S1_iiii_param_4];
	ld.param.u64 	%rd28, [_Z16CompressKVKernelPKfS0_PfS1_S0_S0_S0_S0_S1_iiii_param_5];
	ld.param.u64 	%rd29, [_Z16CompressKVKernelPKfS0_PfS1_S0_S0_S0_S0_S1_iiii_param_6];
	ld.param.u64 	%rd30, [_Z16CompressKVKernelPKfS0_PfS1_S0_S0_S0_S0_S1_iiii_param_7];
	ld.param.u64 	%rd26, [_Z16CompressKVKernelPKfS0_PfS1_S0_S0_S0_S0_S1_iiii_param_8];
	ld.param.u32 	%r288, [_Z16CompressKVKernelPKfS0_PfS1_S0_S0_S0_S0_S1_iiii_param_9];
	ld.param.u32 	%r291, [_Z16CompressKVKernelPKfS0_PfS1_S0_S0_S0_S0_S1_iiii_param_10];
	ld.param.u32 	%r289, [_Z16CompressKVKernelPKfS0_PfS1_S0_S0_S0_S0_S1_iiii_param_11];
	cvta.to.global.u64 	%rd1, %rd27;
	cvta.to.global.u64 	%rd2, %rd28;
	cvta.to.global.u64 	%rd3, %rd29;
	cvta.to.global.u64 	%rd4, %rd30;
	add.u64 	%rd5, %SPL, 0;
	add.u64 	%rd6, %SPL, 0;
	add.u64 	%rd7, %SPL, 256;
	add.u64 	%rd8, %SPL, 768;
	mov.u32 	%r1, %ctaid.x;
	setp.ge.s32 	%p1, %r1, %r291;
	@%p1 bra 	$L__BB2_223;
	cvta.to.global.u64 	%rd35, %rd23;
	cvta.to.global.u64 	%rd36, %rd25;
	cvta.to.global.u64 	%rd37, %rd22;
	cvta.to.global.u64 	%rd38, %rd24;
	mul.lo.s32 	%r292, %r288, %r1;
	mul.wide.s32 	%rd39, %r292, 4;
	add.s64 	%rd9, %rd37, %rd39;
	add.s64 	%rd10, %rd35, %rd39;
	add.s64 	%rd11, %rd38, %rd39;
	add.s64 	%rd12, %rd36, %rd39;
	setp.eq.s32 	%p2, %r289, 3;
	@%p2 bra 	$L__BB2_171;
	setp.eq.s32 	%p3, %r289, 2;
	@%p3 bra 	$L__BB2_120;
	setp.ne.s32 	%p4, %r289, 1;
	@%p4 bra 	$L__BB2_220;
	ld.param.u32 	%r530, [_Z16CompressKVKernelPKfS0_PfS1_S0_S0_S0_S0_S1_iiii_param_12];
	setp.lt.s32 	%p106, %r530, 1;
	@%p106 bra 	$L__BB2_33;
	setp.lt.s32 	%p107, %r288, 1;
	@%p107 bra 	$L__BB2_21;
	add.s32 	%r2, %r288, -1;
	and.b32  	%r3, %r288, 15;
	add.s32 	%r4, %r3, -1;
	and.b32  	%r5, %r288, 7;
	add.s32 	%r6, %r5, -1;
	and.b32  	%r7, %r288, 2147483632;
	and.b32  	%r8, %r288, 3;
	mov.b32 	%r559, 0;
$L__BB2_7:
	setp.lt.u32 	%p116, %r2, 15;
	mov.b32 	%r562, 0;
	mov.f32 	%f1157, 0f00000000;
	@%p116 bra 	$L__BB2_10;
	mov.b32 	%r560, 0;
	mov.f32 	%f1157, 0f00000000;
$L__BB2_9:
	.pragma "nounroll";
	ld.param.u32 	%r535, [_Z16CompressKVKernelPKfS0_PfS1_S0_S0_S0_S0_S1_iiii_param_12];
	mul.wide.u32 	%rd167, %r560, 4;
	add.s64 	%rd168, %rd9, %rd167;
	ld.global.f32 	%f732, [%rd168];
	mad.lo.s32 	%r401, %r560, %r535, %r559;
	mul.wide.u32 	%rd169, %r401, 4;
	add.s64 	%rd170, %rd1, %rd169;
	ld.global.f32 	%f733, [%rd170];
	fma.rn.f32 	%f734, %f732, %f733, %f1157;
	ld.global.f32 	%f735, [%rd168+4];
	add.s32 	%r402, %r401, %r535;
	mul.wide.u32 	%rd171, %r402, 4;
	add.s64 	%rd172, %rd1, %rd171;
	ld.global.f32 	%f736, [%rd172];
	fma.rn.f32 	%f737, %f735, %f736, %f734;
	ld.global.f32 	%f738, [%rd168+8];
	add.s32 	%r403, %r402, %r535;
	mul.wide.u32 	%rd173, %r403, 4;
	add.s64 	%rd174, %rd1, %rd173;
	ld.global.f32 	%f739, [%rd174];
	fma.rn.f32 	%f740, %f738, %f739, %f737;
	ld.global.f32 	%f741, [%rd168+12];
	add.s32 	%r404, %r403, %r535;
	mul.wide.u32 	%rd175, %r404, 4;
	add.s64 	%rd176, %rd1, %rd175;
	ld.global.f32 	%f742, [%rd176];
	fma.rn.f32 	%f743, %f741, %f742, %f740;
	ld.global.f32 	%f744, [%rd168+16];
	add.s32 	%r405, %r404, %r535;
	mul.wide.u32 	%rd177, %r405, 4;
	add.s64 	%rd178, %rd1, %rd177;
	ld.global.f32 	%f745, [%rd178];
	fma.rn.f32 	%f746, %f744, %f745, %f743;
	ld.global.f32 	%f747, [%rd168+20];
	add.s32 	%r406, %r405, %r535;
	mul.wide.u32 	%rd179, %r406, 4;
	add.s64 	%rd180, %rd1, %rd179;
	ld.global.f32 	%f748, [%rd180];
	fma.rn.f32 	%f749, %f747, %f748, %f746;
	ld.global.f32 	%f750, [%rd168+24];
	add.s32 	%r407, %r406, %r535;
	mul.wide.u32 	%rd181, %r407, 4;
	add.s64 	%rd182, %rd1, %rd181;
	ld.global.f32 	%f751, [%rd182];
	fma.rn.f32 	%f752, %f750, %f751, %f749;
	ld.global.f32 	%f753, [%rd168+28];
	add.s32 	%r408, %r407, %r535;
	mul.wide.u32 	%rd183, %r408, 4;
	add.s64 	%rd184, %rd1, %rd183;
	ld.global.f32 	%f754, [%rd184];
	fma.rn.f32 	%f755, %f753, %f754, %f752;
	ld.global.f32 	%f756, [%rd168+32];
	add.s32 	%r409, %r408, %r535;
	mul.wide.u32 	%rd185, %r409, 4;
	add.s64 	%rd186, %rd1, %rd185;
	ld.global.f32 	%f757, [%rd186];
	fma.rn.f32 	%f758, %f756, %f757, %f755;
	ld.global.f32 	%f759, [%rd168+36];
	add.s32 	%r410, %r409, %r535;
	mul.wide.u32 	%rd187, %r410, 4;
	add.s64 	%rd188, %rd1, %rd187;
	ld.global.f32 	%f760, [%rd188];
	fma.rn.f32 	%f761, %f759, %f760, %f758;
	ld.global.f32 	%f762, [%rd168+40];
	add.s32 	%r411, %r410, %r535;
	mul.wide.u32 	%rd189, %r411, 4;
	add.s64 	%rd190, %rd1, %rd189;
	ld.global.f32 	%f763, [%rd190];
	fma.rn.f32 	%f764, %f762, %f763, %f761;
	ld.global.f32 	%f765, [%rd168+44];
	add.s32 	%r412, %r411, %r535;
	mul.wide.u32 	%rd191, %r412, 4;
	add.s64 	%rd192, %rd1, %rd191;
	ld.global.f32 	%f766, [%rd192];
	fma.rn.f32 	%f767, %f765, %f766, %f764;
	ld.global.f32 	%f768, [%rd168+48];
	add.s32 	%r413, %r412, %r535;
	mul.wide.u32 	%rd193, %r413, 4;
	add.s64 	%rd194, %rd1, %rd193;
	ld.global.f32 	%f769, [%rd194];
	fma.rn.f32 	%f770, %f768, %f769, %f767;
	ld.global.f32 	%f771, [%rd168+52];
	add.s32 	%r414, %r413, %r535;
	mul.wide.u32 	%rd195, %r414, 4;
	add.s64 	%rd196, %rd1, %rd195;
	ld.global.f32 	%f772, [%rd196];
	fma.rn.f32 	%f773, %f771, %f772, %f770;
	ld.global.f32 	%f774, [%rd168+56];
	add.s32 	%r415, %r414, %r535;
	mul.wide.u32 	%rd197, %r415, 4;
	add.s64 	%rd198, %rd1, %rd197;
	ld.global.f32 	%f775, [%rd198];
	fma.rn.f32 	%f776, %f774, %f775, %f773;
	ld.global.f32 	%f777, [%rd168+60];
	add.s32 	%r416, %r415, %r535;
	mul.wide.u32 	%rd199, %r416, 4;
	add.s64 	%rd200, %rd1, %rd199;
	ld.global.f32 	%f778, [%rd200];
	fma.rn.f32 	%f1157, %f777, %f778, %f776;
	add.s32 	%r560, %r560, 16;
	setp.ne.s32 	%p117, %r560, %r7;
	mov.u32 	%r562, %r7;
	@%p117 bra 	$L__BB2_9;
$L__BB2_10:
	setp.eq.s32 	%p118, %r3, 0;
	@%p118 bra 	$L__BB2_20;
	setp.lt.u32 	%p119, %r4, 7;
	@%p119 bra 	$L__BB2_13;
	ld.param.u32 	%r536, [_Z16CompressKVKernelPKfS0_PfS1_S0_S0_S0_S0_S1_iiii_param_12];
	mul.wide.u32 	%rd201, %r562, 4;
	add.s64 	%rd202, %rd9, %rd201;
	ld.global.f32 	%f780, [%rd202];
	mad.lo.s32 	%r417, %r562, %r536, %r559;
	mul.wide.u32 	%rd203, %r417, 4;
	add.s64 	%rd204, %rd1, %rd203;
	ld.global.f32 	%f781, [%rd204];
	fma.rn.f32 	%f782, %f780, %f781, %f1157;
	ld.global.f32 	%f783, [%rd202+4];
	add.s32 	%r418, %r417, %r536;
	mul.wide.u32 	%rd205, %r418, 4;
	add.s64 	%rd206, %rd1, %rd205;
	ld.global.f32 	%f784, [%rd206];
	fma.rn.f32 	%f785, %f783, %f784, %f782;
	ld.global.f32 	%f786, [%rd202+8];
	add.s32 	%r419, %r418, %r536;
	mul.wide.u32 	%rd207, %r419, 4;
	add.s64 	%rd208, %rd1, %rd207;
	ld.global.f32 	%f787, [%rd208];
	fma.rn.f32 	%f788, %f786, %f787, %f785;
	ld.global.f32 	%f789, [%rd202+12];
	add.s32 	%r420, %r419, %r536;
	mul.wide.u32 	%rd209, %r420, 4;
	add.s64 	%rd210, %rd1, %rd209;
	ld.global.f32 	%f790, [%rd210];
	fma.rn.f32 	%f791, %f789, %f790, %f788;
	ld.global.f32 	%f792, [%rd202+16];
	add.s32 	%r421, %r420, %r536;
	mul.wide.u32 	%rd211, %r421, 4;
	add.s64 	%rd212, %rd1, %rd211;
	ld.global.f32 	%f793, [%rd212];
	fma.rn.f32 	%f794, %f792, %f793, %f791;
	ld.global.f32 	%f795, [%rd202+20];
	add.s32 	%r422, %r421, %r536;
	mul.wide.u32 	%rd213, %r422, 4;
	add.s64 	%rd214, %rd1, %rd213;
	ld.global.f32 	%f796, [%rd214];
	fma.rn.f32 	%f797, %f795, %f796, %f794;
	ld.global.f32 	%f798, [%rd202+24];
	add.s32 	%r423, %r422, %r536;
	mul.wide.u32 	%rd215, %r423, 4;
	add.s64 	%rd216, %rd1, %rd215;
	ld.global.f32 	%f799, [%rd216];
	fma.rn.f32 	%f800, %f798, %f799, %f797;
	ld.global.f32 	%f801, [%rd202+28];
	add.s32 	%r424, %r423, %r536;
	mul.wide.u32 	%rd217, %r424, 4;
	add.s64 	%rd218, %rd1, %rd217;
	ld.global.f32 	%f802, [%rd218];
	fma.rn.f32 	%f1157, %f801, %f802, %f800;
	add.s32 	%r562, %r562, 8;
$L__BB2_13:
	setp.eq.s32 	%p120, %r5, 0;
	@%p120 bra 	$L__BB2_20;
	setp.lt.u32 	%p121, %r6, 3;
	@%p121 bra 	$L__BB2_16;
	ld.param.u32 	%r537, [_Z16CompressKVKernelPKfS0_PfS1_S0_S0_S0_S0_S1_iiii_param_12];
	mul.wide.u32 	%rd219, %r562, 4;
	add.s64 	%rd220, %rd9, %rd219;
	ld.global.f32 	%f804, [%rd220];
	mad.lo.s32 	%r425, %r562, %r537, %r559;
	mul.wide.u32 	%rd221, %r425, 4;
	add.s64 	%rd222, %rd1, %rd221;
	ld.global.f32 	%f805, [%rd222];
	fma.rn.f32 	%f806, %f804, %f805, %f1157;
	ld.global.f32 	%f807, [%rd220+4];
	add.s32 	%r426, %r425, %r537;
	mul.wide.u32 	%rd223, %r426, 4;
	add.s64 	%rd224, %rd1, %rd223;
	ld.global.f32 	%f808, [%rd224];
	fma.rn.f32 	%f809, %f807, %f808, %f806;
	ld.global.f32 	%f810, [%rd220+8];
	add.s32 	%r427, %r426, %r537;
	mul.wide.u32 	%rd225, %r427, 4;
	add.s64 	%rd226, %rd1, %rd225;
	ld.global.f32 	%f811, [%rd226];
	fma.rn.f32 	%f812, %f810, %f811, %f809;
	ld.global.f32 	%f813, [%rd220+12];
	add.s32 	%r428, %r427, %r537;
	mul.wide.u32 	%rd227, %r428, 4;
	add.s64 	%rd228, %rd1, %rd227;
	ld.global.f32 	%f814, [%rd228];
	fma.rn.f32 	%f1157, %f813, %f814, %f812;
	add.s32 	%r562, %r562, 4;
$L__BB2_16:
	setp.eq.s32 	%p122, %r8, 0;
	@%p122 bra 	$L__BB2_20;
	ld.param.u32 	%r538, [_Z16CompressKVKernelPKfS0_PfS1_S0_S0_S0_S0_S1_iiii_param_12];
	setp.eq.s32 	%p123, %r8, 1;
	mul.wide.u32 	%rd229, %r562, 4;
	add.s64 	%rd13, %rd9, %rd229;
	ld.global.f32 	%f815, [%rd13];
	mad.lo.s32 	%r17, %r562, %r538, %r559;
	mul.wide.u32 	%rd230, %r17, 4;
	add.s64 	%rd231, %rd1, %rd230;
	ld.global.f32 	%f816, [%rd231];
	fma.rn.f32 	%f1157, %f815, %f816, %f1157;
	@%p123 bra 	$L__BB2_20;
	ld.param.u32 	%r539, [_Z16CompressKVKernelPKfS0_PfS1_S0_S0_S0_S0_S1_iiii_param_12];
	setp.eq.s32 	%p124, %r8, 2;
	ld.global.f32 	%f817, [%rd13+4];
	add.s32 	%r18, %r17, %r539;
	mul.wide.u32 	%rd232, %r18, 4;
	add.s64 	%rd233, %rd1, %rd232;
	ld.global.f32 	%f818, [%rd233];
	fma.rn.f32 	%f1157, %f817, %f818, %f1157;
	@%p124 bra 	$L__BB2_20;
	ld.param.u32 	%r540, [_Z16CompressKVKernelPKfS0_PfS1_S0_S0_S0_S0_S1_iiii_param_12];
	ld.global.f32 	%f819, [%rd13+8];
	add.s32 	%r429, %r18, %r540;
	mul.wide.u32 	%rd234, %r429, 4;
	add.s64 	%rd235, %rd1, %rd234;
	ld.global.f32 	%f820, [%rd235];
	fma.rn.f32 	%f1157, %f819, %f820, %f1157;
$L__BB2_20:
	ld.param.u32 	%r541, [_Z16CompressKVKernelPKfS0_PfS1_S0_S0_S0_S0_S1_iiii_param_12];
	mul.wide.u32 	%rd236, %r559, 4;
	add.s64 	%rd237, %rd6, %rd236;
	st.local.f32 	[%rd237], %f1157;
	add.s32 	%r559, %r559, 1;
	setp.eq.s32 	%p125, %r559, %r541;
	@%p125 bra 	$L__BB2_33;
	bra.uni 	$L__BB2_7;
$L__BB2_21:
	ld.param.u32 	%r531, [_Z16CompressKVKernelPKfS0_PfS1_S0_S0_S0_S0_S1_iiii_param_12];
	add.s32 	%r392, %r531, -1;
	and.b32  	%r20, %r531, 15;
	setp.lt.u32 	%p108, %r392, 15;
	mov.b32 	%r564, 0;
	@%p108 bra 	$L__BB2_24;
	ld.param.u32 	%r532, [_Z16CompressKVKernelPKfS0_PfS1_S0_S0_S0_S0_S1_iiii_param_12];
	and.b32  	%r564, %r532, 2147483632;
	mov.b32 	%r574, 0;
$L__BB2_23:
	.pragma "nounroll";
	mul.wide.u32 	%rd159, %r574, 4;
	add.s64 	%rd160, %rd6, %rd159;
	mov.f32 	%f728, 0f00000000;
	st.local.v4.f32 	[%rd160], {%f728, %f728, %f728, %f728};
	st.local.v4.f32 	[%rd160+16], {%f728, %f728, %f728, %f728};
	st.local.v4.f32 	[%rd160+32], {%f728, %f728, %f728, %f728};
	st.local.v4.f32 	[%rd160+48], {%f728, %f728, %f728, %f728};
	add.s32 	%r574, %r574, 16;
	setp.eq.s32 	%p109, %r574, %r564;
	@%p109 bra 	$L__BB2_24;
	bra.uni 	$L__BB2_23;
$L__BB2_24:
	setp.eq.s32 	%p110, %r20, 0;
	@%p110 bra 	$L__BB2_33;
	ld.param.u32 	%r533, [_Z16CompressKVKernelPKfS0_PfS1_S0_S0_S0_S0_S1_iiii_param_12];
	and.b32  	%r23, %r533, 7;
	setp.lt.u32 	%p111, %r20, 8;
	@%p111 bra 	$L__BB2_27;
	mul.wide.u32 	%rd161, %r564, 4;
	add.s64 	%rd162, %rd6, %rd161;
	mov.b32 	%r394, 0;
	st.local.u32 	[%rd162], %r394;
	st.local.u32 	[%rd162+4], %r394;
	st.local.u32 	[%rd162+8], %r394;
	st.local.u32 	[%rd162+12], %r394;
	st.local.u32 	[%rd162+16], %r394;
	st.local.u32 	[%rd162+20], %r394;
	st.local.u32 	[%rd162+24], %r394;
	st.local.u32 	[%rd162+28], %r394;
	add.s32 	%r564, %r564, 8;
$L__BB2_27:
	setp.eq.s32 	%p112, %r23, 0;
	@%p112 bra 	$L__BB2_33;
	ld.param.u32 	%r534, [_Z16CompressKVKernelPKfS0_PfS1_S0_S0_S0_S0_S1_iiii_param_12];
	and.b32  	%r26, %r534, 3;
	setp.lt.u32 	%p113, %r23, 4;
	@%p113 bra 	$L__BB2_30;
	mul.wide.u32 	%rd163, %r564, 4;
	add.s64 	%rd164, %rd6, %rd163;
	mov.b32 	%r395, 0;
	st.local.u32 	[%rd164], %r395;
	st.local.u32 	[%rd164+4], %r395;
	st.local.u32 	[%rd164+8], %r395;
	st.local.u32 	[%rd164+12], %r395;
	add.s32 	%r564, %r564, 4;
$L__BB2_30:
	setp.eq.s32 	%p114, %r26, 0;
	@%p114 bra 	$L__BB2_33;
	mov.b32 	%r568, 0;
$L__BB2_32:
	.pragma "nounroll";
	mul.wide.u32 	%rd165, %r564, 4;
	add.s64 	%rd166, %rd6, %rd165;
	mov.b32 	%r397, 0;
	st.local.u32 	[%rd166], %r397;
	add.s32 	%r564, %r564, 1;
	add.s32 	%r568, %r568, 1;
	setp.ne.s32 	%p115, %r568, %r26;
	@%p115 bra 	$L__BB2_32;
$L__BB2_33:
	setp.lt.s32 	%p126, %r288, 1;
	@%p126 bra 	$L__BB2_62;
	ld.param.u32 	%r542, [_Z16CompressKVKernelPKfS0_PfS1_S0_S0_S0_S0_S1_iiii_param_12];
	setp.lt.s32 	%p127, %r542, 1;
	@%p127 bra 	$L__BB2_50;
	ld.param.u32 	%r543, [_Z16CompressKVKernelPKfS0_PfS1_S0_S0_S0_S0_S1_iiii_param_12];
	add.s32 	%r33, %r543, -1;
	and.b32  	%r34, %r543, 15;
	add.s32 	%r35, %r34, -1;
	and.b32  	%r36, %r543, 7;
	add.s32 	%r37, %r36, -1;
	and.b32  	%r38, %r543, 2147483632;
	and.b32  	%r39, %r543, 3;
	mov.b32 	%r569, 0;
$L__BB2_36:
	setp.lt.u32 	%p136, %r33, 15;
	mul.wide.u32 	%rd250, %r569, 4;
	add.s64 	%rd251, %rd9, %rd250;
	ld.global.f32 	%f1159, [%rd251];
	add.s64 	%rd14, %rd11, %rd250;
	st.global.f32 	[%rd14], %f1159;
	mov.b32 	%r572, 0;
	@%p136 bra 	$L__BB2_39;
	mov.b32 	%r570, 0;
$L__BB2_38:
	.pragma "nounroll";
	mul.wide.u32 	%rd252, %r570, 4;
	add.s64 	%rd253, %rd6, %rd252;
	ld.local.v4.f32 	{%f850, %f851, %f852, %f853}, [%rd253];
	mad.lo.s32 	%r437, %r570, %r288, %r569;
	mul.wide.u32 	%rd254, %r437, 4;
	add.s64 	%rd255, %rd2, %rd254;
	ld.global.f32 	%f854, [%rd255];
	fma.rn.f32 	%f855, %f850, %f854, %f1159;
	st.global.f32 	[%rd14], %f855;
	add.s32 	%r438, %r437, %r288;
	mul.wide.u32 	%rd256, %r438, 4;
	add.s64 	%rd257, %rd2, %rd256;
	ld.global.f32 	%f856, [%rd257];
	fma.rn.f32 	%f857, %f851, %f856, %f855;
	st.global.f32 	[%rd14], %f857;
	add.s32 	%r439, %r438, %r288;
	mul.wide.u32 	%rd258, %r439, 4;
	add.s64 	%rd259, %rd2, %rd258;
	ld.global.f32 	%f858, [%rd259];
	fma.rn.f32 	%f859, %f852, %f858, %f857;
	st.global.f32 	[%rd14], %f859;
	add.s32 	%r440, %r439, %r288;
	mul.wide.u32 	%rd260, %r440, 4;
	add.s64 	%rd261, %rd2, %rd260;
	ld.global.f32 	%f860, [%rd261];
	fma.rn.f32 	%f861, %f853, %f860, %f859;
	st.global.f32 	[%rd14], %f861;
	ld.local.v4.f32 	{%f862, %f863, %f864, %f865}, [%rd253+16];
	add.s32 	%r441, %r440, %r288;
	mul.wide.u32 	%rd262, %r441, 4;
	add.s64 	%rd263, %rd2, %rd262;
	ld.global.f32 	%f866, [%rd263];
	fma.rn.f32 	%f867, %f862, %f866, %f861;
	st.global.f32 	[%rd14], %f867;
	add.s32 	%r442, %r441, %r288;
	mul.wide.u32 	%rd264, %r442, 4;
	add.s64 	%rd265, %rd2, %rd264;
	ld.global.f32 	%f868, [%rd265];
	fma.rn.f32 	%f869, %f863, %f868, %f867;
	st.global.f32 	[%rd14], %f869;
	add.s32 	%r443, %r442, %r288;
	mul.wide.u32 	%rd266, %r443, 4;
	add.s64 	%rd267, %rd2, %rd266;
	ld.global.f32 	%f870, [%rd267];
	fma.rn.f32 	%f871, %f864, %f870, %f869;
	st.global.f32 	[%rd14], %f871;
	add.s32 	%r444, %r443, %r288;
	mul.wide.u32 	%rd268, %r444, 4;
	add.s64 	%rd269, %rd2, %rd268;
	ld.global.f32 	%f872, [%rd269];
	fma.rn.f32 	%f873, %f865, %f872, %f871;
	st.global.f32 	[%rd14], %f873;
	ld.local.v4.f32 	{%f874, %f875, %f876, %f877}, [%rd253+32];
	add.s32 	%r445, %r444, %r288;
	mul.wide.u32 	%rd270, %r445, 4;
	add.s64 	%rd271, %rd2, %rd270;
	ld.global.f32 	%f878, [%rd271];
	fma.rn.f32 	%f879, %f874, %f878, %f873;
	st.global.f32 	[%rd14], %f879;
	add.s32 	%r446, %r445, %r288;
	mul.wide.u32 	%rd272, %r446, 4;
	add.s64 	%rd273, %rd2, %rd272;
	ld.global.f32 	%f880, [%rd273];
	fma.rn.f32 	%f881, %f875, %f880, %f879;
	st.global.f32 	[%rd14], %f881;
	add.s32 	%r447, %r446, %r288;
	mul.wide.u32 	%rd274, %r447, 4;
	add.s64 	%rd275, %rd2, %rd274;
	ld.global.f32 	%f882, [%rd275];
	fma.rn.f32 	%f883, %f876, %f882, %f881;
	st.global.f32 	[%rd14], %f883;
	add.s32 	%r448, %r447, %r288;
	mul.wide.u32 	%rd276, %r448, 4;
	add.s64 	%rd277, %rd2, %rd276;
	ld.global.f32 	%f884, [%rd277];
	fma.rn.f32 	%f885, %f877, %f884, %f883;
	st.global.f32 	[%rd14], %f885;
	ld.local.v4.f32 	{%f886, %f887, %f888, %f889}, [%rd253+48];
	add.s32 	%r449, %r448, %r288;
	mul.wide.u32 	%rd278, %r449, 4;
	add.s64 	%rd279, %rd2, %rd278;
	ld.global.f32 	%f890, [%rd279];
	fma.rn.f32 	%f891, %f886, %f890, %f885;
	st.global.f32 	[%rd14], %f891;
	add.s32 	%r450, %r449, %r288;
	mul.wide.u32 	%rd280, %r450, 4;
	add.s64 	%rd281, %rd2, %rd280;
	ld.global.f32 	%f892, [%rd281];
	fma.rn.f32 	%f893, %f887, %f892, %f891;
	st.global.f32 	[%rd14], %f893;
	add.s32 	%r451, %r450, %r288;
	mul.wide.u32 	%rd282, %r451, 4;
	add.s64 	%rd283, %rd2, %rd282;
	ld.global.f32 	%f894, [%rd283];
	fma.rn.f32 	%f895, %f888, %f894, %f893;
	st.global.f32 	[%rd14], %f895;
	add.s32 	%r452, %r451, %r288;
	mul.wide.u32 	%rd284, %r452, 4;
	add.s64 	%rd285, %rd2, %rd284;
	ld.global.f32 	%f896, [%rd285];
	fma.rn.f32 	%f1159, %f889, %f896, %f895;
	st.global.f32 	[%rd14], %f1159;
	add.s32 	%r570, %r570, 16;
	setp.ne.s32 	%p137, %r570, %r38;
	mov.u32 	%r572, %r38;
	@%p137 bra 	$L__BB2_38;
$L__BB2_39:
	setp.eq.s32 	%p138, %r34, 0;
	@%p138 bra 	$L__BB2_49;
	setp.lt.u32 	%p139, %r35, 7;
	@%p139 bra 	$L__BB2_42;
	mul.wide.u32 	%rd286, %r572, 4;
	add.s64 	%rd287, %rd6, %rd286;
	ld.local.f32 	%f897, [%rd287];
	mad.lo.s32 	%r453, %r572, %r288, %r569;
	mul.wide.u32 	%rd288, %r453, 4;
	add.s64 	%rd289, %rd2, %rd288;
	ld.global.f32 	%f898, [%rd289];
	fma.rn.f32 	%f899, %f897, %f898, %f1159;
	st.global.f32 	[%rd14], %f899;
	ld.local.f32 	%f900, [%rd287+4];
	add.s32 	%r454, %r453, %r288;
	mul.wide.u32 	%rd290, %r454, 4;
	add.s64 	%rd291, %rd2, %rd290;
	ld.global.f32 	%f901, [%rd291];
	fma.rn.f32 	%f902, %f900, %f901, %f899;
	st.global.f32 	[%rd14], %f902;
	ld.local.f32 	%f903, [%rd287+8];
	add.s32 	%r455, %r454, %r288;
	mul.wide.u32 	%rd292, %r455, 4;
	add.s64 	%rd293, %rd2, %rd292;
	ld.global.f32 	%f904, [%rd293];
	fma.rn.f32 	%f905, %f903, %f904, %f902;
	st.global.f32 	[%rd14], %f905;
	ld.local.f32 	%f906, [%rd287+12];
	add.s32 	%r456, %r455, %r288;
	mul.wide.u32 	%rd294, %r456, 4;
	add.s64 	%rd295, %rd2, %rd294;
	ld.global.f32 	%f907, [%rd295];
	fma.rn.f32 	%f908, %f906, %f907, %f905;
	st.global.f32 	[%rd14], %f908;
	ld.local.f32 	%f909, [%rd287+16];
	add.s32 	%r457, %r456, %r288;
	mul.wide.u32 	%rd296, %r457, 4;
	add.s64 	%rd297, %rd2, %rd296;
	ld.global.f32 	%f910, [%rd297];
	fma.rn.f32 	%f911, %f909, %f910, %f908;
	st.global.f32 	[%rd14], %f911;
	ld.local.f32 	%f912, [%rd287+20];
	add.s32 	%r458, %r457, %r288;
	mul.wide.u32 	%rd298, %r458, 4;
	add.s64 	%rd299, %rd2, %rd298;
	ld.global.f32 	%f913, [%rd299];
	fma.rn.f32 	%f914, %f912, %f913, %f911;
	st.global.f32 	[%rd14], %f914;
	ld.local.f32 	%f915, [%rd287+24];
	add.s32 	%r459, %r458, %r288;
	mul.wide.u32 	%rd300, %r459, 4;
	add.s64 	%rd301, %rd2, %rd300;
	ld.global.f32 	%f916, [%rd301];
	fma.rn.f32 	%f917, %f915, %f916, %f914;
	st.global.f32 	[%rd14], %f917;
	ld.local.f32 	%f918, [%rd287+28];
	add.s32 	%r460, %r459, %r288;
	mul.wide.u32 	%rd302, %r460, 4;
	add.s64 	%rd303, %rd2, %rd302;
	ld.global.f32 	%f919, [%rd303];
	fma.rn.f32 	%f1159, %f918, %f919, %f917;
	st.global.f32 	[%rd14], %f1159;
	add.s32 	%r572, %r572, 8;
$L__BB2_42:
	setp.eq.s32 	%p140, %r36, 0;
	@%p140 bra 	$L__BB2_49;
	setp.lt.u32 	%p141, %r37, 3;
	@%p141 bra 	$L__BB2_45;
	mul.wide.u32 	%rd304, %r572, 4;
	add.s64 	%rd305, %rd6, %rd304;
	ld.local.f32 	%f920, [%rd305];
	mad.lo.s32 	%r461, %r572, %r288, %r569;
	mul.wide.u32 	%rd306, %r461, 4;
	add.s64 	%rd307, %rd2, %rd306;
	ld.global.f32 	%f921, [%rd307];
	fma.rn.f32 	%f922, %f920, %f921, %f1159;
	st.global.f32 	[%rd14], %f922;
	ld.local.f32 	%f923, [%rd305+4];
	add.s32 	%r462, %r461, %r288;
	mul.wide.u32 	%rd308, %r462, 4;
	add.s64 	%rd309, %rd2, %rd308;
	ld.global.f32 	%f924, [%rd309];
	fma.rn.f32 	%f925, %f923, %f924, %f922;
	st.global.f32 	[%rd14], %f925;
	ld.local.f32 	%f926, [%rd305+8];
	add.s32 	%r463, %r462, %r288;
	mul.wide.u32 	%rd310, %r463, 4;
	add.s64 	%rd311, %rd2, %rd310;
	ld.global.f32 	%f927, [%rd311];
	fma.rn.f32 	%f928, %f926, %f927, %f925;
	st.global.f32 	[%rd14], %f928;
	ld.local.f32 	%f929, [%rd305+12];
	add.s32 	%r464, %r463, %r288;
	mul.wide.u32 	%rd312, %r464, 4;
	add.s64 	%rd313, %rd2, %rd312;
	ld.global.f32 	%f930, [%rd313];
	fma.rn.f32 	%f1159, %f929, %f930, %f928;
	st.global.f32 	[%rd14], %f1159;
	add.s32 	%r572, %r572, 4;
$L__BB2_45:
	setp.eq.s32 	%p142, %r39, 0;
	@%p142 bra 	$L__BB2_49;
	setp.eq.s32 	%p143, %r39, 1;
	mul.wide.u32 	%rd314, %r572, 4;
	add.s64 	%rd15, %rd6, %rd314;
	ld.local.f32 	%f931, [%rd15];
	mad.lo.s32 	%r48, %r572, %r288, %r569;
	mul.wide.u32 	%rd315, %r48, 4;
	add.s64 	%rd316, %rd2, %rd315;
	ld.global.f32 	%f932, [%rd316];
	fma.rn.f32 	%f23, %f931, %f932, %f1159;
	st.global.f32 	[%rd14], %f23;
	@%p143 bra 	$L__BB2_49;
	setp.eq.s32 	%p144, %r39, 2;
	ld.local.f32 	%f933, [%rd15+4];
	add.s32 	%r49, %r48, %r288;
	mul.wide.u32 	%rd317, %r49, 4;
	add.s64 	%rd318, %rd2, %rd317;
	ld.global.f32 	%f934, [%rd318];
	fma.rn.f32 	%f24, %f933, %f934, %f23;
	st.global.f32 	[%rd14], %f24;
	@%p144 bra 	$L__BB2_49;
	ld.local.f32 	%f935, [%rd15+8];
	add.s32 	%r465, %r49, %r288;
	mul.wide.u32 	%rd319, %r465, 4;
	add.s64 	%rd320, %rd2, %rd319;
	ld.global.f32 	%f936, [%rd320];
	fma.rn.f32 	%f937, %f935, %f936, %f24;
	st.global.f32 	[%rd14], %f937;
$L__BB2_49:
	add.s32 	%r569, %r569, 1;
	setp.eq.s32 	%p145, %r569, %r288;
	@%p145 bra 	$L__BB2_62;
	bra.uni 	$L__BB2_36;
$L__BB2_50:
	add.s32 	%r431, %r288, -1;
	and.b32  	%r51, %r288, 15;
	setp.lt.u32 	%p128, %r431, 15;
	mov.b32 	%r576, 0;
	@%p128 bra 	$L__BB2_53;
	and.b32  	%r576, %r288, 2147483632;
	mov.b32 	%r575, 0;
$L__BB2_52:
	.pragma "nounroll";
	mul.wide.u32 	%rd238, %r575, 4;
	add.s64 	%rd239, %rd9, %rd238;
	ld.global.f32 	%f821, [%rd239];
	add.s64 	%rd240, %rd11, %rd238;
	st.global.f32 	[%rd240], %f821;
	ld.global.f32 	%f822, [%rd239+4];
	st.global.f32 	[%rd240+4], %f822;
	ld.global.f32 	%f823, [%rd239+8];
	st.global.f32 	[%rd240+8], %f823;
	ld.global.f32 	%f824, [%rd239+12];
	st.global.f32 	[%rd240+12], %f824;
	ld.global.f32 	%f825, [%rd239+16];
	st.global.f32 	[%rd240+16], %f825;
	ld.global.f32 	%f826, [%rd239+20];
	st.global.f32 	[%rd240+20], %f826;
	ld.global.f32 	%f827, [%rd239+24];
	st.global.f32 	[%rd240+24], %f827;
	ld.global.f32 	%f828, [%rd239+28];
	st.global.f32 	[%rd240+28], %f828;
	ld.global.f32 	%f829, [%rd239+32];
	st.global.f32 	[%rd240+32], %f829;
	ld.global.f32 	%f830, [%rd239+36];
	st.global.f32 	[%rd240+36], %f830;
	ld.global.f32 	%f831, [%rd239+40];
	st.global.f32 	[%rd240+40], %f831;
	ld.global.f32 	%f832, [%rd239+44];
	st.global.f32 	[%rd240+44], %f832;
	ld.global.f32 	%f833, [%rd239+48];
	st.global.f32 	[%rd240+48], %f833;
	ld.global.f32 	%f834, [%rd239+52];
	st.global.f32 	[%rd240+52], %f834;
	ld.global.f32 	%f835, [%rd239+56];
	st.global.f32 	[%rd240+56], %f835;
	ld.global.f32 	%f836, [%rd239+60];
	st.global.f32 	[%rd240+60], %f836;
	add.s32 	%r575, %r575, 16;
	setp.ne.s32 	%p129, %r575, %r576;
	@%p129 bra 	$L__BB2_52;
$L__BB2_53:
	setp.eq.s32 	%p130, %r51, 0;
	@%p130 bra 	$L__BB2_62;
	and.b32  	%r58, %r288, 7;
	setp.lt.u32 	%p131, %r51, 8;
	@%p131 bra 	$L__BB2_56;
	mul.wide.u32 	%rd241, %r576, 4;
	add.s64 	%rd242, %rd9, %rd241;
	ld.global.f32 	%f837, [%rd242];
	add.s64 	%rd243, %rd11, %rd241;
	st.global.f32 	[%rd243], %f837;
	ld.global.f32 	%f838, [%rd242+4];
	st.global.f32 	[%rd243+4], %f838;
	ld.global.f32 	%f839, [%rd242+8];
	st.global.f32 	[%rd243+8], %f839;
	ld.global.f32 	%f840, [%rd242+12];
	st.global.f32 	[%rd243+12], %f840;
	ld.global.f32 	%f841, [%rd242+16];
	st.global.f32 	[%rd243+16], %f841;
	ld.global.f32 	%f842, [%rd242+20];
	st.global.f32 	[%rd243+20], %f842;
	ld.global.f32 	%f843, [%rd242+24];
	st.global.f32 	[%rd243+24], %f843;
	ld.global.f32 	%f844, [%rd242+28];
	st.global.f32 	[%rd243+28], %f844;
	add.s32 	%r576, %r576, 8;
$L__BB2_56:
	setp.eq.s32 	%p132, %r58, 0;
	@%p132 bra 	$L__BB2_62;
	and.b32  	%r61, %r288, 3;
	setp.lt.u32 	%p133, %r58, 4;
	@%p133 bra 	$L__BB2_59;
	mul.wide.u32 	%rd244, %r576, 4;
	add.s64 	%rd245, %rd9, %rd244;
	ld.global.f32 	%f845, [%rd245];
	add.s64 	%rd246, %rd11, %rd244;
	st.global.f32 	[%rd246], %f845;
	ld.global.f32 	%f846, [%rd245+4];
	st.global.f32 	[%rd246+4], %f846;
	ld.global.f32 	%f847, [%rd245+8];
	st.global.f32 	[%rd246+8], %f847;
	ld.global.f32 	%f848, [%rd245+12];
	st.global.f32 	[%rd246+12], %f848;
	add.s32 	%r576, %r576, 4;
$L__BB2_59:
	setp.eq.s32 	%p134, %r61, 0;
	@%p134 bra 	$L__BB2_62;
	mov.b32 	%r580, 0;
$L__BB2_61:
	.pragma "nounroll";
	mul.wide.u32 	%rd247, %r576, 4;
	add.s64 	%rd248, %rd9, %rd247;
	ld.global.f32 	%f849, [%rd248];
	add.s64 	%rd249, %rd11, %rd247;
	st.global.f32 	[%rd249], %f849;
	add.s32 	%r576, %r576, 1;
	add.s32 	%r580, %r580, 1;
	setp.ne.s32 	%p135, %r580, %r61;
	@%p135 bra 	$L__BB2_61;
$L__BB2_62:
	ld.param.u32 	%r544, [_Z16CompressKVKernelPKfS0_PfS1_S0_S0_S0_S0_S1_iiii_param_12];
	setp.lt.s32 	%p146, %r544, 1;
	@%p146 bra 	$L__BB2_91;
	setp.lt.s32 	%p147, %r288, 1;
	@%p147 bra 	$L__BB2_79;
	add.s32 	%r68, %r288, -1;
	and.b32  	%r69, %r288, 15;
	add.s32 	%r70, %r69, -1;
	and.b32  	%r71, %r288, 7;
	add.s32 	%r72, %r71, -1;
	and.b32  	%r73, %r288, 2147483632;
	and.b32  	%r74, %r288, 3;
	mov.b32 	%r581, 0;
$L__BB2_65:
	setp.lt.u32 	%p156, %r68, 15;
	mov.b32 	%r584, 0;
	mov.f32 	%f1169, 0f00000000;
	@%p156 bra 	$L__BB2_68;
	mov.b32 	%r582, 0;
	mov.f32 	%f1169, 0f00000000;
$L__BB2_67:
	.pragma "nounroll";
	ld.param.u32 	%r549, [_Z16CompressKVKernelPKfS0_PfS1_S0_S0_S0_S0_S1_iiii_param_12];
	mul.wide.u32 	%rd329, %r582, 4;
	add.s64 	%rd330, %rd10, %rd329;
	ld.global.f32 	%f942, [%rd330];
	mad.lo.s32 	%r476, %r582, %r549, %r581;
	mul.wide.u32 	%rd331, %r476, 4;
	add.s64 	%rd332, %rd3, %rd331;
	ld.global.f32 	%f943, [%rd332];
	fma.rn.f32 	%f944, %f942, %f943, %f1169;
	ld.global.f32 	%f945, [%rd330+4];
	add.s32 	%r477, %r476, %r549;
	mul.wide.u32 	%rd333, %r477, 4;
	add.s64 	%rd334, %rd3, %rd333;
	ld.global.f32 	%f946, [%rd334];
	fma.rn.f32 	%f947, %f945, %f946, %f944;
	ld.global.f32 	%f948, [%rd330+8];
	add.s32 	%r478, %r477, %r549;
	mul.wide.u32 	%rd335, %r478, 4;
	add.s64 	%rd336, %rd3, %rd335;
	ld.global.f32 	%f949, [%rd336];
	fma.rn.f32 	%f950, %f948, %f949, %f947;
	ld.global.f32 	%f951, [%rd330+12];
	add.s32 	%r479, %r478, %r549;
	mul.wide.u32 	%rd337, %r479, 4;
	add.s64 	%rd338, %rd3, %rd337;
	ld.global.f32 	%f952, [%rd338];
	fma.rn.f32 	%f953, %f951, %f952, %f950;
	ld.global.f32 	%f954, [%rd330+16];
	add.s32 	%r480, %r479, %r549;
	mul.wide.u32 	%rd339, %r480, 4;
	add.s64 	%rd340, %rd3, %rd339;
	ld.global.f32 	%f955, [%rd340];
	fma.rn.f32 	%f956, %f954, %f955, %f953;
	ld.global.f32 	%f957, [%rd330+20];
	add.s32 	%r481, %r480, %r549;
	mul.wide.u32 	%rd341, %r481, 4;
	add.s64 	%rd342, %rd3, %rd341;
	ld.global.f32 	%f958, [%rd342];
	fma.rn.f32 	%f959, %f957, %f958, %f956;
	ld.global.f32 	%f960, [%rd330+24];
	add.s32 	%r482, %r481, %r549;
	mul.wide.u32 	%rd343, %r482, 4;
	add.s64 	%rd344, %rd3, %rd343;
	ld.global.f32 	%f961, [%rd344];
	fma.rn.f32 	%f962, %f960, %f961, %f959;
	ld.global.f32 	%f963, [%rd330+28];
	add.s32 	%r483, %r482, %r549;
	mul.wide.u32 	%rd345, %r483, 4;
	add.s64 	%rd346, %rd3, %rd345;
	ld.global.f32 	%f964, [%rd346];
	fma.rn.f32 	%f965, %f963, %f964, %f962;
	ld.global.f32 	%f966, [%rd330+32];
	add.s32 	%r484, %r483, %r549;
	mul.wide.u32 	%rd347, %r484, 4;
	add.s64 	%rd348, %rd3, %rd347;
	ld.global.f32 	%f967, [%rd348];
	fma.rn.f32 	%f968, %f966, %f967, %f965;
	ld.global.f32 	%f969, [%rd330+36];
	add.s32 	%r485, %r484, %r549;
	mul.wide.u32 	%rd349, %r485, 4;
	add.s64 	%rd350, %rd3, %rd349;
	ld.global.f32 	%f970, [%rd350];
	fma.rn.f32 	%f971, %f969, %f970, %f968;
	ld.global.f32 	%f972, [%rd330+40];
	add.s32 	%r486, %r485, %r549;
	mul.wide.u32 	%rd351, %r486, 4;
	add.s64 	%rd352, %rd3, %rd351;
	ld.global.f32 	%f973, [%rd352];
	fma.rn.f32 	%f974, %f972, %f973, %f971;
	ld.global.f32 	%f975, [%rd330+44];
	add.s32 	%r487, %r486, %r549;
	mul.wide.u32 	%rd353, %r487, 4;
	add.s64 	%rd354, %rd3, %rd353;
	ld.global.f32 	%f976, [%rd354];
	fma.rn.f32 	%f977, %f975, %f976, %f974;
	ld.global.f32 	%f978, [%rd330+48];
	add.s32 	%r488, %r487, %r549;
	mul.wide.u32 	%rd355, %r488, 4;
	add.s64 	%rd356, %rd3, %rd355;
	ld.global.f32 	%f979, [%rd356];
	fma.rn.f32 	%f980, %f978, %f979, %f977;
	ld.global.f32 	%f981, [%rd330+52];
	add.s32 	%r489, %r488, %r549;
	mul.wide.u32 	%rd357, %r489, 4;
	add.s64 	%rd358, %rd3, %rd357;
	ld.global.f32 	%f982, [%rd358];
	fma.rn.f32 	%f983, %f981, %f982, %f980;
	ld.global.f32 	%f984, [%rd330+56];
	add.s32 	%r490, %r489, %r549;
	mul.wide.u32 	%rd359, %r490, 4;
	add.s64 	%rd360, %rd3, %rd359;
	ld.global.f32 	%f985, [%rd360];
	fma.rn.f32 	%f986, %f984, %f985, %f983;
	ld.global.f32 	%f987, [%rd330+60];
	add.s32 	%r491, %r490, %r549;
	mul.wide.u32 	%rd361, %r491, 4;
	add.s64 	%rd362, %rd3, %rd361;
	ld.global.f32 	%f988, [%rd362];
	fma.rn.f32 	%f1169, %f987, %f988, %f986;
	add.s32 	%r582, %r582, 16;
	setp.ne.s32 	%p157, %r582, %r73;
	mov.u32 	%r584, %r73;
	@%p157 bra 	$L__BB2_67;
$L__BB2_68:
	setp.eq.s32 	%p158, %r69, 0;
	@%p158 bra 	$L__BB2_78;
	setp.lt.u32 	%p159, %r70, 7;
	@%p159 bra 	$L__BB2_71;
	ld.param.u32 	%r550, [_Z16CompressKVKernelPKfS0_PfS1_S0_S0_S0_S0_S1_iiii_param_12];
	mul.wide.u32 	%rd363, %r584, 4;
	add.s64 	%rd364, %rd10, %rd363;
	ld.global.f32 	%f990, [%rd364];
	mad.lo.s32 	%r492, %r584, %r550, %r581;
	mul.wide.u32 	%rd365, %r492, 4;
	add.s64 	%rd366, %rd3, %rd365;
	ld.global.f32 	%f991, [%rd366];
	fma.rn.f32 	%f992, %f990, %f991, %f1169;
	ld.global.f32 	%f993, [%rd364+4];
	add.s32 	%r493, %r492, %r550;
	mul.wide.u32 	%rd367, %r493, 4;
	add.s64 	%rd368, %rd3, %rd367;
	ld.global.f32 	%f994, [%rd368];
	fma.rn.f32 	%f995, %f993, %f994, %f992;
	ld.global.f32 	%f996, [%rd364+8];
	add.s32 	%r494, %r493, %r550;
	mul.wide.u32 	%rd369, %r494, 4;
	add.s64 	%rd370, %rd3, %rd369;
	ld.global.f32 	%f997, [%rd370];
	fma.rn.f32 	%f998, %f996, %f997, %f995;
	ld.global.f32 	%f999, [%rd364+12];
	add.s32 	%r495, %r494, %r550;
	mul.wide.u32 	%rd371, %r495, 4;
	add.s64 	%rd372, %rd3, %rd371;
	ld.global.f32 	%f1000, [%rd372];
	fma.rn.f32 	%f1001, %f999, %f1000, %f998;
	ld.global.f32 	%f1002, [%rd364+16];
	add.s32 	%r496, %r495, %r550;
	mul.wide.u32 	%rd373, %r496, 4;
	add.s64 	%rd374, %rd3, %rd373;
	ld.global.f32 	%f1003, [%rd374];
	fma.rn.f32 	%f1004, %f1002, %f1003, %f1001;
	ld.global.f32 	%f1005, [%rd364+20];
	add.s32 	%r497, %r496, %r550;
	mul.wide.u32 	%rd375, %r497, 4;
	add.s64 	%rd376, %rd3, %rd375;
	ld.global.f32 	%f1006, [%rd376];
	fma.rn.f32 	%f1007, %f1005, %f1006, %f1004;
	ld.global.f32 	%f1008, [%rd364+24];
	add.s32 	%r498, %r497, %r550;
	mul.wide.u32 	%rd377, %r498, 4;
	add.s64 	%rd378, %rd3, %rd377;
	ld.global.f32 	%f1009, [%rd378];
	fma.rn.f32 	%f1010, %f1008, %f1009, %f1007;
	ld.global.f32 	%f1011, [%rd364+28];
	add.s32 	%r499, %r498, %r550;
	mul.wide.u32 	%rd379, %r499, 4;
	add.s64 	%rd380, %rd3, %rd379;
	ld.global.f32 	%f1012, [%rd380];
	fma.rn.f32 	%f1169, %f1011, %f1012, %f1010;
	add.s32 	%r584, %r584, 8;
$L__BB2_71:
	setp.eq.s32 	%p160, %r71, 0;
	@%p160 bra 	$L__BB2_78;
	setp.lt.u32 	%p161, %r72, 3;
	@%p161 bra 	$L__BB2_74;
	ld.param.u32 	%r551, [_Z16CompressKVKernelPKfS0_PfS1_S0_S0_S0_S0_S1_iiii_param_12];
	mul.wide.u32 	%rd381, %r584, 4;
	add.s64 	%rd382, %rd10, %rd381;
	ld.global.f32 	%f1014, [%rd382];
	mad.lo.s32 	%r500, %r584, %r551, %r581;
	mul.wide.u32 	%rd383, %r500, 4;
	add.s64 	%rd384, %rd3, %rd383;
	ld.global.f32 	%f1015, [%rd384];
	fma.rn.f32 	%f1016, %f1014, %f1015, %f1169;
	ld.global.f32 	%f1017, [%rd382+4];
	add.s32 	%r501, %r500, %r551;
	mul.wide.u32 	%rd385, %r501, 4;
	add.s64 	%rd386, %rd3, %rd385;
	ld.global.f32 	%f1018, [%rd386];
	fma.rn.f32 	%f1019, %f1017, %f1018, %f1016;
	ld.global.f32 	%f1020, [%rd382+8];
	add.s32 	%r502, %r501, %r551;
	mul.wide.u32 	%rd387, %r502, 4;
	add.s64 	%rd388, %rd3, %rd387;
	ld.global.f32 	%f1021, [%rd388];
	fma.rn.f32 	%f1022, %f1020, %f1021, %f1019;
	ld.global.f32 	%f1023, [%rd382+12];
	add.s32 	%r503, %r502, %r551;
	mul.wide.u32 	%rd389, %r503, 4;
	add.s64 	%rd390, %rd3, %rd389;
	ld.global.f32 	%f1024, [%rd390];
	fma.rn.f32 	%f1169, %f1023, %f1024, %f1022;
	add.s32 	%r584, %r584, 4;
$L__BB2_74:
	setp.eq.s32 	%p162, %r74, 0;
	@%p162 bra 	$L__BB2_78;
	ld.param.u32 	%r552, [_Z16CompressKVKernelPKfS0_PfS1_S0_S0_S0_S0_S1_iiii_param_12];
	setp.eq.s32 	%p163, %r74, 1;
	mul.wide.u32 	%rd391, %r584, 4;
	add.s64 	%rd16, %rd10, %rd391;
	ld.global.f32 	%f1025, [%rd16];
	mad.lo.s32 	%r83, %r584, %r552, %r581;
	mul.wide.u32 	%rd392, %r83, 4;
	add.s64 	%rd393, %rd3, %rd392;
	ld.global.f32 	%f1026, [%rd393];
	fma.rn.f32 	%f1169, %f1025, %f1026, %f1169;
	@%p163 bra 	$L__BB2_78;
	ld.param.u32 	%r553, [_Z16CompressKVKernelPKfS0_PfS1_S0_S0_S0_S0_S1_iiii_param_12];
	setp.eq.s32 	%p164, %r74, 2;
	ld.global.f32 	%f1027, [%rd16+4];
	add.s32 	%r84, %r83, %r553;
	mul.wide.u32 	%rd394, %r84, 4;
	add.s64 	%rd395, %rd3, %rd394;
	ld.global.f32 	%f1028, [%rd395];
	fma.rn.f32 	%f1169, %f1027, %f1028, %f1169;
	@%p164 bra 	$L__BB2_78;
	ld.param.u32 	%r554, [_Z16CompressKVKernelPKfS0_PfS1_S0_S0_S0_S0_S1_iiii_param_12];
	ld.global.f32 	%f1029, [%rd16+8];
	add.s32 	%r504, %r84, %r554;
	mul.wide.u32 	%rd396, %r504, 4;
	add.s64 	%rd397, %rd3, %rd396;
	ld.global.f32 	%f1030, [%rd397];
	fma.rn.f32 	%f1169, %f1029, %f1030, %f1169;
$L__BB2_78:
	ld.param.u32 	%r555, [_Z16CompressKVKernelPKfS0_PfS1_S0_S0_S0_S0_S1_iiii_param_12];
	mul.wide.u32 	%rd398, %r581, 4;
	add.s64 	%rd399, %rd5, %rd398;
	st.local.f32 	[%rd399], %f1169;
	add.s32 	%r581, %r581, 1;
	setp.eq.s32 	%p165, %r581, %r555;
	@%p165 bra 	$L__BB2_91;
	bra.uni 	$L__BB2_65;
$L__BB2_79:
	ld.param.u32 	%r545, [_Z16CompressKVKernelPKfS0_PfS1_S0_S0_S0_S0_S1_iiii_param_12];
	add.s32 	%r467, %r545, -1;
	and.b32  	%r86, %r545, 15;
	setp.lt.u32 	%p148, %r467, 15;
	mov.b32 	%r586, 0;
	@%p148 bra 	$L__BB2_82;
	ld.param.u32 	%r546, [_Z16CompressKVKernelPKfS0_PfS1_S0_S0_S0_S0_S1_iiii_param_12];
	and.b32  	%r586, %r546, 2147483632;
	mov.b32 	%r612, 0;
$L__BB2_81:
	.pragma "nounroll";
	mul.wide.u32 	%rd321, %r612, 4;
	add.s64 	%rd322, %rd5, %rd321;
	mov.f32 	%f938, 0f00000000;
	st.local.v4.f32 	[%rd322], {%f938, %f938, %f938, %f938};
	st.local.v4.f32 	[%rd322+16], {%f938, %f938, %f938, %f938};
	st.local.v4.f32 	[%rd322+32], {%f938, %f938, %f938, %f938};
	st.local.v4.f32 	[%rd322+48], {%f938, %f938, %f938, %f938};
	add.s32 	%r612, %r612, 16;
	setp.eq.s32 	%p149, %r612, %r586;
	@%p149 bra 	$L__BB2_82;
	bra.uni 	$L__BB2_81;
$L__BB2_82:
	setp.eq.s32 	%p150, %r86, 0;
	@%p150 bra 	$L__BB2_91;
	ld.param.u32 	%r547, [_Z16CompressKVKernelPKfS0_PfS1_S0_S0_S0_S0_S1_iiii_param_12];
	and.b32  	%r89, %r547, 7;
	setp.lt.u32 	%p151, %r86, 8;
	@%p151 bra 	$L__BB2_85;
	mul.wide.u32 	%rd323, %r586, 4;
	add.s64 	%rd324, %rd5, %rd323;
	mov.b32 	%r469, 0;
	st.local.u32 	[%rd324], %r469;
	st.local.u32 	[%rd324+4], %r469;
	st.local.u32 	[%rd324+8], %r469;
	st.local.u32 	[%rd324+12], %r469;
	st.local.u32 	[%rd324+16], %r469;
	st.local.u32 	[%rd324+20], %r469;
	st.local.u32 	[%rd324+24], %r469;
	st.local.u32 	[%rd324+28], %r469;
	add.s32 	%r586, %r586, 8;
$L__BB2_85:
	setp.eq.s32 	%p152, %r89, 0;
	@%p152 bra 	$L__BB2_91;
	ld.param.u32 	%r548, [_Z16CompressKVKernelPKfS0_PfS1_S0_S0_S0_S0_S1_iiii_param_12];
	and.b32  	%r92, %r548, 3;
	setp.lt.u32 	%p153, %r89, 4;
	@%p153 bra 	$L__BB2_88;
	mul.wide.u32 	%rd325, %r586, 4;
	add.s64 	%rd326, %rd5, %rd325;
	mov.b32 	%r470, 0;
	st.local.u32 	[%rd326], %r470;
	st.local.u32 	[%rd326+4], %r470;
	st.local.u32 	[%rd326+8], %r470;
	st.local.u32 	[%rd326+12], %r470;
	add.s32 	%r586, %r586, 4;
$L__BB2_88:
	setp.eq.s32 	%p154, %r92, 0;
	@%p154 bra 	$L__BB2_91;
	mov.b32 	%r590, 0;
$L__BB2_90:
	.pragma "nounroll";
	mul.wide.u32 	%rd327, %r586, 4;
	add.s64 	%rd328, %rd5, %rd327;
	mov.b32 	%r472, 0;
	st.local.u32 	[%rd328], %r472;
	add.s32 	%r586, %r586, 1;
	add.s32 	%r590, %r590, 1;
	setp.ne.s32 	%p155, %r590, %r92;
	@%p155 bra 	$L__BB2_90;
$L__BB2_91:
	setp.lt.s32 	%p166, %r288, 1;
	@%p166 bra 	$L__BB2_223;
	ld.param.u32 	%r556, [_Z16CompressKVKernelPKfS0_PfS1_S0_S0_S0_S0_S1_iiii_param_12];
	setp.lt.s32 	%p167, %r556, 1;
	@%p167 bra 	$L__BB2_108;
	ld.param.u32 	%r557, [_Z16CompressKVKernelPKfS0_PfS1_S0_S0_S0_S0_S1_iiii_param_12];
	and.b32  	%r99, %r557, 15;
	and.b32  	%r100, %r557, 7;
	and.b32  	%r101, %r557, 2147483632;
	and.b32  	%r102, %r557, 3;
	neg.s32 	%r103, %r101;
	shl.b32 	%r104, %r288, 4;
	mul.lo.s32 	%r105, %r288, 12;
	mul.lo.s32 	%r106, %r288, 13;
	mov.b32 	%r591, 0;
	add.s64 	%rd18, %rd5, 32;
$L__BB2_94:
	ld.param.u32 	%r558, [_Z16CompressKVKernelPKfS0_PfS1_S0_S0_S0_S0_S1_iiii_param_12];
	add.s32 	%r511, %r558, -1;
	setp.lt.u32 	%p176, %r511, 15;
	mul.wide.u32 	%rd412, %r591, 4;
	add.s64 	%rd413, %rd10, %rd412;
	ld.global.f32 	%f1171, [%rd413];
	add.s64 	%rd17, %rd12, %rd412;
	st.global.f32 	[%rd17], %f1171;
	mov.b32 	%r610, 0;
	@%p176 bra 	$L__BB2_97;
	add.s32 	%r607, %r288, %r591;
	shl.b32 	%r512, %r288, 1;
	add.s32 	%r606, %r512, %r591;
	mad.lo.s32 	%r605, %r288, 3, %r591;
	shl.b32 	%r513, %r288, 2;
	add.s32 	%r604, %r513, %r591;
	mad.lo.s32 	%r603, %r288, 5, %r591;
	mad.lo.s32 	%r602, %r288, 6, %r591;
	mad.lo.s32 	%r601, %r288, 7, %r591;
	shl.b32 	%r514, %r288, 3;
	add.s32 	%r600, %r514, %r591;
	mad.lo.s32 	%r599, %r288, 9, %r591;
	mad.lo.s32 	%r598, %r288, 10, %r591;
	mad.lo.s32 	%r597, %r288, 11, %r591;
	add.s32 	%r596, %r105, %r591;
	add.s32 	%r595, %r106, %r591;
	mad.lo.s32 	%r594, %r288, 14, %r591;
	mad.lo.s32 	%r593, %r288, 15, %r591;
	mov.u64 	%rd486, %rd18;
	mov.u32 	%r592, %r591;
	mov.u32 	%r608, %r103;
$L__BB2_96:
	.pragma "nounroll";
	ld.local.v4.f32 	{%f1060, %f1061, %f1062, %f1063}, [%rd486+-32];
	mul.wide.u32 	%rd414, %r592, 4;
	add.s64 	%rd415, %rd4, %rd414;
	ld.global.f32 	%f1064, [%rd415];
	fma.rn.f32 	%f1065, %f1060, %f1064, %f1171;
	st.global.f32 	[%rd17], %f1065;
	mul.wide.u32 	%rd416, %r607, 4;
	add.s64 	%rd417, %rd4, %rd416;
	ld.global.f32 	%f1066, [%rd417];
	fma.rn.f32 	%f1067, %f1061, %f1066, %f1065;
	st.global.f32 	[%rd17], %f1067;
	mul.wide.u32 	%rd418, %r606, 4;
	add.s64 	%rd419, %rd4, %rd418;
	ld.global.f32 	%f1068, [%rd419];
	fma.rn.f32 	%f1069, %f1062, %f1068, %f1067;
	st.global.f32 	[%rd17], %f1069;
	mul.wide.u32 	%rd420, %r605, 4;
	add.s64 	%rd421, %rd4, %rd420;
	ld.global.f32 	%f1070, [%rd421];
	fma.rn.f32 	%f1071, %f1063, %f1070, %f1069;
	st.global.f32 	[%rd17], %f1071;
	ld.local.v4.f32 	{%f1072, %f1073, %f1074, %f1075}, [%rd486+-16];
	mul.wide.u32 	%rd422, %r604, 4;
	add.s64 	%rd423, %rd4, %rd422;
	ld.global.f32 	%f1076, [%rd423];
	fma.rn.f32 	%f1077, %f1072, %f1076, %f1071;
	st.global.f32 	[%rd17], %f1077;
	mul.wide.u32 	%rd424, %r603, 4;
	add.s64 	%rd425, %rd4, %rd424;
	ld.global.f32 	%f1078, [%rd425];
	fma.rn.f32 	%f1079, %f1073, %f1078, %f1077;
	st.global.f32 	[%rd17], %f1079;
	mul.wide.u32 	%rd426, %r602, 4;
	add.s64 	%rd427, %rd4, %rd426;
	ld.global.f32 	%f1080, [%rd427];
	fma.rn.f32 	%f1081, %f1074, %f1080, %f1079;
	st.global.f32 	[%rd17], %f1081;
	mul.wide.u32 	%rd428, %r601, 4;
	add.s64 	%rd429, %rd4, %rd428;
	ld.global.f32 	%f1082, [%rd429];
	fma.rn.f32 	%f1083, %f1075, %f1082, %f1081;
	st.global.f32 	[%rd17], %f1083;
	ld.local.v4.f32 	{%f1084, %f1085, %f1086, %f1087}, [%rd486];
	mul.wide.u32 	%rd430, %r600, 4;
	add.s64 	%rd431, %rd4, %rd430;
	ld.global.f32 	%f1088, [%rd431];
	fma.rn.f32 	%f1089, %f1084, %f1088, %f1083;
	st.global.f32 	[%rd17], %f1089;
	mul.wide.u32 	%rd432, %r599, 4;
	add.s64 	%rd433, %rd4, %rd432;
	ld.global.f32 	%f1090, [%rd433];
	fma.rn.f32 	%f1091, %f1085, %f1090, %f1089;
	st.global.f32 	[%rd17], %f1091;
	mul.wide.u32 	%rd434, %r598, 4;
	add.s64 	%rd435, %rd4, %rd434;
	ld.global.f32 	%f1092, [%rd435];
	fma.rn.f32 	%f1093, %f1086, %f1092, %f1091;
	st.global.f32 	[%rd17], %f1093;
	mul.wide.u32 	%rd436, %r597, 4;
	add.s64 	%rd437, %rd4, %rd436;
	ld.global.f32 	%f1094, [%rd437];
	fma.rn.f32 	%f1095, %f1087, %f1094, %f1093;
	st.global.f32 	[%rd17], %f1095;
	ld.local.v4.f32 	{%f1096, %f1097, %f1098, %f1099}, [%rd486+16];
	mul.wide.u32 	%rd438, %r596, 4;
	add.s64 	%rd439, %rd4, %rd438;
	ld.global.f32 	%f1100, [%rd439];
	fma.rn.f32 	%f1101, %f1096, %f1100, %f1095;
	st.global.f32 	[%rd17], %f1101;
	mul.wide.u32 	%rd440, %r595, 4;
	add.s64 	%rd441, %rd4, %rd440;
	ld.global.f32 	%f1102, [%rd441];
	fma.rn.f32 	%f1103, %f1097, %f1102, %f1101;
	st.global.f32 	[%rd17], %f1103;
	mul.wide.u32 	%rd442, %r594, 4;
	add.s64 	%rd443, %rd4, %rd442;
	ld.global.f32 	%f1104, [%rd443];
	fma.rn.f32 	%f1105, %f1098, %f1104, %f1103;
	st.global.f32 	[%rd17], %f1105;
	mul.wide.u32 	%rd444, %r593, 4;
	add.s64 	%rd445, %rd4, %rd444;
	ld.global.f32 	%f1106, [%rd445];
	fma.rn.f32 	%f1171, %f1099, %f1106, %f1105;
	st.global.f32 	[%rd17], %f1171;
	add.s32 	%r608, %r608, 16;
	add.s32 	%r607, %r607, %r104;
	add.s32 	%r606, %r606, %r104;
	add.s32 	%r605, %r605, %r104;
	add.s32 	%r604, %r604, %r104;
	add.s32 	%r603, %r603, %r104;
	add.s32 	%r602, %r602, %r104;
	add.s32 	%r601, %r601, %r104;
	add.s32 	%r600, %r600, %r104;
	add.s32 	%r599, %r599, %r104;
	add.s32 	%r598, %r598, %r104;
	add.s32 	%r597, %r597, %r104;
	add.s32 	%r596, %r596, %r104;
	add.s32 	%r595, %r595, %r104;
	add.s32 	%r594, %r594, %r104;
	add.s32 	%r593, %r593, %r104;
	add.s32 	%r592, %r592, %r104;
	add.s64 	%rd486, %rd486, 64;
	setp.ne.s32 	%p177, %r608, 0;
	mov.u32 	%r610, %r101;
	@%p177 bra 	$L__BB2_96;
$L__BB2_97:
	setp.eq.s32 	%p178, %r99, 0;
	@%p178 bra 	$L__BB2_107;
	add.s32 	%r515, %r99, -1;
	setp.lt.u32 	%p179, %r515, 7;
	@%p179 bra 	$L__BB2_100;
	mul.wide.u32 	%rd446, %r610, 4;
	add.s64 	%rd447, %rd5, %rd446;
	ld.local.f32 	%f1107, [%rd447];
	mad.lo.s32 	%r516, %r610, %r288, %r591;
	mul.wide.u32 	%rd448, %r516, 4;
	add.s64 	%rd449, %rd4, %rd448;
	ld.global.f32 	%f1108, [%rd449];
	fma.rn.f32 	%f1109, %f1107, %f1108, %f1171;
	st.global.f32 	[%rd17], %f1109;
	ld.local.f32 	%f1110, [%rd447+4];
	add.s32 	%r517, %r516, %r288;
	mul.wide.u32 	%rd450, %r517, 4;
	add.s64 	%rd451, %rd4, %rd450;
	ld.global.f32 	%f1111, [%rd451];
	fma.rn.f32 	%f1112, %f1110, %f1111, %f1109;
	st.global.f32 	[%rd17], %f1112;
	ld.local.f32 	%f1113, [%rd447+8];
	add.s32 	%r518, %r517, %r288;
	mul.wide.u32 	%rd452, %r518, 4;
	add.s64 	%rd453, %rd4, %rd452;
	ld.global.f32 	%f1114, [%rd453];
	fma.rn.f32 	%f1115, %f1113, %f1114, %f1112;
	st.global.f32 	[%rd17], %f1115;
	ld.local.f32 	%f1116, [%rd447+12];
	add.s32 	%r519, %r518, %r288;
	mul.wide.u32 	%rd454, %r519, 4;
	add.s64 	%rd455, %rd4, %rd454;
	ld.global.f32 	%f1117, [%rd455];
	fma.rn.f32 	%f1118, %f1116, %f1117, %f1115;
	st.global.f32 	[%rd17], %f1118;
	ld.local.f32 	%f1119, [%rd447+16];
	add.s32 	%r520, %r519, %r288;
	mul.wide.u32 	%rd456, %r520, 4;
	add.s64 	%rd457, %rd4, %rd456;
	ld.global.f32 	%f1120, [%rd457];
	fma.rn.f32 	%f1121, %f1119, %f1120, %f1118;
	st.global.f32 	[%rd17], %f1121;
	ld.local.f32 	%f1122, [%rd447+20];
	add.s32 	%r521, %r520, %r288;
	mul.wide.u32 	%rd458, %r521, 4;
	add.s64 	%rd459, %rd4, %rd458;
	ld.global.f32 	%f1123, [%rd459];
	fma.rn.f32 	%f1124, %f1122, %f1123, %f1121;
	st.global.f32 	[%rd17], %f1124;
	ld.local.f32 	%f1125, [%rd447+24];
	add.s32 	%r522, %r521, %r288;
	mul.wide.u32 	%rd460, %r522, 4;
	add.s64 	%rd461, %rd4, %rd460;
	ld.global.f32 	%f1126, [%rd461];
	fma.rn.f32 	%f1127, %f1125, %f1126, %f1124;
	st.global.f32 	[%rd17], %f1127;
	ld.local.f32 	%f1128, [%rd447+28];
	add.s32 	%r523, %r522, %r288;
	mul.wide.u32 	%rd462, %r523, 4;
	add.s64 	%rd463, %rd4, %rd462;
	ld.global.f32 	%f1129, [%rd463];
	fma.rn.f32 	%f1171, %f1128, %f1129, %f1127;
	st.global.f32 	[%rd17], %f1171;
	add.s32 	%r610, %r610, 8;
$L__BB2_100:
	setp.eq.s32 	%p180, %r100, 0;
	@%p180 bra 	$L__BB2_107;
	add.s32 	%r524, %r100, -1;
	setp.lt.u32 	%p181, %r524, 3;
	@%p181 bra 	$L__BB2_103;
	mul.wide.u32 	%rd464, %r610, 4;
	add.s64 	%rd465, %rd5, %rd464;
	ld.local.f32 	%f1130, [%rd465];
	mad.lo.s32 	%r525, %r610, %r288, %r591;
	mul.wide.u32 	%rd466, %r525, 4;
	add.s64 	%rd467, %rd4, %rd466;
	ld.global.f32 	%f1131, [%rd467];
	fma.rn.f32 	%f1132, %f1130, %f1131, %f1171;
	st.global.f32 	[%rd17], %f1132;
	ld.local.f32 	%f1133, [%rd465+4];
	add.s32 	%r526, %r525, %r288;
	mul.wide.u32 	%rd468, %r526, 4;
	add.s64 	%rd469, %rd4, %rd468;
	ld.global.f32 	%f1134, [%rd469];
	fma.rn.f32 	%f1135, %f1133, %f1134, %f1132;
	st.global.f32 	[%rd17], %f1135;
	ld.local.f32 	%f1136, [%rd465+8];
	add.s32 	%r527, %r526, %r288;
	mul.wide.u32 	%rd470, %r527, 4;
	add.s64 	%rd471, %rd4, %rd470;
	ld.global.f32 	%f1137, [%rd471];
	fma.rn.f32 	%f1138, %f1136, %f1137, %f1135;
	st.global.f32 	[%rd17], %f1138;
	ld.local.f32 	%f1139, [%rd465+12];
	add.s32 	%r528, %r527, %r288;
	mul.wide.u32 	%rd472, %r528, 4;
	add.s64 	%rd473, %rd4, %rd472;
	ld.global.f32 	%f1140, [%rd473];
	fma.rn.f32 	%f1171, %f1139, %f1140, %f1138;
	st.global.f32 	[%rd17], %f1171;
	add.s32 	%r610, %r610, 4;
$L__BB2_103:
	setp.eq.s32 	%p182, %r102, 0;
	@%p182 bra 	$L__BB2_107;
	setp.eq.s32 	%p183, %r102, 1;
	mul.wide.u32 	%rd474, %r610, 4;
	add.s64 	%rd21, %rd5, %rd474;
	ld.local.f32 	%f1141, [%rd21];
	mad.lo.s32 	%r162, %r610, %r288, %r591;
	mul.wide.u32 	%rd475, %r162, 4;
	add.s64 	%rd476, %rd4, %rd475;
	ld.global.f32 	%f1142, [%rd476];
	fma.rn.f32 	%f47, %f1141, %f1142, %f1171;
	st.global.f32 	[%rd17], %f47;
	@%p183 bra 	$L__BB2_107;
	setp.eq.s32 	%p184, %r102, 2;
	ld.local.f32 	%f1143, [%rd21+4];
	add.s32 	%r163, %r162, %r288;
	mul.wide.u32 	%rd477, %r163, 4;
	add.s64 	%rd478, %rd4, %rd477;
	ld.global.f32 	%f1144, [%rd478];
	fma.rn.f32 	%f48, %f1143, %f1144, %f47;
	st.global.f32 	[%rd17], %f48;
	@%p184 bra 	$L__BB2_107;
	ld.local.f32 	%f1145, [%rd21+8];
	add.s32 	%r529, %r163, %r288;
	mul.wide.u32 	%rd479, %r529, 4;
	add.s64 	%rd480, %rd4, %rd479;
	ld.global.f32 	%f1146, [%rd480];
	fma.rn.f32 	%f1147, %f1145, %f1146, %f48;
	st.global.f32 	[%rd17], %f1147;
$L__BB2_107:
	add.s32 	%r591, %r591, 1;
	setp.eq.s32 	%p185, %r591, %r288;
	@%p185 bra 	$L__BB2_223;
	bra.uni 	$L__BB2_94;
$L__BB2_108:
	add.s32 	%r506, %r288, -1;
	and.b32  	%r165, %r288, 15;
	setp.lt.u32 	%p168, %r506, 15;
	mov.b32 	%r614, 0;
	@%p168 bra 	$L__BB2_111;
	and.b32  	%r614, %r288, 2147483632;
	mov.b32 	%r613, 0;
$L__BB2_110:
	.pragma "nounroll";
	mul.wide.u32 	%rd400, %r613, 4;
	add.s64 	%rd401, %rd10, %rd400;
	ld.global.f32 	%f1031, [%rd401];
	add.s64 	%rd402, %rd12, %rd400;
	st.global.f32 	[%rd402], %f1031;
	ld.global.f32 	%f1032, [%rd401+4];
	st.global.f32 	[%rd402+4], %f1032;
	ld.global.f32 	%f1033, [%rd401+8];
	st.global.f32 	[%rd402+8], %f1033;
	ld.global.f32 	%f1034, [%rd401+12];
	st.global.f32 	[%rd402+12], %f1034;
	ld.global.f32 	%f1035, [%rd401+16];
	st.global.f32 	[%rd402+16], %f1035;
	ld.global.f32 	%f1036, [%rd401+20];
	st.global.f32 	[%rd402+20], %f1036;
	ld.global.f32 	%f1037, [%rd401+24];
	st.global.f32 	[%rd402+24], %f1037;
	ld.global.f32 	%f1038, [%rd401+28];
	st.global.f32 	[%rd402+28], %f1038;
	ld.global.f32 	%f1039, [%rd401+32];
	st.global.f32 	[%rd402+32], %f1039;
	ld.global.f32 	%f1040, [%rd401+36];
	st.global.f32 	[%rd402+36], %f1040;
	ld.global.f32 	%f1041, [%rd401+40];
	st.global.f32 	[%rd402+40], %f1041;
	ld.global.f32 	%f1042, [%rd401+44];
	st.global.f32 	[%rd402+44], %f1042;
	ld.global.f32 	%f1043, [%rd401+48];
	st.global.f32 	[%rd402+48], %f1043;
	ld.global.f32 	%f1044, [%rd401+52];
	st.global.f32 	[%rd402+52], %f1044;
	ld.global.f32 	%f1045, [%rd401+56];
	st.global.f32 	[%rd402+56], %f1045;
	ld.global.f32 	%f1046, [%rd401+60];
	st.global.f32 	[%rd402+60], %f1046;
	add.s32 	%r613, %r613, 16;
	setp.ne.s32 	%p169, %r613, %r614;
	@%p169 bra 	$L__BB2_110;
$L__BB2_111:
	setp.eq.s32 	%p170, %r165, 0;
	@%p170 bra 	$L__BB2_223;
	and.b32  	%r172, %r288, 7;
	setp.lt.u32 	%p171, %r165, 8;
	@%p171 bra 	$L__BB2_114;
	mul.wide.u32 	%rd403, %r614, 4;
	add.s64 	%rd404, %rd10, %rd403;
	ld.global.f32 	%f1047, [%rd404];
	add.s64 	%rd405, %rd12, %rd403;
	st.global.f32 	[%rd405], %f1047;
	ld.global.f32 	%f1048, [%rd404+4];
	st.global.f32 	[%rd405+4], %f1048;
	ld.global.f32 	%f1049, [%rd404+8];
	st.global.f32 	[%rd405+8], %f1049;
	ld.global.f32 	%f1050, [%rd404+12];
	st.global.f32 	[%rd405+12], %f1050;
	ld.global.f32 	%f1051, [%rd404+16];
	st.global.f32 	[%rd405+16], %f1051;
	ld.global.f32 	%f1052, [%rd404+20];
	st.global.f32 	[%rd405+20], %f1052;
	ld.global.f32 	%f1053, [%rd404+24];
	st.global.f32 	[%rd405+24], %f1053;
	ld.global.f32 	%f1054, [%rd404+28];
	st.global.f32 	[%rd405+28], %f1054;
	add.s32 	%r614, %r614, 8;
$L__BB2_114:
	setp.eq.s32 	%p172, %r172, 0;
	@%p172 bra 	$L__BB2_223;
	and.b32  	%r175, %r288, 3;
	setp.lt.u32 	%p173, %r172, 4;
	@%p173 bra 	$L__BB2_117;
	mul.wide.u32 	%rd406, %r614, 4;
	add.s64 	%rd407, %rd10, %rd406;
	ld.global.f32 	%f1055, [%rd407];
	add.s64 	%rd408, %rd12, %rd406;
	st.global.f32 	[%rd408], %f1055;
	ld.global.f32 	%f1056, [%rd407+4];
	st.global.f32 	[%rd408+4], %f1056;
	ld.global.f32 	%f1057, [%rd407+8];
	st.global.f32 	[%rd408+8], %f1057;
	ld.global.f32 	%f1058, [%rd407+12];
	st.global.f32 	[%rd408+12], %f1058;
	add.s32 	%r614, %r614, 4;
$L__BB2_117:
	setp.eq.s32 	%p174, %r175, 0;
	@%p174 bra 	$L__BB2_223;
	mov.b32 	%r618, 0;
$L__BB2_119:
	.pragma "nounroll";
	mul.wide.u32 	%rd409, %r614, 4;
	add.s64 	%rd410, %rd10, %rd409;
	ld.global.f32 	%f1059, [%rd410];
	add.s64 	%rd411, %rd12, %rd409;
	st.global.f32 	[%rd411], %f1059;
	add.s32 	%r614, %r614, 1;
	add.s32 	%r618, %r618, 1;
	setp.ne.s32 	%p175, %r618, %r175;
	@%p175 bra 	$L__BB2_119;
	bra.uni 	$L__BB2_223;
$L__BB2_120:
	ld.global.f32 	%f1190, [%rd9];
	setp.lt.s32 	%p70, %r288, 2;
	mov.f32 	%f1191, %f1190;
	@%p70 bra 	$L__BB2_133;
	add.s32 	%r182, %r288, -1;
	add.s32 	%r341, %r288, -2;
	and.b32  	%r183, %r182, 15;
	setp.lt.u32 	%p71, %r341, 15;
	mov.b32 	%r621, 1;
	mov.f32 	%f1191, %f1190;
	@%p71 bra 	$L__BB2_124;
	and.b32  	%r184, %r182, -16;
	mov.b32 	%r619, 1;
	mov.f32 	%f1191, %f1190;
$L__BB2_123:
	.pragma "nounroll";
	mul.wide.u32 	%rd108, %r619, 4;
	add.s64 	%rd109, %rd9, %rd108;
	ld.global.f32 	%f407, [%rd109];
	min.f32 	%f408, %f1190, %f407;
	max.f32 	%f409, %f1191, %f407;
	ld.global.f32 	%f410, [%rd109+4];
	min.f32 	%f411, %f408, %f410;
	max.f32 	%f412, %f409, %f410;
	ld.global.f32 	%f413, [%rd109+8];
	min.f32 	%f414, %f411, %f413;
	max.f32 	%f415, %f412, %f413;
	ld.global.f32 	%f416, [%rd109+12];
	min.f32 	%f417, %f414, %f416;
	max.f32 	%f418, %f415, %f416;
	ld.global.f32 	%f419, [%rd109+16];
	min.f32 	%f420, %f417, %f419;
	max.f32 	%f421, %f418, %f419;
	ld.global.f32 	%f422, [%rd109+20];
	min.f32 	%f423, %f420, %f422;
	max.f32 	%f424, %f421, %f422;
	ld.global.f32 	%f425, [%rd109+24];
	min.f32 	%f426, %f423, %f425;
	max.f32 	%f427, %f424, %f425;
	ld.global.f32 	%f428, [%rd109+28];
	min.f32 	%f429, %f426, %f428;
	max.f32 	%f430, %f427, %f428;
	ld.global.f32 	%f431, [%rd109+32];
	min.f32 	%f432, %f429, %f431;
	max.f32 	%f433, %f430, %f431;
	ld.global.f32 	%f434, [%rd109+36];
	min.f32 	%f435, %f432, %f434;
	max.f32 	%f436, %f433, %f434;
	ld.global.f32 	%f437, [%rd109+40];
	min.f32 	%f438, %f435, %f437;
	max.f32 	%f439, %f436, %f437;
	ld.global.f32 	%f440, [%rd109+44];
	min.f32 	%f441, %f438, %f440;
	max.f32 	%f442, %f439, %f440;
	ld.global.f32 	%f443, [%rd109+48];
	min.f32 	%f444, %f441, %f443;
	max.f32 	%f445, %f442, %f443;
	ld.global.f32 	%f446, [%rd109+52];
	min.f32 	%f447, %f444, %f446;
	max.f32 	%f448, %f445, %f446;
	ld.global.f32 	%f449, [%rd109+56];
	min.f32 	%f450, %f447, %f449;
	max.f32 	%f451, %f448, %f449;
	ld.global.f32 	%f452, [%rd109+60];
	min.f32 	%f1190, %f450, %f452;
	max.f32 	%f1191, %f451, %f452;
	add.s32 	%r621, %r619, 16;
	add.s32 	%r343, %r619, 15;
	setp.ne.s32 	%p72, %r343, %r184;
	mov.u32 	%r619, %r621;
	@%p72 bra 	$L__BB2_123;
$L__BB2_124:
	setp.eq.s32 	%p73, %r183, 0;
	@%p73 bra 	$L__BB2_133;
	and.b32  	%r188, %r182, 7;
	setp.lt.u32 	%p74, %r183, 8;
	@%p74 bra 	$L__BB2_127;
	mul.wide.u32 	%rd110, %r621, 4;
	add.s64 	%rd111, %rd9, %rd110;
	ld.global.f32 	%f454, [%rd111];
	min.f32 	%f455, %f1190, %f454;
	max.f32 	%f456, %f1191, %f454;
	ld.global.f32 	%f457, [%rd111+4];
	min.f32 	%f458, %f455, %f457;
	max.f32 	%f459, %f456, %f457;
	ld.global.f32 	%f460, [%rd111+8];
	min.f32 	%f461, %f458, %f460;
	max.f32 	%f462, %f459, %f460;
	ld.global.f32 	%f463, [%rd111+12];
	min.f32 	%f464, %f461, %f463;
	max.f32 	%f465, %f462, %f463;
	ld.global.f32 	%f466, [%rd111+16];
	min.f32 	%f467, %f464, %f466;
	max.f32 	%f468, %f465, %f466;
	ld.global.f32 	%f469, [%rd111+20];
	min.f32 	%f470, %f467, %f469;
	max.f32 	%f471, %f468, %f469;
	ld.global.f32 	%f472, [%rd111+24];
	min.f32 	%f473, %f470, %f472;
	max.f32 	%f474, %f471, %f472;
	ld.global.f32 	%f475, [%rd111+28];
	min.f32 	%f1190, %f473, %f475;
	max.f32 	%f1191, %f474, %f475;
	add.s32 	%r621, %r621, 8;
$L__BB2_127:
	setp.eq.s32 	%p75, %r188, 0;
	@%p75 bra 	$L__BB2_133;
	and.b32  	%r191, %r182, 3;
	setp.lt.u32 	%p76, %r188, 4;
	@%p76 bra 	$L__BB2_130;
	mul.wide.u32 	%rd112, %r621, 4;
	add.s64 	%rd113, %rd9, %rd112;
	ld.global.f32 	%f477, [%rd113];
	min.f32 	%f478, %f1190, %f477;
	max.f32 	%f479, %f1191, %f477;
	ld.global.f32 	%f480, [%rd113+4];
	min.f32 	%f481, %f478, %f480;
	max.f32 	%f482, %f479, %f480;
	ld.global.f32 	%f483, [%rd113+8];
	min.f32 	%f484, %f481, %f483;
	max.f32 	%f485, %f482, %f483;
	ld.global.f32 	%f486, [%rd113+12];
	min.f32 	%f1190, %f484, %f486;
	max.f32 	%f1191, %f485, %f486;
	add.s32 	%r621, %r621, 4;
$L__BB2_130:
	setp.eq.s32 	%p77, %r191, 0;
	@%p77 bra 	$L__BB2_133;
	mov.b32 	%r624, 0;
$L__BB2_132:
	.pragma "nounroll";
	mul.wide.u32 	%rd114, %r621, 4;
	add.s64 	%rd115, %rd9, %rd114;
	ld.global.f32 	%f487, [%rd115];
	min.f32 	%f1190, %f1190, %f487;
	max.f32 	%f1191, %f1191, %f487;
	add.s32 	%r621, %r621, 1;
	add.s32 	%r624, %r624, 1;
	setp.ne.s32 	%p78, %r624, %r191;
	@%p78 bra 	$L__BB2_132;
$L__BB2_133:
	sub.f32 	%f488, %f1191, %f1190;
	div.rn.f32 	%f76, %f488, 0f437F0000;
	neg.f32 	%f489, %f1190;
	div.rn.f32 	%f490, %f489, %f76;
	cvt.rzi.s32.f32 	%r345, %f490;
	cvt.u16.u32 	%rs1, %r345;
	setp.lt.s32 	%p79, %r288, 1;
	@%p79 bra 	$L__BB2_145;
	cvt.s16.s8 	%rs87, %rs1;
	cvt.rn.f32.s16 	%f77, %rs87;
	add.s32 	%r347, %r288, -1;
	and.b32  	%r198, %r288, 7;
	setp.lt.u32 	%p80, %r347, 7;
	mov.b32 	%r627, 0;
	@%p80 bra 	$L__BB2_137;
	and.b32  	%r627, %r288, 2147483640;
	mov.b32 	%r625, 0;
$L__BB2_136:
	.pragma "nounroll";
	cvt.u64.u32 	%rd116, %r625;
	mul.wide.u32 	%rd117, %r625, 4;
	add.s64 	%rd118, %rd9, %rd117;
	ld.global.f32 	%f491, [%rd118];
	div.rn.f32 	%f492, %f491, %f76;
	add.f32 	%f493, %f492, %f77;
	max.f32 	%f494, %f493, 0fC3000000;
	min.f32 	%f495, %f494, 0f42FE0000;
	cvt.rzi.s32.f32 	%r349, %f495;
	add.s64 	%rd119, %rd11, %rd116;
	st.global.u8 	[%rd119], %r349;
	ld.global.f32 	%f496, [%rd118+4];
	div.rn.f32 	%f497, %f496, %f76;
	add.f32 	%f498, %f497, %f77;
	max.f32 	%f499, %f498, 0fC3000000;
	min.f32 	%f500, %f499, 0f42FE0000;
	cvt.rzi.s32.f32 	%r350, %f500;
	st.global.u8 	[%rd119+1], %r350;
	ld.global.f32 	%f501, [%rd118+8];
	div.rn.f32 	%f502, %f501, %f76;
	add.f32 	%f503, %f502, %f77;
	max.f32 	%f504, %f503, 0fC3000000;
	min.f32 	%f505, %f504, 0f42FE0000;
	cvt.rzi.s32.f32 	%r351, %f505;
	st.global.u8 	[%rd119+2], %r351;
	ld.global.f32 	%f506, [%rd118+12];
	div.rn.f32 	%f507, %f506, %f76;
	add.f32 	%f508, %f507, %f77;
	max.f32 	%f509, %f508, 0fC3000000;
	min.f32 	%f510, %f509, 0f42FE0000;
	cvt.rzi.s32.f32 	%r352, %f510;
	st.global.u8 	[%rd119+3], %r352;
	ld.global.f32 	%f511, [%rd118+16];
	div.rn.f32 	%f512, %f511, %f76;
	add.f32 	%f513, %f512, %f77;
	max.f32 	%f514, %f513, 0fC3000000;
	min.f32 	%f515, %f514, 0f42FE0000;
	cvt.rzi.s32.f32 	%r353, %f515;
	st.global.u8 	[%rd119+4], %r353;
	ld.global.f32 	%f516, [%rd118+20];
	div.rn.f32 	%f517, %f516, %f76;
	add.f32 	%f518, %f517, %f77;
	max.f32 	%f519, %f518, 0fC3000000;
	min.f32 	%f520, %f519, 0f42FE0000;
	cvt.rzi.s32.f32 	%r354, %f520;
	st.global.u8 	[%rd119+5], %r354;
	ld.global.f32 	%f521, [%rd118+24];
	div.rn.f32 	%f522, %f521, %f76;
	add.f32 	%f523, %f522, %f77;
	max.f32 	%f524, %f523, 0fC3000000;
	min.f32 	%f525, %f524, 0f42FE0000;
	cvt.rzi.s32.f32 	%r355, %f525;
	st.global.u8 	[%rd119+6], %r355;
	ld.global.f32 	%f526, [%rd118+28];
	div.rn.f32 	%f527, %f526, %f76;
	add.f32 	%f528, %f527, %f77;
	max.f32 	%f529, %f528, 0fC3000000;
	min.f32 	%f530, %f529, 0f42FE0000;
	cvt.rzi.s32.f32 	%r356, %f530;
	st.global.u8 	[%rd119+7], %r356;
	add.s32 	%r625, %r625, 8;
	setp.ne.s32 	%p81, %r625, %r627;
	@%p81 bra 	$L__BB2_136;
$L__BB2_137:
	setp.eq.s32 	%p82, %r198, 0;
	@%p82 bra 	$L__BB2_145;
	and.b32  	%r203, %r288, 3;
	setp.lt.u32 	%p83, %r198, 4;
	@%p83 bra 	$L__BB2_140;
	cvt.u64.u32 	%rd120, %r627;
	mul.wide.u32 	%rd121, %r627, 4;
	add.s64 	%rd122, %rd9, %rd121;
	ld.global.f32 	%f531, [%rd122];
	div.rn.f32 	%f532, %f531, %f76;
	add.f32 	%f533, %f532, %f77;
	max.f32 	%f534, %f533, 0fC3000000;
	min.f32 	%f535, %f534, 0f42FE0000;
	cvt.rzi.s32.f32 	%r357, %f535;
	add.s64 	%rd123, %rd11, %rd120;
	st.global.u8 	[%rd123], %r357;
	ld.global.f32 	%f536, [%rd122+4];
	div.rn.f32 	%f537, %f536, %f76;
	add.f32 	%f538, %f537, %f77;
	max.f32 	%f539, %f538, 0fC3000000;
	min.f32 	%f540, %f539, 0f42FE0000;
	cvt.rzi.s32.f32 	%r358, %f540;
	st.global.u8 	[%rd123+1], %r358;
	ld.global.f32 	%f541, [%rd122+8];
	div.rn.f32 	%f542, %f541, %f76;
	add.f32 	%f543, %f542, %f77;
	max.f32 	%f544, %f543, 0fC3000000;
	min.f32 	%f545, %f544, 0f42FE0000;
	cvt.rzi.s32.f32 	%r359, %f545;
	st.global.u8 	[%rd123+2], %r359;
	ld.global.f32 	%f546, [%rd122+12];
	div.rn.f32 	%f547, %f546, %f76;
	add.f32 	%f548, %f547, %f77;
	max.f32 	%f549, %f548, 0fC3000000;
	min.f32 	%f550, %f549, 0f42FE0000;
	cvt.rzi.s32.f32 	%r360, %f550;
	st.global.u8 	[%rd123+3], %r360;
	add.s32 	%r627, %r627, 4;
$L__BB2_140:
	setp.eq.s32 	%p84, %r203, 0;
	@%p84 bra 	$L__BB2_145;
	setp.eq.s32 	%p85, %r203, 1;
	@%p85 bra 	$L__BB2_143;
	cvt.u64.u32 	%rd124, %r627;
	mul.wide.u32 	%rd125, %r627, 4;
	add.s64 	%rd126, %rd9, %rd125;
	ld.global.f32 	%f551, [%rd126];
	div.rn.f32 	%f552, %f551, %f76;
	add.f32 	%f553, %f552, %f77;
	max.f32 	%f554, %f553, 0fC3000000;
	min.f32 	%f555, %f554, 0f42FE0000;
	cvt.rzi.s32.f32 	%r361, %f555;
	add.s64 	%rd127, %rd11, %rd124;
	st.global.u8 	[%rd127], %r361;
	ld.global.f32 	%f556, [%rd126+4];
	div.rn.f32 	%f557, %f556, %f76;
	add.f32 	%f558, %f557, %f77;
	max.f32 	%f559, %f558, 0fC3000000;
	min.f32 	%f560, %f559, 0f42FE0000;
	cvt.rzi.s32.f32 	%r362, %f560;
	st.global.u8 	[%rd127+1], %r362;
	add.s32 	%r627, %r627, 2;
$L__BB2_143:
	and.b32  	%r363, %r288, 1;
	setp.eq.b32 	%p86, %r363, 1;
	not.pred 	%p87, %p86;
	@%p87 bra 	$L__BB2_145;
	cvt.u64.u32 	%rd128, %r627;
	mul.wide.u32 	%rd129, %r627, 4;
	add.s64 	%rd130, %rd9, %rd129;
	ld.global.f32 	%f561, [%rd130];
	div.rn.f32 	%f562, %f561, %f76;
	add.f32 	%f563, %f562, %f77;
	max.f32 	%f564, %f563, 0fC3000000;
	min.f32 	%f565, %f564, 0f42FE0000;
	cvt.rzi.s32.f32 	%r364, %f565;
	add.s64 	%rd131, %rd11, %rd128;
	st.global.u8 	[%rd131], %r364;
$L__BB2_145:
	setp.lt.s32 	%p88, %r288, 2;
	ld.global.f32 	%f1208, [%rd10];
	mov.f32 	%f1209, %f1208;
	@%p88 bra 	$L__BB2_158;
	add.s32 	%r208, %r288, -1;
	add.s32 	%r366, %r288, -2;
	and.b32  	%r209, %r208, 15;
	setp.lt.u32 	%p89, %r366, 15;
	mov.b32 	%r631, 1;
	mov.f32 	%f1209, %f1208;
	@%p89 bra 	$L__BB2_149;
	and.b32  	%r210, %r208, -16;
	mov.b32 	%r629, 1;
	mov.f32 	%f1209, %f1208;
$L__BB2_148:
	.pragma "nounroll";
	mul.wide.u32 	%rd132, %r629, 4;
	add.s64 	%rd133, %rd10, %rd132;
	ld.global.f32 	%f567, [%rd133];
	min.f32 	%f568, %f1208, %f567;
	max.f32 	%f569, %f1209, %f567;
	ld.global.f32 	%f570, [%rd133+4];
	min.f32 	%f571, %f568, %f570;
	max.f32 	%f572, %f569, %f570;
	ld.global.f32 	%f573, [%rd133+8];
	min.f32 	%f574, %f571, %f573;
	max.f32 	%f575, %f572, %f573;
	ld.global.f32 	%f576, [%rd133+12];
	min.f32 	%f577, %f574, %f576;
	max.f32 	%f578, %f575, %f576;
	ld.global.f32 	%f579, [%rd133+16];
	min.f32 	%f580, %f577, %f579;
	max.f32 	%f581, %f578, %f579;
	ld.global.f32 	%f582, [%rd133+20];
	min.f32 	%f583, %f580, %f582;
	max.f32 	%f584, %f581, %f582;
	ld.global.f32 	%f585, [%rd133+24];
	min.f32 	%f586, %f583, %f585;
	max.f32 	%f587, %f584, %f585;
	ld.global.f32 	%f588, [%rd133+28];
	min.f32 	%f589, %f586, %f588;
	max.f32 	%f590, %f587, %f588;
	ld.global.f32 	%f591, [%rd133+32];
	min.f32 	%f592, %f589, %f591;
	max.f32 	%f593, %f590, %f591;
	ld.global.f32 	%f594, [%rd133+36];
	min.f32 	%f595, %f592, %f594;
	max.f32 	%f596, %f593, %f594;
	ld.global.f32 	%f597, [%rd133+40];
	min.f32 	%f598, %f595, %f597;
	max.f32 	%f599, %f596, %f597;
	ld.global.f32 	%f600, [%rd133+44];
	min.f32 	%f601, %f598, %f600;
	max.f32 	%f602, %f599, %f600;
	ld.global.f32 	%f603, [%rd133+48];
	min.f32 	%f604, %f601, %f603;
	max.f32 	%f605, %f602, %f603;
	ld.global.f32 	%f606, [%rd133+52];
	min.f32 	%f607, %f604, %f606;
	max.f32 	%f608, %f605, %f606;
	ld.global.f32 	%f609, [%rd133+56];
	min.f32 	%f610, %f607, %f609;
	max.f32 	%f611, %f608, %f609;
	ld.global.f32 	%f612, [%rd133+60];
	min.f32 	%f1208, %f610, %f612;
	max.f32 	%f1209, %f611, %f612;
	add.s32 	%r631, %r629, 16;
	add.s32 	%r368, %r629, 15;
	setp.ne.s32 	%p90, %r368, %r210;
	mov.u32 	%r629, %r631;
	@%p90 bra 	$L__BB2_148;
$L__BB2_149:
	setp.eq.s32 	%p91, %r209, 0;
	@%p91 bra 	$L__BB2_158;
	and.b32  	%r214, %r208, 7;
	setp.lt.u32 	%p92, %r209, 8;
	@%p92 bra 	$L__BB2_152;
	mul.wide.u32 	%rd134, %r631, 4;
	add.s64 	%rd135, %rd10, %rd134;
	ld.global.f32 	%f614, [%rd135];
	min.f32 	%f615, %f1208, %f614;
	max.f32 	%f616, %f1209, %f614;
	ld.global.f32 	%f617, [%rd135+4];
	min.f32 	%f618, %f615, %f617;
	max.f32 	%f619, %f616, %f617;
	ld.global.f32 	%f620, [%rd135+8];
	min.f32 	%f621, %f618, %f620;
	max.f32 	%f622, %f619, %f620;
	ld.global.f32 	%f623, [%rd135+12];
	min.f32 	%f624, %f621, %f623;
	max.f32 	%f625, %f622, %f623;
	ld.global.f32 	%f626, [%rd135+16];
	min.f32 	%f627, %f624, %f626;
	max.f32 	%f628, %f625, %f626;
	ld.global.f32 	%f629, [%rd135+20];
	min.f32 	%f630, %f627, %f629;
	max.f32 	%f631, %f628, %f629;
	ld.global.f32 	%f632, [%rd135+24];
	min.f32 	%f633, %f630, %f632;
	max.f32 	%f634, %f631, %f632;
	ld.global.f32 	%f635, [%rd135+28];
	min.f32 	%f1208, %f633, %f635;
	max.f32 	%f1209, %f634, %f635;
	add.s32 	%r631, %r631, 8;
$L__BB2_152:
	setp.eq.s32 	%p93, %r214, 0;
	@%p93 bra 	$L__BB2_158;
	and.b32  	%r217, %r208, 3;
	setp.lt.u32 	%p94, %r214, 4;
	@%p94 bra 	$L__BB2_155;
	mul.wide.u32 	%rd136, %r631, 4;
	add.s64 	%rd137, %rd10, %rd136;
	ld.global.f32 	%f637, [%rd137];
	min.f32 	%f638, %f1208, %f637;
	max.f32 	%f639, %f1209, %f637;
	ld.global.f32 	%f640, [%rd137+4];
	min.f32 	%f641, %f638, %f640;
	max.f32 	%f642, %f639, %f640;
	ld.global.f32 	%f643, [%rd137+8];
	min.f32 	%f644, %f641, %f643;
	max.f32 	%f645, %f642, %f643;
	ld.global.f32 	%f646, [%rd137+12];
	min.f32 	%f1208, %f644, %f646;
	max.f32 	%f1209, %f645, %f646;
	add.s32 	%r631, %r631, 4;
$L__BB2_155:
	setp.eq.s32 	%p95, %r217, 0;
	@%p95 bra 	$L__BB2_158;
	mov.b32 	%r634, 0;
$L__BB2_157:
	.pragma "nounroll";
	mul.wide.u32 	%rd138, %r631, 4;
	add.s64 	%rd139, %rd10, %rd138;
	ld.global.f32 	%f647, [%rd139];
	min.f32 	%f1208, %f1208, %f647;
	max.f32 	%f1209, %f1209, %f647;
	add.s32 	%r631, %r631, 1;
	add.s32 	%r634, %r634, 1;
	setp.ne.s32 	%p96, %r634, %r217;
	@%p96 bra 	$L__BB2_157;
$L__BB2_158:
	setp.lt.s32 	%p97, %r288, 1;
	sub.f32 	%f648, %f1209, %f1208;
	div.rn.f32 	%f105, %f648, 0f437F0000;
	neg.f32 	%f649, %f1208;
	div.rn.f32 	%f650, %f649, %f105;
	cvt.rzi.s32.f32 	%r370, %f650;
	cvt.u16.u32 	%rs2, %r370;
	@%p97 bra 	$L__BB2_170;
	cvt.s16.s8 	%rs88, %rs2;
	cvt.rn.f32.s16 	%f106, %rs88;
	add.s32 	%r372, %r288, -1;
	and.b32  	%r224, %r288, 7;
	setp.lt.u32 	%p98, %r372, 7;
	mov.b32 	%r637, 0;
	@%p98 bra 	$L__BB2_162;
	and.b32  	%r637, %r288, 2147483640;
	mov.b32 	%r635, 0;
$L__BB2_161:
	.pragma "nounroll";
	cvt.u64.u32 	%rd140, %r635;
	mul.wide.u32 	%rd141, %r635, 4;
	add.s64 	%rd142, %rd10, %rd141;
	ld.global.f32 	%f651, [%rd142];
	div.rn.f32 	%f652, %f651, %f105;
	add.f32 	%f653, %f652, %f106;
	max.f32 	%f654, %f653, 0fC3000000;
	min.f32 	%f655, %f654, 0f42FE0000;
	cvt.rzi.s32.f32 	%r374, %f655;
	add.s64 	%rd143, %rd12, %rd140;
	st.global.u8 	[%rd143], %r374;
	ld.global.f32 	%f656, [%rd142+4];
	div.rn.f32 	%f657, %f656, %f105;
	add.f32 	%f658, %f657, %f106;
	max.f32 	%f659, %f658, 0fC3000000;
	min.f32 	%f660, %f659, 0f42FE0000;
	cvt.rzi.s32.f32 	%r375, %f660;
	st.global.u8 	[%rd143+1], %r375;
	ld.global.f32 	%f661, [%rd142+8];
	div.rn.f32 	%f662, %f661, %f105;
	add.f32 	%f663, %f662, %f106;
	max.f32 	%f664, %f663, 0fC3000000;
	min.f32 	%f665, %f664, 0f42FE0000;
	cvt.rzi.s32.f32 	%r376, %f665;
	st.global.u8 	[%rd143+2], %r376;
	ld.global.f32 	%f666, [%rd142+12];
	div.rn.f32 	%f667, %f666, %f105;
	add.f32 	%f668, %f667, %f106;
	max.f32 	%f669, %f668, 0fC3000000;
	min.f32 	%f670, %f669, 0f42FE0000;
	cvt.rzi.s32.f32 	%r377, %f670;
	st.global.u8 	[%rd143+3], %r377;
	ld.global.f32 	%f671, [%rd142+16];
	div.rn.f32 	%f672, %f671, %f105;
	add.f32 	%f673, %f672, %f106;
	max.f32 	%f674, %f673, 0fC3000000;
	min.f32 	%f675, %f674, 0f42FE0000;
	cvt.rzi.s32.f32 	%r378, %f675;
	st.global.u8 	[%rd143+4], %r378;
	ld.global.f32 	%f676, [%rd142+20];
	div.rn.f32 	%f677, %f676, %f105;
	add.f32 	%f678, %f677, %f106;
	max.f32 	%f679, %f678, 0fC3000000;
	min.f32 	%f680, %f679, 0f42FE0000;
	cvt.rzi.s32.f32 	%r379, %f680;
	st.global.u8 	[%rd143+5], %r379;
	ld.global.f32 	%f681, [%rd142+24];
	div.rn.f32 	%f682, %f681, %f105;
	add.f32 	%f683, %f682, %f106;
	max.f32 	%f684, %f683, 0fC3000000;
	min.f32 	%f685, %f684, 0f42FE0000;
	cvt.rzi.s32.f32 	%r380, %f685;
	st.global.u8 	[%rd143+6], %r380;
	ld.global.f32 	%f686, [%rd142+28];
	div.rn.f32 	%f687, %f686, %f105;
	add.f32 	%f688, %f687, %f106;
	max.f32 	%f689, %f688, 0fC3000000;
	min.f32 	%f690, %f689, 0f42FE0000;
	cvt.rzi.s32.f32 	%r381, %f690;
	st.global.u8 	[%rd143+7], %r381;
	add.s32 	%r635, %r635, 8;
	setp.ne.s32 	%p99, %r635, %r637;
	@%p99 bra 	$L__BB2_161;
$L__BB2_162:
	setp.eq.s32 	%p100, %r224, 0;
	@%p100 bra 	$L__BB2_170;
	and.b32  	%r229, %r288, 3;
	setp.lt.u32 	%p101, %r224, 4;
	@%p101 bra 	$L__BB2_165;
	cvt.u64.u32 	%rd144, %r637;
	mul.wide.u32 	%rd145, %r637, 4;
	add.s64 	%rd146, %rd10, %rd145;
	ld.global.f32 	%f691, [%rd146];
	div.rn.f32 	%f692, %f691, %f105;
	add.f32 	%f693, %f692, %f106;
	max.f32 	%f694, %f693, 0fC3000000;
	min.f32 	%f695, %f694, 0f42FE0000;
	cvt.rzi.s32.f32 	%r382, %f695;
	add.s64 	%rd147, %rd12, %rd144;
	st.global.u8 	[%rd147], %r382;
	ld.global.f32 	%f696, [%rd146+4];
	div.rn.f32 	%f697, %f696, %f105;
	add.f32 	%f698, %f697, %f106;
	max.f32 	%f699, %f698, 0fC3000000;
	min.f32 	%f700, %f699, 0f42FE0000;
	cvt.rzi.s32.f32 	%r383, %f700;
	st.global.u8 	[%rd147+1], %r383;
	ld.global.f32 	%f701, [%rd146+8];
	div.rn.f32 	%f702, %f701, %f105;
	add.f32 	%f703, %f702, %f106;
	max.f32 	%f704, %f703, 0fC3000000;
	min.f32 	%f705, %f704, 0f42FE0000;
	cvt.rzi.s32.f32 	%r384, %f705;
	st.global.u8 	[%rd147+2], %r384;
	ld.global.f32 	%f706, [%rd146+12];
	div.rn.f32 	%f707, %f706, %f105;
	add.f32 	%f708, %f707, %f106;
	max.f32 	%f709, %f708, 0fC3000000;
	min.f32 	%f710, %f709, 0f42FE0000;
	cvt.rzi.s32.f32 	%r385, %f710;
	st.global.u8 	[%rd147+3], %r385;
	add.s32 	%r637, %r637, 4;
$L__BB2_165:
	setp.eq.s32 	%p102, %r229, 0;
	@%p102 bra 	$L__BB2_170;
	setp.eq.s32 	%p103, %r229, 1;
	@%p103 bra 	$L__BB2_168;
	cvt.u64.u32 	%rd148, %r637;
	mul.wide.u32 	%rd149, %r637, 4;
	add.s64 	%rd150, %rd10, %rd149;
	ld.global.f32 	%f711, [%rd150];
	div.rn.f32 	%f712, %f711, %f105;
	add.f32 	%f713, %f712, %f106;
	max.f32 	%f714, %f713, 0fC3000000;
	min.f32 	%f715, %f714, 0f42FE0000;
	cvt.rzi.s32.f32 	%r386, %f715;
	add.s64 	%rd151, %rd12, %rd148;
	st.global.u8 	[%rd151], %r386;
	ld.global.f32 	%f716, [%rd150+4];
	div.rn.f32 	%f717, %f716, %f105;
	add.f32 	%f718, %f717, %f106;
	max.f32 	%f719, %f718, 0fC3000000;
	min.f32 	%f720, %f719, 0f42FE0000;
	cvt.rzi.s32.f32 	%r387, %f720;
	st.global.u8 	[%rd151+1], %r387;
	add.s32 	%r637, %r637, 2;
$L__BB2_168:
	and.b32  	%r388, %r288, 1;
	setp.eq.b32 	%p104, %r388, 1;
	not.pred 	%p105, %p104;
	@%p105 bra 	$L__BB2_170;
	cvt.u64.u32 	%rd152, %r637;
	mul.wide.u32 	%rd153, %r637, 4;
	add.s64 	%rd154, %rd10, %rd153;
	ld.global.f32 	%f721, [%rd154];
	div.rn.f32 	%f722, %f721, %f105;
	add.f32 	%f723, %f722, %f106;
	max.f32 	%f724, %f723, 0fC3000000;
	min.f32 	%f725, %f724, 0f42FE0000;
	cvt.rzi.s32.f32 	%r389, %f725;
	add.s64 	%rd155, %rd12, %rd152;
	st.global.u8 	[%rd155], %r389;
$L__BB2_170:
	shl.b32 	%r390, %r1, 2;
	cvta.to.global.u64 	%rd156, %rd26;
	mul.wide.u32 	%rd157, %r390, 4;
	add.s64 	%rd158, %rd156, %rd157;
	st.global.f32 	[%rd158], %f76;
	cvt.s16.s8 	%rs89, %rs1;
	cvt.rn.f32.s16 	%f726, %rs89;
	st.global.f32 	[%rd158+4], %f726;
	st.global.f32 	[%rd158+8], %f105;
	cvt.s16.s8 	%rs90, %rs2;
	cvt.rn.f32.s16 	%f727, %rs90;
	st.global.f32 	[%rd158+12], %f727;
	bra.uni 	$L__BB2_223;
$L__BB2_171:
	mov.b32 	%r293, 0;
	st.local.v4.b32 	[%rd7], {%r293, %r293, %r293, %r293};
	st.local.v4.b32 	[%rd7+16], {%r293, %r293, %r293, %r293};
	st.local.v4.b32 	[%rd7+32], {%r293, %r293, %r293, %r293};
	st.local.v4.b32 	[%rd7+48], {%r293, %r293, %r293, %r293};
	st.local.v4.b32 	[%rd7+64], {%r293, %r293, %r293, %r293};
	st.local.v4.b32 	[%rd7+80], {%r293, %r293, %r293, %r293};
	st.local.v4.b32 	[%rd7+96], {%r293, %r293, %r293, %r293};
	st.local.v4.b32 	[%rd7+112], {%r293, %r293, %r293, %r293};
	st.local.v4.b32 	[%rd7+128], {%r293, %r293, %r293, %r293};
	st.local.v4.b32 	[%rd7+144], {%r293, %r293, %r293, %r293};
	st.local.v4.b32 	[%rd7+160], {%r293, %r293, %r293, %r293};
	st.local.v4.b32 	[%rd7+176], {%r293, %r293, %r293, %r293};
	st.local.v4.b32 	[%rd7+192], {%r293, %r293, %r293, %r293};
	st.local.v4.b32 	[%rd7+208], {%r293, %r293, %r293, %r293};
	st.local.v4.b32 	[%rd7+224], {%r293, %r293, %r293, %r293};
	st.local.v4.b32 	[%rd7+240], {%r293, %r293, %r293, %r293};
	st.local.v4.b32 	[%rd7+256], {%r293, %r293, %r293, %r293};
	st.local.v4.b32 	[%rd7+272], {%r293, %r293, %r293, %r293};
	st.local.v4.b32 	[%rd7+288], {%r293, %r293, %r293, %r293};
	st.local.v4.b32 	[%rd7+304], {%r293, %r293, %r293, %r293};
	st.local.v4.b32 	[%rd7+320], {%r293, %r293, %r293, %r293};
	st.local.v4.b32 	[%rd7+336], {%r293, %r293, %r293, %r293};
	st.local.v4.b32 	[%rd7+352], {%r293, %r293, %r293, %r293};
	st.local.v4.b32 	[%rd7+368], {%r293, %r293, %r293, %r293};
	st.local.v4.b32 	[%rd7+384], {%r293, %r293, %r293, %r293};
	st.local.v4.b32 	[%rd7+400], {%r293, %r293, %r293, %r293};
	st.local.v4.b32 	[%rd7+416], {%r293, %r293, %r293, %r293};
	st.local.v4.b32 	[%rd7+432], {%r293, %r293, %r293, %r293};
	st.local.v4.b32 	[%rd7+448], {%r293, %r293, %r293, %r293};
	st.local.v4.b32 	[%rd7+464], {%r293, %r293, %r293, %r293};
	st.local.v4.b32 	[%rd7+480], {%r293, %r293, %r293, %r293};
	st.local.v4.b32 	[%rd7+496], {%r293, %r293, %r293, %r293};
	st.local.v4.b32 	[%rd8], {%r293, %r293, %r293, %r293};
	st.local.v4.b32 	[%rd8+16], {%r293, %r293, %r293, %r293};
	st.local.v4.b32 	[%rd8+32], {%r293, %r293, %r293, %r293};
	st.local.v4.b32 	[%rd8+48], {%r293, %r293, %r293, %r293};
	st.local.v4.b32 	[%rd8+64], {%r293, %r293, %r293, %r293};
	st.local.v4.b32 	[%rd8+80], {%r293, %r293, %r293, %r293};
	st.local.v4.b32 	[%rd8+96], {%r293, %r293, %r293, %r293};
	st.local.v4.b32 	[%rd8+112], {%r293, %r293, %r293, %r293};
	st.local.v4.b32 	[%rd8+128], {%r293, %r293, %r293, %r293};
	st.local.v4.b32 	[%rd8+144], {%r293, %r293, %r293, %r293};
	st.local.v4.b32 	[%rd8+160], {%r293, %r293, %r293, %r293};
	st.local.v4.b32 	[%rd8+176], {%r293, %r293, %r293, %r293};
	st.local.v4.b32 	[%rd8+192], {%r293, %r293, %r293, %r293};
	st.local.v4.b32 	[%rd8+208], {%r293, %r293, %r293, %r293};
	st.local.v4.b32 	[%rd8+224], {%r293, %r293, %r293, %r293};
	st.local.v4.b32 	[%rd8+240], {%r293, %r293, %r293, %r293};
	st.local.v4.b32 	[%rd8+256], {%r293, %r293, %r293, %r293};
	st.local.v4.b32 	[%rd8+272], {%r293, %r293, %r293, %r293};
	st.local.v4.b32 	[%rd8+288], {%r293, %r293, %r293, %r293};
	st.local.v4.b32 	[%rd8+304], {%r293, %r293, %r293, %r293};
	st.local.v4.b32 	[%rd8+320], {%r293, %r293, %r293, %r293};
	st.local.v4.b32 	[%rd8+336], {%r293, %r293, %r293, %r293};
	st.local.v4.b32 	[%rd8+352], {%r293, %r293, %r293, %r293};
	st.local.v4.b32 	[%rd8+368], {%r293, %r293, %r293, %r293};
	st.local.v4.b32 	[%rd8+384], {%r293, %r293, %r293, %r293};
	st.local.v4.b32 	[%rd8+400], {%r293, %r293, %r293, %r293};
	st.local.v4.b32 	[%rd8+416], {%r293, %r293, %r293, %r293};
	st.local.v4.b32 	[%rd8+432], {%r293, %r293, %r293, %r293};
	st.local.v4.b32 	[%rd8+448], {%r293, %r293, %r293, %r293};
	st.local.v4.b32 	[%rd8+464], {%r293, %r293, %r293, %r293};
	st.local.v4.b32 	[%rd8+480], {%r293, %r293, %r293, %r293};
	st.local.v4.b32 	[%rd8+496], {%r293, %r293, %r293, %r293};
	setp.lt.s32 	%p5, %r288, 1;
	mov.f32 	%f1218, 0f00000000;
	@%p5 bra 	$L__BB2_184;
	add.s32 	%r295, %r288, -1;
	and.b32  	%r234, %r288, 15;
	setp.lt.u32 	%p6, %r295, 15;
	mov.f32 	%f1218, 0f00000000;
	mov.b32 	%r641, 0;
	@%p6 bra 	$L__BB2_175;
	and.b32  	%r641, %r288, 2147483632;
	mov.f32 	%f1218, 0f00000000;
	mov.b32 	%r639, 0;
$L__BB2_174:
	.pragma "nounroll";
	mul.wide.u32 	%rd40, %r639, 4;
	add.s64 	%rd41, %rd9, %rd40;
	ld.global.f32 	%f140, [%rd41];
	abs.f32 	%f141, %f140;
	add.f32 	%f142, %f1218, %f141;
	ld.global.f32 	%f143, [%rd41+4];
	abs.f32 	%f144, %f143;
	add.f32 	%f145, %f142, %f144;
	ld.global.f32 	%f146, [%rd41+8];
	abs.f32 	%f147, %f146;
	add.f32 	%f148, %f145, %f147;
	ld.global.f32 	%f149, [%rd41+12];
	abs.f32 	%f150, %f149;
	add.f32 	%f151, %f148, %f150;
	ld.global.f32 	%f152, [%rd41+16];
	abs.f32 	%f153, %f152;
	add.f32 	%f154, %f151, %f153;
	ld.global.f32 	%f155, [%rd41+20];
	abs.f32 	%f156, %f155;
	add.f32 	%f157, %f154, %f156;
	ld.global.f32 	%f158, [%rd41+24];
	abs.f32 	%f159, %f158;
	add.f32 	%f160, %f157, %f159;
	ld.global.f32 	%f161, [%rd41+28];
	abs.f32 	%f162, %f161;
	add.f32 	%f163, %f160, %f162;
	ld.global.f32 	%f164, [%rd41+32];
	abs.f32 	%f165, %f164;
	add.f32 	%f166, %f163, %f165;
	ld.global.f32 	%f167, [%rd41+36];
	abs.f32 	%f168, %f167;
	add.f32 	%f169, %f166, %f168;
	ld.global.f32 	%f170, [%rd41+40];
	abs.f32 	%f171, %f170;
	add.f32 	%f172, %f169, %f171;
	ld.global.f32 	%f173, [%rd41+44];
	abs.f32 	%f174, %f173;
	add.f32 	%f175, %f172, %f174;
	ld.global.f32 	%f176, [%rd41+48];
	abs.f32 	%f177, %f176;
	add.f32 	%f178, %f175, %f177;
	ld.global.f32 	%f179, [%rd41+52];
	abs.f32 	%f180, %f179;
	add.f32 	%f181, %f178, %f180;
	ld.global.f32 	%f182, [%rd41+56];
	abs.f32 	%f183, %f182;
	add.f32 	%f184, %f181, %f183;
	ld.global.f32 	%f185, [%rd41+60];
	abs.f32 	%f186, %f185;
	add.f32 	%f1218, %f184, %f186;
	add.s32 	%r639, %r639, 16;
	setp.ne.s32 	%p7, %r639, %r641;
	@%p7 bra 	$L__BB2_174;
$L__BB2_175:
	setp.eq.s32 	%p8, %r234, 0;
	@%p8 bra 	$L__BB2_184;
	and.b32  	%r239, %r288, 7;
	setp.lt.u32 	%p9, %r234, 8;
	@%p9 bra 	$L__BB2_178;
	mul.wide.u32 	%rd42, %r641, 4;
	add.s64 	%rd43, %rd9, %rd42;
	ld.global.f32 	%f188, [%rd43];
	abs.f32 	%f189, %f188;
	add.f32 	%f190, %f1218, %f189;
	ld.global.f32 	%f191, [%rd43+4];
	abs.f32 	%f192, %f191;
	add.f32 	%f193, %f190, %f192;
	ld.global.f32 	%f194, [%rd43+8];
	abs.f32 	%f195, %f194;
	add.f32 	%f196, %f193, %f195;
	ld.global.f32 	%f197, [%rd43+12];
	abs.f32 	%f198, %f197;
	add.f32 	%f199, %f196, %f198;
	ld.global.f32 	%f200, [%rd43+16];
	abs.f32 	%f201, %f200;
	add.f32 	%f202, %f199, %f201;
	ld.global.f32 	%f203, [%rd43+20];
	abs.f32 	%f204, %f203;
	add.f32 	%f205, %f202, %f204;
	ld.global.f32 	%f206, [%rd43+24];
	abs.f32 	%f207, %f206;
	add.f32 	%f208, %f205, %f207;
	ld.global.f32 	%f209, [%rd43+28];
	abs.f32 	%f210, %f209;
	add.f32 	%f1218, %f208, %f210;
	add.s32 	%r641, %r641, 8;
$L__BB2_178:
	setp.eq.s32 	%p10, %r239, 0;
	@%p10 bra 	$L__BB2_184;
	and.b32  	%r242, %r288, 3;
	setp.lt.u32 	%p11, %r239, 4;
	@%p11 bra 	$L__BB2_181;
	mul.wide.u32 	%rd44, %r641, 4;
	add.s64 	%rd45, %rd9, %rd44;
	ld.global.f32 	%f212, [%rd45];
	abs.f32 	%f213, %f212;
	add.f32 	%f214, %f1218, %f213;
	ld.global.f32 	%f215, [%rd45+4];
	abs.f32 	%f216, %f215;
	add.f32 	%f217, %f214, %f216;
	ld.global.f32 	%f218, [%rd45+8];
	abs.f32 	%f219, %f218;
	add.f32 	%f220, %f217, %f219;
	ld.global.f32 	%f221, [%rd45+12];
	abs.f32 	%f222, %f221;
	add.f32 	%f1218, %f220, %f222;
	add.s32 	%r641, %r641, 4;
$L__BB2_181:
	setp.eq.s32 	%p12, %r242, 0;
	@%p12 bra 	$L__BB2_184;
	mov.b32 	%r644, 0;
$L__BB2_183:
	.pragma "nounroll";
	mul.wide.u32 	%rd46, %r641, 4;
	add.s64 	%rd47, %rd9, %rd46;
	ld.global.f32 	%f223, [%rd47];
	abs.f32 	%f224, %f223;
	add.f32 	%f1218, %f1218, %f224;
	add.s32 	%r641, %r641, 1;
	add.s32 	%r644, %r644, 1;
	setp.ne.s32 	%p13, %r644, %r242;
	@%p13 bra 	$L__BB2_183;
$L__BB2_184:
	setp.lt.s32 	%p14, %r288, 1;
	cvt.rn.f32.s32 	%f120, %r288;
	div.rn.f32 	%f226, %f1218, %f120;
	mul.f32 	%f121, %f226, 0f3DCCCCCD;
	mov.f32 	%f1227, 0f00000000;
	@%p14 bra 	$L__BB2_208;
	add.s32 	%r249, %r288, -1;
	and.b32  	%r250, %r288, 7;
	setp.lt.u32 	%p15, %r249, 7;
	mov.b32 	%r645, 0;
	@%p15 bra 	$L__BB2_188;
	and.b32  	%r645, %r288, 2147483640;
	mov.b32 	%r648, 0;
$L__BB2_187:
	.pragma "nounroll";
	mul.wide.u32 	%rd48, %r648, 4;
	add.s64 	%rd49, %rd9, %rd48;
	ld.global.f32 	%f227, [%rd49];
	abs.f32 	%f228, %f227;
	setp.ge.f32 	%p16, %f228, %f121;
	selp.u16 	%rs3, 1, 0, %p16;
	shr.u32 	%r300, %r648, 3;
	cvt.u64.u32 	%rd50, %r300;
	add.s64 	%rd51, %rd7, %rd50;
	ld.local.u8 	%rs4, [%rd51];
	or.b16  	%rs5, %rs4, %rs3;
	selp.f32 	%f229, %f227, 0f00000000, %p16;
	add.s64 	%rd52, %rd11, %rd48;
	st.global.f32 	[%rd52], %f229;
	ld.global.f32 	%f230, [%rd49+4];
	abs.f32 	%f231, %f230;
	setp.ge.f32 	%p17, %f231, %f121;
	selp.b16 	%rs6, 2, 0, %p17;
	or.b16  	%rs7, %rs6, %rs5;
	selp.f32 	%f232, %f230, 0f00000000, %p17;
	st.global.f32 	[%rd52+4], %f232;
	ld.global.f32 	%f233, [%rd49+8];
	abs.f32 	%f234, %f233;
	setp.ge.f32 	%p18, %f234, %f121;
	selp.b16 	%rs8, 4, 0, %p18;
	or.b16  	%rs9, %rs8, %rs7;
	selp.f32 	%f235, %f233, 0f00000000, %p18;
	st.global.f32 	[%rd52+8], %f235;
	ld.global.f32 	%f236, [%rd49+12];
	abs.f32 	%f237, %f236;
	setp.ge.f32 	%p19, %f237, %f121;
	selp.b16 	%rs10, 8, 0, %p19;
	or.b16  	%rs11, %rs10, %rs9;
	selp.f32 	%f238, %f236, 0f00000000, %p19;
	st.global.f32 	[%rd52+12], %f238;
	ld.global.f32 	%f239, [%rd49+16];
	abs.f32 	%f240, %f239;
	setp.ge.f32 	%p20, %f240, %f121;
	selp.b16 	%rs12, 16, 0, %p20;
	or.b16  	%rs13, %rs12, %rs11;
	selp.f32 	%f241, %f239, 0f00000000, %p20;
	st.global.f32 	[%rd52+16], %f241;
	ld.global.f32 	%f242, [%rd49+20];
	abs.f32 	%f243, %f242;
	setp.ge.f32 	%p21, %f243, %f121;
	selp.b16 	%rs14, 32, 0, %p21;
	or.b16  	%rs15, %rs14, %rs13;
	selp.f32 	%f244, %f242, 0f00000000, %p21;
	st.global.f32 	[%rd52+20], %f244;
	ld.global.f32 	%f245, [%rd49+24];
	abs.f32 	%f246, %f245;
	setp.ge.f32 	%p22, %f246, %f121;
	selp.b16 	%rs16, 64, 0, %p22;
	or.b16  	%rs17, %rs16, %rs15;
	selp.f32 	%f247, %f245, 0f00000000, %p22;
	st.global.f32 	[%rd52+24], %f247;
	ld.global.f32 	%f248, [%rd49+28];
	abs.f32 	%f249, %f248;
	setp.ge.f32 	%p23, %f249, %f121;
	selp.b16 	%rs18, -128, 0, %p23;
	or.b16  	%rs19, %rs18, %rs17;
	st.local.u8 	[%rd51], %rs19;
	selp.f32 	%f250, %f248, 0f00000000, %p23;
	st.global.f32 	[%rd52+28], %f250;
	add.s32 	%r648, %r648, 8;
	setp.eq.s32 	%p24, %r648, %r645;
	@%p24 bra 	$L__BB2_188;
	bra.uni 	$L__BB2_187;
$L__BB2_188:
	setp.eq.s32 	%p25, %r250, 0;
	@%p25 bra 	$L__BB2_196;
	and.b32  	%r253, %r288, 3;
	setp.lt.u32 	%p26, %r250, 4;
	@%p26 bra 	$L__BB2_191;
	mul.wide.u32 	%rd53, %r645, 4;
	add.s64 	%rd54, %rd9, %rd53;
	ld.global.f32 	%f251, [%rd54];
	abs.f32 	%f252, %f251;
	setp.ge.f32 	%p27, %f252, %f121;
	selp.u16 	%rs20, 1, 0, %p27;
	shr.u32 	%r301, %r645, 3;
	cvt.u64.u32 	%rd55, %r301;
	add.s64 	%rd56, %rd7, %rd55;
	ld.local.u8 	%rs21, [%rd56];
	or.b16  	%rs22, %rs20, %rs21;
	st.local.u8 	[%rd56], %rs22;
	selp.f32 	%f253, %f251, 0f00000000, %p27;
	add.s64 	%rd57, %rd11, %rd53;
	st.global.f32 	[%rd57], %f253;
	add.s32 	%r302, %r645, 1;
	ld.global.f32 	%f254, [%rd54+4];
	abs.f32 	%f255, %f254;
	setp.ge.f32 	%p28, %f255, %f121;
	and.b32  	%r303, %r302, 7;
	mov.b16 	%rs23, 1;
	shl.b16 	%rs24, %rs23, %r303;
	selp.b16 	%rs25, %rs24, 0, %p28;
	shr.u32 	%r304, %r302, 3;
	cvt.u64.u32 	%rd58, %r304;
	add.s64 	%rd59, %rd7, %rd58;
	ld.local.u8 	%rs26, [%rd59];
	or.b16  	%rs27, %rs25, %rs26;
	st.local.u8 	[%rd59], %rs27;
	selp.f32 	%f256, %f254, 0f00000000, %p28;
	st.global.f32 	[%rd57+4], %f256;
	add.s32 	%r305, %r645, 2;
	ld.global.f32 	%f257, [%rd54+8];
	abs.f32 	%f258, %f257;
	setp.ge.f32 	%p29, %f258, %f121;
	and.b32  	%r306, %r305, 7;
	shl.b16 	%rs28, %rs23, %r306;
	selp.b16 	%rs29, %rs28, 0, %p29;
	shr.u32 	%r307, %r305, 3;
	cvt.u64.u32 	%rd60, %r307;
	add.s64 	%rd61, %rd7, %rd60;
	ld.local.u8 	%rs30, [%rd61];
	or.b16  	%rs31, %rs29, %rs30;
	st.local.u8 	[%rd61], %rs31;
	selp.f32 	%f259, %f257, 0f00000000, %p29;
	st.global.f32 	[%rd57+8], %f259;
	add.s32 	%r308, %r645, 3;
	ld.global.f32 	%f260, [%rd54+12];
	abs.f32 	%f261, %f260;
	setp.ge.f32 	%p30, %f261, %f121;
	and.b32  	%r309, %r308, 7;
	shl.b16 	%rs32, %rs23, %r309;
	selp.b16 	%rs33, %rs32, 0, %p30;
	shr.u32 	%r310, %r308, 3;
	cvt.u64.u32 	%rd62, %r310;
	add.s64 	%rd63, %rd7, %rd62;
	ld.local.u8 	%rs34, [%rd63];
	or.b16  	%rs35, %rs33, %rs34;
	st.local.u8 	[%rd63], %rs35;
	selp.f32 	%f262, %f260, 0f00000000, %p30;
	st.global.f32 	[%rd57+12], %f262;
	add.s32 	%r645, %r645, 4;
$L__BB2_191:
	setp.eq.s32 	%p31, %r253, 0;
	@%p31 bra 	$L__BB2_196;
	setp.eq.s32 	%p32, %r253, 1;
	@%p32 bra 	$L__BB2_194;
	mul.wide.u32 	%rd64, %r645, 4;
	add.s64 	%rd65, %rd9, %rd64;
	ld.global.f32 	%f263, [%rd65];
	abs.f32 	%f264, %f263;
	setp.ge.f32 	%p33, %f264, %f121;
	and.b32  	%r311, %r645, 7;
	mov.b16 	%rs36, 1;
	shl.b16 	%rs37, %rs36, %r311;
	selp.b16 	%rs38, %rs37, 0, %p33;
	shr.u32 	%r312, %r645, 3;
	cvt.u64.u32 	%rd66, %r312;
	add.s64 	%rd67, %rd7, %rd66;
	ld.local.u8 	%rs39, [%rd67];
	or.b16  	%rs40, %rs38, %rs39;
	st.local.u8 	[%rd67], %rs40;
	selp.f32 	%f265, %f263, 0f00000000, %p33;
	add.s64 	%rd68, %rd11, %rd64;
	st.global.f32 	[%rd68], %f265;
	add.s32 	%r313, %r645, 1;
	ld.global.f32 	%f266, [%rd65+4];
	abs.f32 	%f267, %f266;
	setp.ge.f32 	%p34, %f267, %f121;
	and.b32  	%r314, %r313, 7;
	shl.b16 	%rs41, %rs36, %r314;
	selp.b16 	%rs42, %rs41, 0, %p34;
	shr.u32 	%r315, %r313, 3;
	cvt.u64.u32 	%rd69, %r315;
	add.s64 	%rd70, %rd7, %rd69;
	ld.local.u8 	%rs43, [%rd70];
	or.b16  	%rs44, %rs42, %rs43;
	st.local.u8 	[%rd70], %rs44;
	selp.f32 	%f268, %f266, 0f00000000, %p34;
	st.global.f32 	[%rd68+4], %f268;
	add.s32 	%r645, %r645, 2;
$L__BB2_194:
	and.b32  	%r316, %r288, 1;
	setp.eq.b32 	%p35, %r316, 1;
	not.pred 	%p36, %p35;
	@%p36 bra 	$L__BB2_196;
	mul.wide.u32 	%rd71, %r645, 4;
	add.s64 	%rd72, %rd9, %rd71;
	ld.global.f32 	%f269, [%rd72];
	abs.f32 	%f270, %f269;
	setp.ge.f32 	%p37, %f270, %f121;
	selp.f32 	%f271, %f269, 0f00000000, %p37;
	add.s64 	%rd73, %rd11, %rd71;
	st.global.f32 	[%rd73], %f271;
$L__BB2_196:
	and.b32  	%r258, %r288, 15;
	setp.lt.u32 	%p38, %r249, 15;
	mov.f32 	%f1227, 0f00000000;
	mov.b32 	%r650, 0;
	@%p38 bra 	$L__BB2_199;
	and.b32  	%r650, %r288, 2147483632;
	mov.f32 	%f1227, 0f00000000;
	mov.b32 	%r649, 0;
$L__BB2_198:
	.pragma "nounroll";
	mul.wide.u32 	%rd74, %r649, 4;
	add.s64 	%rd75, %rd10, %rd74;
	ld.global.f32 	%f275, [%rd75];
	abs.f32 	%f276, %f275;
	add.f32 	%f277, %f1227, %f276;
	ld.global.f32 	%f278, [%rd75+4];
	abs.f32 	%f279, %f278;
	add.f32 	%f280, %f277, %f279;
	ld.global.f32 	%f281, [%rd75+8];
	abs.f32 	%f282, %f281;
	add.f32 	%f283, %f280, %f282;
	ld.global.f32 	%f284, [%rd75+12];
	abs.f32 	%f285, %f284;
	add.f32 	%f286, %f283, %f285;
	ld.global.f32 	%f287, [%rd75+16];
	abs.f32 	%f288, %f287;
	add.f32 	%f289, %f286, %f288;
	ld.global.f32 	%f290, [%rd75+20];
	abs.f32 	%f291, %f290;
	add.f32 	%f292, %f289, %f291;
	ld.global.f32 	%f293, [%rd75+24];
	abs.f32 	%f294, %f293;
	add.f32 	%f295, %f292, %f294;
	ld.global.f32 	%f296, [%rd75+28];
	abs.f32 	%f297, %f296;
	add.f32 	%f298, %f295, %f297;
	ld.global.f32 	%f299, [%rd75+32];
	abs.f32 	%f300, %f299;
	add.f32 	%f301, %f298, %f300;
	ld.global.f32 	%f302, [%rd75+36];
	abs.f32 	%f303, %f302;
	add.f32 	%f304, %f301, %f303;
	ld.global.f32 	%f305, [%rd75+40];
	abs.f32 	%f306, %f305;
	add.f32 	%f307, %f304, %f306;
	ld.global.f32 	%f308, [%rd75+44];
	abs.f32 	%f309, %f308;
	add.f32 	%f310, %f307, %f309;
	ld.global.f32 	%f311, [%rd75+48];
	abs.f32 	%f312, %f311;
	add.f32 	%f313, %f310, %f312;
	ld.global.f32 	%f314, [%rd75+52];
	abs.f32 	%f315, %f314;
	add.f32 	%f316, %f313, %f315;
	ld.global.f32 	%f317, [%rd75+56];
	abs.f32 	%f318, %f317;
	add.f32 	%f319, %f316, %f318;
	ld.global.f32 	%f320, [%rd75+60];
	abs.f32 	%f321, %f320;
	add.f32 	%f1227, %f319, %f321;
	add.s32 	%r649, %r649, 16;
	setp.ne.s32 	%p39, %r649, %r650;
	@%p39 bra 	$L__BB2_198;
$L__BB2_199:
	setp.eq.s32 	%p40, %r258, 0;
	@%p40 bra 	$L__BB2_208;
	setp.lt.u32 	%p41, %r258, 8;
	@%p41 bra 	$L__BB2_202;
	mul.wide.u32 	%rd76, %r650, 4;
	add.s64 	%rd77, %rd10, %rd76;
	ld.global.f32 	%f323, [%rd77];
	abs.f32 	%f324, %f323;
	add.f32 	%f325, %f1227, %f324;
	ld.global.f32 	%f326, [%rd77+4];
	abs.f32 	%f327, %f326;
	add.f32 	%f328, %f325, %f327;
	ld.global.f32 	%f329, [%rd77+8];
	abs.f32 	%f330, %f329;
	add.f32 	%f331, %f328, %f330;
	ld.global.f32 	%f332, [%rd77+12];
	abs.f32 	%f333, %f332;
	add.f32 	%f334, %f331, %f333;
	ld.global.f32 	%f335, [%rd77+16];
	abs.f32 	%f336, %f335;
	add.f32 	%f337, %f334, %f336;
	ld.global.f32 	%f338, [%rd77+20];
	abs.f32 	%f339, %f338;
	add.f32 	%f340, %f337, %f339;
	ld.global.f32 	%f341, [%rd77+24];
	abs.f32 	%f342, %f341;
	add.f32 	%f343, %f340, %f342;
	ld.global.f32 	%f344, [%rd77+28];
	abs.f32 	%f345, %f344;
	add.f32 	%f1227, %f343, %f345;
	add.s32 	%r650, %r650, 8;
$L__BB2_202:
	setp.eq.s32 	%p42, %r250, 0;
	@%p42 bra 	$L__BB2_208;
	and.b32  	%r267, %r288, 3;
	setp.lt.u32 	%p43, %r250, 4;
	@%p43 bra 	$L__BB2_205;
	mul.wide.u32 	%rd78, %r650, 4;
	add.s64 	%rd79, %rd10, %rd78;
	ld.global.f32 	%f347, [%rd79];
	abs.f32 	%f348, %f347;
	add.f32 	%f349, %f1227, %f348;
	ld.global.f32 	%f350, [%rd79+4];
	abs.f32 	%f351, %f350;
	add.f32 	%f352, %f349, %f351;
	ld.global.f32 	%f353, [%rd79+8];
	abs.f32 	%f354, %f353;
	add.f32 	%f355, %f352, %f354;
	ld.global.f32 	%f356, [%rd79+12];
	abs.f32 	%f357, %f356;
	add.f32 	%f1227, %f355, %f357;
	add.s32 	%r650, %r650, 4;
$L__BB2_205:
	setp.eq.s32 	%p44, %r267, 0;
	@%p44 bra 	$L__BB2_208;
	mov.b32 	%r654, 0;
$L__BB2_207:
	.pragma "nounroll";
	mul.wide.u32 	%rd80, %r650, 4;
	add.s64 	%rd81, %rd10, %rd80;
	ld.global.f32 	%f358, [%rd81];
	abs.f32 	%f359, %f358;
	add.f32 	%f1227, %f1227, %f359;
	add.s32 	%r650, %r650, 1;
	add.s32 	%r654, %r654, 1;
	setp.ne.s32 	%p45, %r654, %r267;
	@%p45 bra 	$L__BB2_207;
$L__BB2_208:
	setp.lt.s32 	%p46, %r288, 1;
	div.rn.f32 	%f360, %f1227, %f120;
	mul.f32 	%f135, %f360, 0f3DCCCCCD;
	@%p46 bra 	$L__BB2_223;
	add.s32 	%r321, %r288, -1;
	and.b32  	%r274, %r288, 7;
	setp.lt.u32 	%p47, %r321, 7;
	mov.b32 	%r658, 0;
	@%p47 bra 	$L__BB2_212;
	and.b32  	%r658, %r288, 2147483640;
	mov.b32 	%r655, 0;
$L__BB2_211:
	.pragma "nounroll";
	mul.wide.u32 	%rd82, %r655, 4;
	add.s64 	%rd83, %rd10, %rd82;
	ld.global.f32 	%f361, [%rd83];
	abs.f32 	%f362, %f361;
	setp.ge.f32 	%p48, %f362, %f135;
	selp.u16 	%rs45, 1, 0, %p48;
	shr.u32 	%r323, %r655, 3;
	cvt.u64.u32 	%rd84, %r323;
	add.s64 	%rd85, %rd8, %rd84;
	ld.local.u8 	%rs46, [%rd85];
	or.b16  	%rs47, %rs46, %rs45;
	selp.f32 	%f363, %f361, 0f00000000, %p48;
	add.s64 	%rd86, %rd12, %rd82;
	st.global.f32 	[%rd86], %f363;
	ld.global.f32 	%f364, [%rd83+4];
	abs.f32 	%f365, %f364;
	setp.ge.f32 	%p49, %f365, %f135;
	selp.b16 	%rs48, 2, 0, %p49;
	or.b16  	%rs49, %rs48, %rs47;
	selp.f32 	%f366, %f364, 0f00000000, %p49;
	st.global.f32 	[%rd86+4], %f366;
	ld.global.f32 	%f367, [%rd83+8];
	abs.f32 	%f368, %f367;
	setp.ge.f32 	%p50, %f368, %f135;
	selp.b16 	%rs50, 4, 0, %p50;
	or.b16  	%rs51, %rs50, %rs49;
	selp.f32 	%f369, %f367, 0f00000000, %p50;
	st.global.f32 	[%rd86+8], %f369;
	ld.global.f32 	%f370, [%rd83+12];
	abs.f32 	%f371, %f370;
	setp.ge.f32 	%p51, %f371, %f135;
	selp.b16 	%rs52, 8, 0, %p51;
	or.b16  	%rs53, %rs52, %rs51;
	selp.f32 	%f372, %f370, 0f00000000, %p51;
	st.global.f32 	[%rd86+12], %f372;
	ld.global.f32 	%f373, [%rd83+16];
	abs.f32 	%f374, %f373;
	setp.ge.f32 	%p52, %f374, %f135;
	selp.b16 	%rs54, 16, 0, %p52;
	or.b16  	%rs55, %rs54, %rs53;
	selp.f32 	%f375, %f373, 0f00000000, %p52;
	st.global.f32 	[%rd86+16], %f375;
	ld.global.f32 	%f376, [%rd83+20];
	abs.f32 	%f377, %f376;
	setp.ge.f32 	%p53, %f377, %f135;
	selp.b16 	%rs56, 32, 0, %p53;
	or.b16  	%rs57, %rs56, %rs55;
	selp.f32 	%f378, %f376, 0f00000000, %p53;
	st.global.f32 	[%rd86+20], %f378;
	ld.global.f32 	%f379, [%rd83+24];
	abs.f32 	%f380, %f379;
	setp.ge.f32 	%p54, %f380, %f135;
	selp.b16 	%rs58, 64, 0, %p54;
	or.b16  	%rs59, %rs58, %rs57;
	selp.f32 	%f381, %f379, 0f00000000, %p54;
	st.global.f32 	[%rd86+24], %f381;
	ld.global.f32 	%f382, [%rd83+28];
	abs.f32 	%f383, %f382;
	setp.ge.f32 	%p55, %f383, %f135;
	selp.b16 	%rs60, -128, 0, %p55;
	or.b16  	%rs61, %rs60, %rs59;
	st.local.u8 	[%rd85], %rs61;
	selp.f32 	%f384, %f382, 0f00000000, %p55;
	st.global.f32 	[%rd86+28], %f384;
	add.s32 	%r655, %r655, 8;
	setp.eq.s32 	%p56, %r655, %r658;
	@%p56 bra 	$L__BB2_212;
	bra.uni 	$L__BB2_211;
$L__BB2_212:
	setp.eq.s32 	%p57, %r274, 0;
	@%p57 bra 	$L__BB2_223;
	and.b32  	%r283, %r288, 3;
	setp.lt.u32 	%p58, %r274, 4;
	@%p58 bra 	$L__BB2_215;
	mul.wide.u32 	%rd87, %r658, 4;
	add.s64 	%rd88, %rd10, %rd87;
	ld.global.f32 	%f385, [%rd88];
	abs.f32 	%f386, %f385;
	setp.ge.f32 	%p59, %f386, %f135;
	selp.u16 	%rs62, 1, 0, %p59;
	shr.u32 	%r324, %r658, 3;
	cvt.u64.u32 	%rd89, %r324;
	add.s64 	%rd90, %rd8, %rd89;
	ld.local.u8 	%rs63, [%rd90];
	or.b16  	%rs64, %rs62, %rs63;
	st.local.u8 	[%rd90], %rs64;
	selp.f32 	%f387, %f385, 0f00000000, %p59;
	add.s64 	%rd91, %rd12, %rd87;
	st.global.f32 	[%rd91], %f387;
	add.s32 	%r325, %r658, 1;
	ld.global.f32 	%f388, [%rd88+4];
	abs.f32 	%f389, %f388;
	setp.ge.f32 	%p60, %f389, %f135;
	and.b32  	%r326, %r325, 7;
	mov.b16 	%rs65, 1;
	shl.b16 	%rs66, %rs65, %r326;
	selp.b16 	%rs67, %rs66, 0, %p60;
	shr.u32 	%r327, %r325, 3;
	cvt.u64.u32 	%rd92, %r327;
	add.s64 	%rd93, %rd8, %rd92;
	ld.local.u8 	%rs68, [%rd93];
	or.b16  	%rs69, %rs67, %rs68;
	st.local.u8 	[%rd93], %rs69;
	selp.f32 	%f390, %f388, 0f00000000, %p60;
	st.global.f32 	[%rd91+4], %f390;
	add.s32 	%r328, %r658, 2;
	ld.global.f32 	%f391, [%rd88+8];
	abs.f32 	%f392, %f391;
	setp.ge.f32 	%p61, %f392, %f135;
	and.b32  	%r329, %r328, 7;
	shl.b16 	%rs70, %rs65, %r329;
	selp.b16 	%rs71, %rs70, 0, %p61;
	shr.u32 	%r330, %r328, 3;
	cvt.u64.u32 	%rd94, %r330;
	add.s64 	%rd95, %rd8, %rd94;
	ld.local.u8 	%rs72, [%rd95];
	or.b16  	%rs73, %rs71, %rs72;
	st.local.u8 	[%rd95], %rs73;
	selp.f32 	%f393, %f391, 0f00000000, %p61;
	st.global.f32 	[%rd91+8], %f393;
	add.s32 	%r331, %r658, 3;
	ld.global.f32 	%f394, [%rd88+12];
	abs.f32 	%f395, %f394;
	setp.ge.f32 	%p62, %f395, %f135;
	and.b32  	%r332, %r331, 7;
	shl.b16 	%rs74, %rs65, %r332;
	selp.b16 	%rs75, %rs74, 0, %p62;
	shr.u32 	%r333, %r331, 3;
	cvt.u64.u32 	%rd96, %r333;
	add.s64 	%rd97, %rd8, %rd96;
	ld.local.u8 	%rs76, [%rd97];
	or.b16  	%rs77, %rs75, %rs76;
	st.local.u8 	[%rd97], %rs77;
	selp.f32 	%f396, %f394, 0f00000000, %p62;
	st.global.f32 	[%rd91+12], %f396;
	add.s32 	%r658, %r658, 4;
$L__BB2_215:
	setp.eq.s32 	%p63, %r283, 0;
	@%p63 bra 	$L__BB2_223;
	setp.eq.s32 	%p64, %r283, 1;
	@%p64 bra 	$L__BB2_218;
	mul.wide.u32 	%rd98, %r658, 4;
	add.s64 	%rd99, %rd10, %rd98;
	ld.global.f32 	%f397, [%rd99];
	abs.f32 	%f398, %f397;
	setp.ge.f32 	%p65, %f398, %f135;
	and.b32  	%r334, %r658, 7;
	mov.b16 	%rs78, 1;
	shl.b16 	%rs79, %rs78, %r334;
	selp.b16 	%rs80, %rs79, 0, %p65;
	shr.u32 	%r335, %r658, 3;
	cvt.u64.u32 	%rd100, %r335;
	add.s64 	%rd101, %rd8, %rd100;
	ld.local.u8 	%rs81, [%rd101];
	or.b16  	%rs82, %rs80, %rs81;
	st.local.u8 	[%rd101], %rs82;
	selp.f32 	%f399, %f397, 0f00000000, %p65;
	add.s64 	%rd102, %rd12, %rd98;
	st.global.f32 	[%rd102], %f399;
	add.s32 	%r336, %r658, 1;
	ld.global.f32 	%f400, [%rd99+4];
	abs.f32 	%f401, %f400;
	setp.ge.f32 	%p66, %f401, %f135;
	and.b32  	%r337, %r336, 7;
	shl.b16 	%rs83, %rs78, %r337;
	selp.b16 	%rs84, %rs83, 0, %p66;
	shr.u32 	%r338, %r336, 3;
	cvt.u64.u32 	%rd103, %r338;
	add.s64 	%rd104, %rd8, %rd103;
	ld.local.u8 	%rs85, [%rd104];
	or.b16  	%rs86, %rs84, %rs85;
	st.local.u8 	[%rd104], %rs86;
	selp.f32 	%f402, %f400, 0f00000000, %p66;
	st.global.f32 	[%rd102+4], %f402;
	add.s32 	%r658, %r658, 2;
$L__BB2_218:
	and.b32  	%r339, %r288, 1;
	setp.eq.b32 	%p67, %r339, 1;
	not.pred 	%p68, %p67;
	@%p68 bra 	$L__BB2_223;
	mul.wide.u32 	%rd105, %r658, 4;
	add.s64 	%rd106, %rd10, %rd105;
	ld.global.f32 	%f403, [%rd106];
	abs.f32 	%f404, %f403;
	setp.ge.f32 	%p69, %f404, %f135;
	selp.f32 	%f405, %f403, 0f00000000, %p69;
	add.s64 	%rd107, %rd12, %rd105;
	st.global.f32 	[%rd107], %f405;
	bra.uni 	$L__BB2_223;
$L__BB2_220:
	mov.u32 	%r656, %tid.x;
	setp.ge.s32 	%p186, %r656, %r288;
	@%p186 bra 	$L__BB2_223;
	mov.u32 	%r279, %ntid.x;
$L__BB2_222:
	mul.wide.s32 	%rd481, %r656, 4;
	add.s64 	%rd482, %rd9, %rd481;
	ld.global.f32 	%f1148, [%rd482];
	add.s64 	%rd483, %rd11, %rd481;
	st.global.f32 	[%rd483], %f1148;
	add.s64 	%rd484, %rd10, %rd481;
	ld.global.f32 	%f1149, [%rd484];
	add.s64 	%rd485, %rd12, %rd481;
	st.global.f32 	[%rd485], %f1149;
	add.s32 	%r656, %r656, %r279;
	setp.lt.s32 	%p187, %r656, %r288;
	@%p187 bra 	$L__BB2_222;
$L__BB2_223:
	ret;

}
	// .globl	_Z11EvictKernelPKfS0_PKiS0_Piiiiifi
.visible .entry _Z11EvictKernelPKfS0_PKiS0_Piiiiifi(
	.param .u64 .ptr .align 1 _Z11EvictKernelPKfS0_PKiS0_Piiiiifi_param_0,
	.param .u64 .ptr .align 1 _Z11EvictKernelPKfS0_PKiS0_Piiiiifi_param_1,
	.param .u64 .ptr .align 1 _Z11EvictKernelPKfS0_PKiS0_Piiiiifi_param_2,
	.param .u64 .ptr .align 1 _Z11EvictKernelPKfS0_PKiS0_Piiiiifi_param_3,
	.param .u64 .ptr .align 1 _Z11EvictKernelPKfS0_PKiS0_Piiiiifi_param_4,
	.param .u32 _Z11EvictKernelPKfS0_PKiS0_Piiiiifi_param_5,
	.param .u32 _Z11EvictKernelPKfS0_PKiS0_Piiiiifi_param_6,
	.param .u32 _Z11EvictKernelPKfS0_PKiS0_Piiiiifi_param_7,
	.param .u32 _Z11EvictKernelPKfS0_PKiS0_Piiiiifi_param_8,
	.param .f32 _Z11EvictKernelPKfS0_PKiS0_Piiiiifi_param_9,
	.param .u32 _Z11EvictKernelPKfS0_PKiS0_Piiiiifi_param_10
)
{
	.reg .pred 	%p<15>;
	.reg .b32 	%r<37>;
	.reg .b32 	%f<87>;
	.reg .b64 	%rd<37>;

	ld.param.u64 	%rd13, [_Z11EvictKernelPKfS0_PKiS0_Piiiiifi_param_0];
	ld.param.u64 	%rd10, [_Z11EvictKernelPKfS0_PKiS0_Piiiiifi_param_2];
	ld.param.u64 	%rd11, [_Z11EvictKernelPKfS0_PKiS0_Piiiiifi_param_3];
	ld.param.u64 	%rd12, [_Z11EvictKernelPKfS0_PKiS0_Piiiiifi_param_4];
	ld.param.u32 	%r21, [_Z11EvictKernelPKfS0_PKiS0_Piiiiifi_param_5];
	ld.param.u32 	%r17, [_Z11EvictKernelPKfS0_PKiS0_Piiiiifi_param_6];
	ld.param.u32 	%r18, [_Z11EvictKernelPKfS0_PKiS0_Piiiiifi_param_7];
	ld.param.u32 	%r19, [_Z11EvictKernelPKfS0_PKiS0_Piiiiifi_param_8];
	ld.param.f32 	%f15, [_Z11EvictKernelPKfS0_PKiS0_Piiiiifi_param_9];
	ld.param.u32 	%r20, [_Z11EvictKernelPKfS0_PKiS0_Piiiiifi_param_10];
	cvta.to.global.u64 	%rd1, %rd13;
	mov.u32 	%r22, %ctaid.x;
	mov.u32 	%r23, %ntid.x;
	mov.u32 	%r24, %tid.x;
	mad.lo.s32 	%r1, %r22, %r23, %r24;
	setp.ge.s32 	%p1, %r1, %r21;
	@%p1 bra 	$L__BB3_20;
	cvta.to.global.u64 	%rd14, %rd12;
	mul.wide.s32 	%rd15, %r1, 4;
	add.s64 	%rd2, %rd14, %rd15;
	mov.b32 	%r25, 1;
	st.global.u32 	[%rd2], %r25;
	setp.eq.s32 	%p2, %r20, 1;
	@%p2 bra 	$L__BB3_5;
	setp.ne.s32 	%p3, %r20, 0;
	@%p3 bra 	$L__BB3_20;
	cvta.to.global.u64 	%rd32, %rd10;
	add.s64 	%rd34, %rd32, %rd15;
	ld.global.u32 	%r29, [%rd34];
	sub.s32 	%r30, %r18, %r29;
	setp.le.s32 	%p14, %r30, %r19;
	@%p14 bra 	$L__BB3_20;
	mov.b32 	%r31, 0;
	st.global.u32 	[%rd2], %r31;
	bra.uni 	$L__BB3_20;
$L__BB3_5:
	mul.lo.s32 	%r26, %r17, %r1;
	cvt.s64.s32 	%rd3, %r26;
	cvta.to.global.u64 	%rd16, %rd11;
	add.s64 	%rd18, %rd16, %rd15;
	ld.global.f32 	%f1, [%rd18];
	setp.lt.s32 	%p4, %r17, 1;
	mov.f32 	%f86, 0f00000000;
	@%p4 bra 	$L__BB3_18;
	and.b32  	%r2, %r17, 15;
	setp.lt.u32 	%p5, %r17, 16;
	mov.f32 	%f86, 0f00000000;
	mov.b32 	%r34, 0;
	@%p5 bra 	$L__BB3_9;
	and.b32  	%r34, %r17, 2147483632;
	neg.s32 	%r32, %r34;
	shl.b64 	%rd19, %rd3, 2;
	add.s64 	%rd20, %rd19, %rd1;
	add.s64 	%rd35, %rd20, 32;
	mov.f32 	%f86, 0f00000000;
$L__BB3_8:
	.pragma "nounroll";
	ld.global.f32 	%f20, [%rd35+-32];
	fma.rn.f32 	%f21, %f20, %f20, %f86;
	ld.global.f32 	%f22, [%rd35+-28];
	fma.rn.f32 	%f23, %f22, %f22, %f21;
	ld.global.f32 	%f24, [%rd35+-24];
	fma.rn.f32 	%f25, %f24, %f24, %f23;
	ld.global.f32 	%f26, [%rd35+-20];
	fma.rn.f32 	%f27, %f26, %f26, %f25;
	ld.global.f32 	%f28, [%rd35+-16];
	fma.rn.f32 	%f29, %f28, %f28, %f27;
	ld.global.f32 	%f30, [%rd35+-12];
	fma.rn.f32 	%f31, %f30, %f30, %f29;
	ld.global.f32 	%f32, [%rd35+-8];
	fma.rn.f32 	%f33, %f32, %f32, %f31;
	ld.global.f32 	%f34, [%rd35+-4];
	fma.rn.f32 	%f35, %f34, %f34, %f33;
	ld.global.f32 	%f36, [%rd35];
	fma.rn.f32 	%f37, %f36, %f36, %f35;
	ld.global.f32 	%f38, [%rd35+4];
	fma.rn.f32 	%f39, %f38, %f38, %f37;
	ld.global.f32 	%f40, [%rd35+8];
	fma.rn.f32 	%f41, %f40, %f40, %f39;
	ld.global.f32 	%f42, [%rd35+12];
	fma.rn.f32 	%f43, %f42, %f42, %f41;
	ld.global.f32 	%f44, [%rd35+16];
	fma.rn.f32 	%f45, %f44, %f44, %f43;
	ld.global.f32 	%f46, [%rd35+20];
	fma.rn.f32 	%f47, %f46, %f46, %f45;
	ld.global.f32 	%f48, [%rd35+24];
	fma.rn.f32 	%f49, %f48, %f48, %f47;
	ld.global.f32 	%f50, [%rd35+28];
	fma.rn.f32 	%f86, %f50, %f50, %f49;
	add.s32 	%r32, %r32, 16;
	add.s64 	%rd35, %rd35, 64;
	setp.ne.s32 	%p6, %r32, 0;
	@%p6 bra 	$L__BB3_8;
$L__BB3_9:
	setp.eq.s32 	%p7, %r2, 0;
	@%p7 bra 	$L__BB3_18;
	and.b32  	%r8, %r17, 7;
	setp.lt.u32 	%p8, %r2, 8;
	@%p8 bra 	$L__BB3_12;
	cvt.u64.u32 	%rd21, %r34;
	add.s64 	%rd22, %rd21, %rd3;
	shl.b64 	%rd23, %rd22, 2;
	add.s64 	%rd24, %rd1, %rd23;
	ld.global.f32 	%f52, [%rd24];
	fma.rn.f32 	%f53, %f52, %f52, %f86;
	ld.global.f32 	%f54, [%rd24+4];
	fma.rn.f32 	%f55, %f54, %f54, %f53;
	ld.global.f32 	%f56, [%rd24+8];
	fma.rn.f32 	%f57, %f56, %f56, %f55;
	ld.global.f32 	%f58, [%rd24+12];
	fma.rn.f32 	%f59, %f58, %f58, %f57;
	ld.global.f32 	%f60, [%rd24+16];
	fma.rn.f32 	%f61, %f60, %f60, %f59;
	ld.global.f32 	%f62, [%rd24+20];
	fma.rn.f32 	%f63, %f62, %f62, %f61;
	ld.global.f32 	%f64, [%rd24+24];
	fma.rn.f32 	%f65, %f64, %f64, %f63;
	ld.global.f32 	%f66, [%rd24+28];
	fma.rn.f32 	%f86, %f66, %f66, %f65;
	add.s32 	%r34, %r34, 8;
$L__BB3_12:
	setp.eq.s32 	%p9, %r8, 0;
	@%p9 bra 	$L__BB3_18;
	and.b32  	%r11, %r17, 3;
	setp.lt.u32 	%p10, %r8, 4;
	@%p10 bra 	$L__BB3_15;
	cvt.u64.u32 	%rd25, %r34;
	add.s64 	%rd26, %rd25, %rd3;
	shl.b64 	%rd27, %rd26, 2;
	add.s64 	%rd28, %rd1, %rd27;
	ld.global.f32 	%f68, [%rd28];
	fma.rn.f32 	%f69, %f68, %f68, %f86;
	ld.global.f32 	%f70, [%rd28+4];
	fma.rn.f32 	%f71, %f70, %f70, %f69;
	ld.global.f32 	%f72, [%rd28+8];
	fma.rn.f32 	%f73, %f72, %f72, %f71;
	ld.global.f32 	%f74, [%rd28+12];
	fma.rn.f32 	%f86, %f74, %f74, %f73;
	add.s32 	%r34, %r34, 4;
$L__BB3_15:
	setp.eq.s32 	%p11, %r11, 0;
	@%p11 bra 	$L__BB3_18;
	cvt.u64.u32 	%rd29, %r34;
	add.s64 	%rd30, %rd3, %rd29;
	shl.b64 	%rd31, %rd30, 2;
	add.s64 	%rd36, %rd1, %rd31;
	neg.s32 	%r36, %r11;
$L__BB3_17:
	.pragma "nounroll";
	ld.global.f32 	%f75, [%rd36];
	fma.rn.f32 	%f86, %f75, %f75, %f86;
	add.s64 	%rd36, %rd36, 4;
	add.s32 	%r36, %r36, 1;
	setp.ne.s32 	%p12, %r36, 0;
	@%p12 bra 	$L__BB3_17;
$L__BB3_18:
	sqrt.rn.f32 	%f76, %f86;
	mul.f32 	%f77, %f1, %f76;
	setp.geu.f32 	%p13, %f77, %f15;
	@%p13 bra 	$L__BB3_20;
	mov.b32 	%r28, 0;
	st.global.u32 	[%rd2], %r28;
$L__BB3_20:
	ret;

}
	// .globl	_Z20CompactKVCacheKernelPfS_PiS_PKiS0_S0_ii
.visible .entry _Z20CompactKVCacheKernelPfS_PiS_PKiS0_S0_ii(
	.param .u64 .ptr .align 1 _Z20CompactKVCacheKernelPfS_PiS_PKiS0_S0_ii_param_0,
	.param .u64 .ptr .align 1 _Z20CompactKVCacheKernelPfS_PiS_PKiS0_S0_ii_param_1,
	.param .u64 .ptr .align 1 _Z20CompactKVCacheKernelPfS_PiS_PKiS0_S0_ii_param_2,
	.param .u64 .ptr .align 1 _Z20CompactKVCacheKernelPfS_PiS_PKiS0_S0_ii_param_3,
	.param .u64 .ptr .align 1 _Z20CompactKVCacheKernelPfS_PiS_PKiS0_S0_ii_param_4,
	.param .u64 .ptr .align 1 _Z20CompactKVCacheKernelPfS_PiS_PKiS0_S0_ii_param_5,
	.param .u64 .ptr .align 1 _Z20CompactKVCacheKernelPfS_PiS_PKiS0_S0_ii_param_6,
	.param .u32 _Z20CompactKVCacheKernelPfS_PiS_PKiS0_S0_ii_param_7,
	.param .u32 _Z20CompactKVCacheKernelPfS_PiS_PKiS0_S0_ii_param_8
)
{
	.reg .pred 	%p<29>;
	.reg .b32 	%r<116>;
	.reg .b32 	%f<37>;
	.reg .b64 	%rd<99>;

	ld.param.u64 	%rd16, [_Z20CompactKVCacheKernelPfS_PiS_PKiS0_S0_ii_param_0];
	ld.param.u64 	%rd17, [_Z20CompactKVCacheKernelPfS_PiS_PKiS0_S0_ii_param_1];
	ld.param.u64 	%rd18, [_Z20CompactKVCacheKernelPfS_PiS_PKiS0_S0_ii_param_2];
	ld.param.u64 	%rd19, [_Z20CompactKVCacheKernelPfS_PiS_PKiS0_S0_ii_param_3];
	ld.param.u64 	%rd14, [_Z20CompactKVCacheKernelPfS_PiS_PKiS0_S0_ii_param_4];
	ld.param.u64 	%rd20, [_Z20CompactKVCacheKernelPfS_PiS_PKiS0_S0_ii_param_5];
	ld.param.u32 	%r44, [_Z20CompactKVCacheKernelPfS_PiS_PKiS0_S0_ii_param_7];
	cvta.to.global.u64 	%rd1, %rd20;
	cvta.to.global.u64 	%rd2, %rd17;
	cvta.to.global.u64 	%rd3, %rd16;
	cvta.to.global.u64 	%rd4, %rd19;
	cvta.to.global.u64 	%rd5, %rd18;
	cvta.to.global.u64 	%rd6, %rd14;
	mov.u32 	%r46, %tid.x;
	mov.u32 	%r47, %ctaid.x;
	or.b32  	%r48, %r46, %r47;
	setp.ne.s32 	%p1, %r48, 0;
	@%p1 bra 	$L__BB4_53;
	setp.lt.s32 	%p2, %r44, 1;
	mov.b32 	%r103, 0;
	@%p2 bra 	$L__BB4_52;
	ld.param.u32 	%r87, [_Z20CompactKVCacheKernelPfS_PiS_PKiS0_S0_ii_param_8];
	setp.lt.s32 	%p3, %r87, 1;
	@%p3 bra 	$L__BB4_21;
	ld.param.u32 	%r88, [_Z20CompactKVCacheKernelPfS_PiS_PKiS0_S0_ii_param_8];
	and.b32  	%r1, %r88, 7;
	mov.b32 	%r94, 0;
	mov.u32 	%r103, %r94;
$L__BB4_4:
	ld.param.u64 	%rd96, [_Z20CompactKVCacheKernelPfS_PiS_PKiS0_S0_ii_param_4];
	cvta.to.global.u64 	%rd46, %rd96;
	mul.wide.u32 	%rd47, %r94, 4;
	add.s64 	%rd48, %rd46, %rd47;
	ld.global.u32 	%r73, [%rd48];
	setp.eq.s32 	%p18, %r73, 0;
	@%p18 bra 	$L__BB4_7;
	setp.eq.s32 	%p19, %r103, %r94;
	@%p19 bra 	$L__BB4_6;
	bra.uni 	$L__BB4_9;
$L__BB4_6:
	mul.wide.u32 	%rd91, %r94, 4;
	add.s64 	%rd92, %rd1, %rd91;
	st.global.u32 	[%rd92], %r103;
	add.s32 	%r103, %r103, 1;
	bra.uni 	$L__BB4_8;
$L__BB4_7:
	add.s64 	%rd94, %rd1, %rd47;
	mov.b32 	%r86, -1;
	st.global.u32 	[%rd94], %r86;
$L__BB4_8:
	add.s32 	%r94, %r94, 1;
	setp.eq.s32 	%p28, %r94, %r44;
	@%p28 bra 	$L__BB4_52;
	bra.uni 	$L__BB4_4;
$L__BB4_9:
	ld.param.u32 	%r89, [_Z20CompactKVCacheKernelPfS_PiS_PKiS0_S0_ii_param_8];
	setp.lt.u32 	%p20, %r89, 8;
	mul.lo.s32 	%r12, %r94, %r89;
	mul.lo.s32 	%r13, %r103, %r89;
	mov.b32 	%r100, 0;
	@%p20 bra 	$L__BB4_12;
	ld.param.u32 	%r90, [_Z20CompactKVCacheKernelPfS_PiS_PKiS0_S0_ii_param_8];
	and.b32  	%r75, %r90, 2147483640;
	neg.s32 	%r97, %r75;
	mul.wide.u32 	%rd49, %r12, 4;
	add.s64 	%rd98, %rd49, 16;
	mov.u32 	%r96, %r13;
$L__BB4_11:
	.pragma "nounroll";
	ld.param.u32 	%r91, [_Z20CompactKVCacheKernelPfS_PiS_PKiS0_S0_ii_param_8];
	and.b32  	%r100, %r91, 2147483640;
	mul.wide.s32 	%rd50, %r96, 4;
	add.s64 	%rd51, %rd3, %rd98;
	ld.global.f32 	%f6, [%rd51+-16];
	add.s64 	%rd52, %rd3, %rd50;
	st.global.f32 	[%rd52], %f6;
	add.s64 	%rd53, %rd2, %rd98;
	ld.global.f32 	%f7, [%rd53+-16];
	add.s64 	%rd54, %rd2, %rd50;
	st.global.f32 	[%rd54], %f7;
	ld.global.f32 	%f8, [%rd51+-12];
	st.global.f32 	[%rd52+4], %f8;
	ld.global.f32 	%f9, [%rd53+-12];
	st.global.f32 	[%rd54+4], %f9;
	ld.global.f32 	%f10, [%rd51+-8];
	st.global.f32 	[%rd52+8], %f10;
	ld.global.f32 	%f11, [%rd53+-8];
	st.global.f32 	[%rd54+8], %f11;
	ld.global.f32 	%f12, [%rd51+-4];
	st.global.f32 	[%rd52+12], %f12;
	ld.global.f32 	%f13, [%rd53+-4];
	st.global.f32 	[%rd54+12], %f13;
	ld.global.f32 	%f14, [%rd51];
	st.global.f32 	[%rd52+16], %f14;
	ld.global.f32 	%f15, [%rd53];
	st.global.f32 	[%rd54+16], %f15;
	ld.global.f32 	%f16, [%rd51+4];
	st.global.f32 	[%rd52+20], %f16;
	ld.global.f32 	%f17, [%rd53+4];
	st.global.f32 	[%rd54+20], %f17;
	ld.global.f32 	%f18, [%rd51+8];
	st.global.f32 	[%rd52+24], %f18;
	ld.global.f32 	%f19, [%rd53+8];
	st.global.f32 	[%rd54+24], %f19;
	ld.global.f32 	%f20, [%rd51+12];
	st.global.f32 	[%rd52+28], %f20;
	ld.global.f32 	%f21, [%rd53+12];
	st.global.f32 	[%rd54+28], %f21;
	add.s32 	%r97, %r97, 8;
	add.s64 	%rd98, %rd98, 32;
	add.s32 	%r96, %r96, 8;
	setp.eq.s32 	%p21, %r97, 0;
	@%p21 bra 	$L__BB4_12;
	bra.uni 	$L__BB4_11;
$L__BB4_12:
	setp.eq.s32 	%p22, %r1, 0;
	@%p22 bra 	$L__BB4_20;
	add.s32 	%r76, %r1, -1;
	setp.lt.u32 	%p23, %r76, 3;
	@%p23 bra 	$L__BB4_15;
	add.s32 	%r77, %r100, %r12;
	mul.wide.u32 	%rd55, %r77, 4;
	add.s64 	%rd56, %rd3, %rd55;
	ld.global.f32 	%f22, [%rd56];
	add.s32 	%r78, %r100, %r13;
	mul.wide.s32 	%rd57, %r78, 4;
	add.s64 	%rd58, %rd3, %rd57;
	st.global.f32 	[%rd58], %f22;
	add.s64 	%rd59, %rd2, %rd55;
	ld.global.f32 	%f23, [%rd59];
	add.s64 	%rd60, %rd2, %rd57;
	st.global.f32 	[%rd60], %f23;
	cvt.u64.u32 	%rd61, %r12;
	cvt.u64.u32 	%rd62, %r100;
	add.s64 	%rd63, %rd62, %rd61;
	shl.b64 	%rd64, %rd63, 2;
	add.s64 	%rd65, %rd3, %rd64;
	ld.global.f32 	%f24, [%rd65+4];
	st.global.f32 	[%rd58+4], %f24;
	add.s64 	%rd66, %rd2, %rd64;
	ld.global.f32 	%f25, [%rd66+4];
	st.global.f32 	[%rd60+4], %f25;
	ld.global.f32 	%f26, [%rd65+8];
	st.global.f32 	[%rd58+8], %f26;
	ld.global.f32 	%f27, [%rd66+8];
	st.global.f32 	[%rd60+8], %f27;
	ld.global.f32 	%f28, [%rd65+12];
	st.global.f32 	[%rd58+12], %f28;
	ld.global.f32 	%f29, [%rd66+12];
	st.global.f32 	[%rd60+12], %f29;
	add.s32 	%r100, %r100, 4;
$L__BB4_15:
	ld.param.u32 	%r92, [_Z20CompactKVCacheKernelPfS_PiS_PKiS0_S0_ii_param_8];
	and.b32  	%r79, %r92, 3;
	setp.eq.s32 	%p24, %r79, 0;
	@%p24 bra 	$L__BB4_20;
	setp.eq.s32 	%p25, %r79, 1;
	@%p25 bra 	$L__BB4_18;
	add.s32 	%r80, %r100, %r12;
	mul.wide.u32 	%rd67, %r80, 4;
	add.s64 	%rd68, %rd3, %rd67;
	ld.global.f32 	%f30, [%rd68];
	add.s32 	%r81, %r100, %r13;
	mul.wide.s32 	%rd69, %r81, 4;
	add.s64 	%rd70, %rd3, %rd69;
	st.global.f32 	[%rd70], %f30;
	add.s64 	%rd71, %rd2, %rd67;
	ld.global.f32 	%f31, [%rd71];
	add.s64 	%rd72, %rd2, %rd69;
	st.global.f32 	[%rd72], %f31;
	cvt.u64.u32 	%rd73, %r12;
	cvt.u64.u32 	%rd74, %r100;
	add.s64 	%rd75, %rd74, %rd73;
	shl.b64 	%rd76, %rd75, 2;
	add.s64 	%rd77, %rd3, %rd76;
	ld.global.f32 	%f32, [%rd77+4];
	st.global.f32 	[%rd70+4], %f32;
	add.s64 	%rd78, %rd2, %rd76;
	ld.global.f32 	%f33, [%rd78+4];
	st.global.f32 	[%rd72+4], %f33;
	add.s32 	%r100, %r100, 2;
$L__BB4_18:
	ld.param.u32 	%r93, [_Z20CompactKVCacheKernelPfS_PiS_PKiS0_S0_ii_param_8];
	and.b32  	%r82, %r93, 1;
	setp.eq.b32 	%p26, %r82, 1;
	not.pred 	%p27, %p26;
	@%p27 bra 	$L__BB4_20;
	add.s32 	%r83, %r100, %r12;
	mul.wide.u32 	%rd79, %r83, 4;
	add.s64 	%rd80, %rd3, %rd79;
	ld.global.f32 	%f34, [%rd80];
	add.s32 	%r84, %r100, %r13;
	mul.wide.s32 	%rd81, %r84, 4;
	add.s64 	%rd82, %rd3, %rd81;
	st.global.f32 	[%rd82], %f34;
	add.s64 	%rd83, %rd2, %rd79;
	ld.global.f32 	%f35, [%rd83];
	add.s64 	%rd84, %rd2, %rd81;
	st.global.f32 	[%rd84], %f35;
$L__BB4_20:
	mul.wide.u32 	%rd85, %r94, 4;
	add.s64 	%rd86, %rd5, %rd85;
	ld.global.u32 	%r85, [%rd86];
	mul.wide.s32 	%rd87, %r103, 4;
	add.s64 	%rd88, %rd5, %rd87;
	st.global.u32 	[%rd88], %r85;
	add.s64 	%rd89, %rd4, %rd85;
	ld.global.f32 	%f36, [%rd89];
	add.s64 	%rd90, %rd4, %rd87;
	st.global.f32 	[%rd90], %f36;
	bra.uni 	$L__BB4_6;
$L__BB4_21:
	and.b32  	%r20, %r44, 3;
	setp.lt.u32 	%p4, %r44, 4;
	mov.b32 	%r111, 0;
	mov.u32 	%r103, %r111;
	@%p4 bra 	$L__BB4_44;
	and.b32  	%r111, %r44, 2147483644;
	mov.b32 	%r102, 0;
	mov.u32 	%r103, %r102;
$L__BB4_23:
	mul.wide.u32 	%rd21, %r102, 4;
	add.s64 	%rd10, %rd6, %rd21;
	ld.global.u32 	%r53, [%rd10];
	setp.eq.s32 	%p5, %r53, 0;
	add.s64 	%rd11, %rd1, %rd21;
	add.s64 	%rd12, %rd5, %rd21;
	add.s64 	%rd13, %rd4, %rd21;
	@%p5 bra 	$L__BB4_27;
	setp.eq.s32 	%p6, %r103, %r102;
	@%p6 bra 	$L__BB4_26;
	ld.global.u32 	%r54, [%rd12];
	mul.wide.s32 	%rd22, %r103, 4;
	add.s64 	%rd23, %rd5, %rd22;
	st.global.u32 	[%rd23], %r54;
	ld.global.f32 	%f1, [%rd13];
	add.s64 	%rd24, %rd4, %rd22;
	st.global.f32 	[%rd24], %f1;
$L__BB4_26:
	st.global.u32 	[%rd11], %r103;
	add.s32 	%r103, %r103, 1;
	bra.uni 	$L__BB4_28;
$L__BB4_27:
	mov.b32 	%r55, -1;
	st.global.u32 	[%rd11], %r55;
$L__BB4_28:
	ld.global.u32 	%r56, [%rd10+4];
	setp.eq.s32 	%p7, %r56, 0;
	@%p7 bra 	$L__BB4_32;
	add.s32 	%r57, %r102, 1;
	setp.eq.s32 	%p8, %r103, %r57;
	@%p8 bra 	$L__BB4_31;
	ld.global.u32 	%r58, [%rd12+4];
	mul.wide.s32 	%rd25, %r103, 4;
	add.s64 	%rd26, %rd5, %rd25;
	st.global.u32 	[%rd26], %r58;
	ld.global.f32 	%f2, [%rd13+4];
	add.s64 	%rd27, %rd4, %rd25;
	st.global.f32 	[%rd27], %f2;
$L__BB4_31:
	st.global.u32 	[%rd11+4], %r103;
	add.s32 	%r103, %r103, 1;
	bra.uni 	$L__BB4_33;
$L__BB4_32:
	mov.b32 	%r59, -1;
	st.global.u32 	[%rd11+4], %r59;
$L__BB4_33:
	ld.global.u32 	%r60, [%rd10+8];
	setp.eq.s32 	%p9, %r60, 0;
	@%p9 bra 	$L__BB4_37;
	add.s32 	%r61, %r102, 2;
	setp.eq.s32 	%p10, %r103, %r61;
	@%p10 bra 	$L__BB4_36;
	ld.global.u32 	%r62, [%rd12+8];
	mul.wide.s32 	%rd28, %r103, 4;
	add.s64 	%rd29, %rd5, %rd28;
	st.global.u32 	[%rd29], %r62;
	ld.global.f32 	%f3, [%rd13+8];
	add.s64 	%rd30, %rd4, %rd28;
	st.global.f32 	[%rd30], %f3;
$L__BB4_36:
	st.global.u32 	[%rd11+8], %r103;
	add.s32 	%r103, %r103, 1;
	bra.uni 	$L__BB4_38;
$L__BB4_37:
	mov.b32 	%r63, -1;
	st.global.u32 	[%rd11+8], %r63;
$L__BB4_38:
	ld.global.u32 	%r64, [%rd10+12];
	setp.eq.s32 	%p11, %r64, 0;
	@%p11 bra 	$L__BB4_42;
	add.s32 	%r65, %r102, 3;
	setp.eq.s32 	%p12, %r103, %r65;
	@%p12 bra 	$L__BB4_41;
	ld.global.u32 	%r66, [%rd12+12];
	mul.wide.s32 	%rd31, %r103, 4;
	add.s64 	%rd32, %rd5, %rd31;
	st.global.u32 	[%rd32], %r66;
	ld.global.f32 	%f4, [%rd13+12];
	add.s64 	%rd33, %rd4, %rd31;
	st.global.f32 	[%rd33], %f4;
$L__BB4_41:
	st.global.u32 	[%rd11+12], %r103;
	add.s32 	%r103, %r103, 1;
	bra.uni 	$L__BB4_43;
$L__BB4_42:
	mov.b32 	%r67, -1;
	st.global.u32 	[%rd11+12], %r67;
$L__BB4_43:
	add.s32 	%r102, %r102, 4;
	setp.ne.s32 	%p13, %r102, %r111;
	@%p13 bra 	$L__BB4_23;
$L__BB4_44:
	setp.eq.s32 	%p14, %r20, 0;
	@%p14 bra 	$L__BB4_52;
	mov.b32 	%r113, 0;
$L__BB4_46:
	.pragma "nounroll";
	mul.wide.u32 	%rd34, %r111, 4;
	add.s64 	%rd35, %rd6, %rd34;
	ld.global.u32 	%r69, [%rd35];
	setp.eq.s32 	%p15, %r69, 0;
	@%p15 bra 	$L__BB4_50;
	setp.eq.s32 	%p16, %r103, %r111;
	@%p16 bra 	$L__BB4_49;
	add.s64 	%rd37, %rd5, %rd34;
	ld.global.u32 	%r70, [%rd37];
	mul.wide.s32 	%rd38, %r103, 4;
	add.s64 	%rd39, %rd5, %rd38;
	st.global.u32 	[%rd39], %r70;
	add.s64 	%rd40, %rd4, %rd34;
	ld.global.f32 	%f5, [%rd40];
	add.s64 	%rd41, %rd4, %rd38;
	st.global.f32 	[%rd41], %f5;
$L__BB4_49:
	add.s64 	%rd43, %rd1, %rd34;
	st.global.u32 	[%rd43], %r103;
	add.s32 	%r103, %r103, 1;
	bra.uni 	$L__BB4_51;
$L__BB4_50:
	add.s64 	%rd45, %rd1, %rd34;
	mov.b32 	%r71, -1;
	st.global.u32 	[%rd45], %r71;
$L__BB4_51:
	add.s32 	%r111, %r111, 1;
	add.s32 	%r113, %r113, 1;
	setp.ne.s32 	%p17, %r113, %r20;
	@%p17 bra 	$L__BB4_46;
$L__BB4_52:
	ld.param.u64 	%rd97, [_Z20CompactKVCacheKernelPfS_PiS_PKiS0_S0_ii_param_6];
	cvta.to.global.u64 	%rd95, %rd97;
	st.global.u32 	[%rd95], %r103;
$L__BB4_53:
	ret;

}
	// .globl	_ZN3cub18CUB_300001_SM_10006detail11EmptyKernelIvEEvv
.visible .entry _ZN3cub18CUB_300001_SM_10006detail11EmptyKernelIvEEvv()
{


	ret;

}


// ===== COMPILED SASS (sm_100) =====

	.target	sm_100

	.elftype	@"ET_EXEC"


//--------------------- .note.nv.tkinfo           --------------------------
	.section	.note.nv.tkinfo,"",@"SHT_NOTE"
	.sectionflags	@"SHF_NOTE_NV_TKINFO"
	.tkinfo
        /*0018*/ 	.word	0x00000002
        /*0030*/ 	.string	""
        /*0030*/ 	.string	"ptxas"
        /*0030*/ 	.string	"Cuda compilation tools, release 13.0, V13.0.88"
        /*0030*/ 	.string	"Build cuda_13.0.r13.0/compiler.36424714_0"
        /*0030*/ 	.string	"-arch sm_100 -m 64 "



//--------------------- .note.nv.cuinfo           --------------------------
	.section	.note.nv.cuinfo,"",@"SHT_NOTE"
	.sectionflags	@"SHF_NOTE_NV_CUINFO"
        /*0018*/ 	.short	0x0002
        /*001a*/ 	.short	0x0064
        /*001c*/ 	.short	0x0082
	.zero		2


//--------------------- .nv.info                  --------------------------
	.section	.nv.info,"",@"SHT_CUDA_INFO"
	.align	4


	//----- nvinfo : EIATTR_REGCOUNT
	.align		4
        /*0000*/ 	.byte	0x04, 0x2f
        /*0002*/ 	.short	(.L_41 - .L_40)
	.align		4
.L_40:
        /*0004*/ 	.word	index@(_Z24EstimateImportanceKernelPKfS0_Pfii)
        /*0008*/ 	.word	0x00000019


	//----- nvinfo : EIATTR_FRAME_SIZE
	.align		4
.L_41:
        /*000c*/ 	.byte	0x04, 0x11
        /*000e*/ 	.short	(.L_43 - .L_42)
	.align		4
.L_42:
        /*0010*/ 	.word	index@($__internal_2_$__cuda_sm3x_div_rn_noftz_f32_slowpath)
        /*0014*/ 	.word	0x00000000


	//----- nvinfo : EIATTR_FRAME_SIZE
	.align		4
.L_43:
        /*0018*/ 	.byte	0x04, 0x11
        /*001a*/ 	.short	(.L_45 - .L_44)
	.align		4
.L_44:
        /*001c*/ 	.word	index@(_Z24EstimateImportanceKernelPKfS0_Pfii)
        /*0020*/ 	.word	0x00000000


	//----- nvinfo : EIATTR_REGCOUNT
	.align		4
.L_45:
        /*0024*/ 	.byte	0x04, 0x2f
        /*0026*/ 	.short	(.L_47 - .L_46)
	.align		4
.L_46:
        /*0028*/ 	.word	index@(_Z17TopKRoutingKernelPKfPiPfiii)
        /*002c*/ 	.word	0x0000000e


	//----- nvinfo : EIATTR_FRAME_SIZE
	.align		4
.L_47:
        /*0030*/ 	.byte	0x04, 0x11
        /*0032*/ 	.short	(.L_49 - .L_48)
	.align		4
.L_48:
        /*0034*/ 	.word	index@(_Z17TopKRoutingKernelPKfPiPfiii)
        /*0038*/ 	.word	0x00000000


	//----- nvinfo : EIATTR_REGCOUNT
	.align		4
.L_49:
        /*003c*/ 	.byte	0x04, 0x2f
        /*003e*/ 	.short	(.L_51 - .L_50)
	.align		4
.L_50:
        /*0040*/ 	.word	index@(_Z16CompressKVKernelPKfS0_PfS1_S0_S0_S0_S0_S1_iiii)
        /*0044*/ 	.word	0x00000028


	//----- nvinfo : EIATTR_FRAME_SIZE
	.align		4
.L_51:
        /*0048*/ 	.byte	0x04, 0x11
        /*004a*/ 	.short	(.L_53 - .L_52)
	.align		4
.L_52:
        /*004c*/ 	.word	index@($__internal_1_$__cuda_sm3x_div_rn_noftz_f32_slowpath)
        /*0050*/ 	.word	0x00000500


	//----- nvinfo : EIATTR_FRAME_SIZE
	.align		4
.L_53:
        /*0054*/ 	.byte	0x04, 0x11
        /*0056*/ 	.short	(.L_55 - .L_54)
	.align		4
.L_54:
        /*0058*/ 	.word	index@(_Z16CompressKVKernelPKfS0_PfS1_S0_S0_S0_S0_S1_iiii)
        /*005c*/ 	.word	0x00000500


	//----- nvinfo : EIATTR_REGCOUNT
	.align		4
.L_55:
        /*0060*/ 	.byte	0x04, 0x2f
        /*0062*/ 	.short	(.L_57 - .L_56)
	.align		4
.L_56:
        /*0064*/ 	.word	index@(_Z11EvictKernelPKfS0_PKiS0_Piiiiifi)
        /*0068*/ 	.word	0x00000020


	//----- nvinfo : EIATTR_FRAME_SIZE
	.align		4
.L_57:
        /*006c*/ 	.byte	0x04, 0x11
        /*006e*/ 	.short	(.L_59 - .L_58)
	.align		4
.L_58:
        /*0070*/ 	.word	index@($__internal_0_$__cuda_sm20_sqrt_rn_f32_slowpath)
        /*0074*/ 	.word	0x00000000


	//----- nvinfo : EIATTR_FRAME_SIZE
	.align		4
.L_59:
        /*0078*/ 	.byte	0x04, 0x11
        /*007a*/ 	.short	(.L_61 - .L_60)
	.align		4
.L_60:
        /*007c*/ 	.word	index@(_Z11EvictKernelPKfS0_PKiS0_Piiiiifi)
        /*0080*/ 	.word	0x00000000


	//----- nvinfo : EIATTR_REGCOUNT
	.align		4
.L_61:
        /*0084*/ 	.byte	0x04, 0x2f
        /*0086*/ 	.short	(.L_63 - .L_62)
	.align		4
.L_62:
        /*0088*/ 	.word	index@(_Z20CompactKVCacheKernelPfS_PiS_PKiS0_S0_ii)
        /*008c*/ 	.word	0x00000020


	//----- nvinfo : EIATTR_FRAME_SIZE
	.align		4
.L_63:
        /*0090*/ 	.byte	0x04, 0x11
        /*0092*/ 	.short	(.L_65 - .L_64)
	.align		4
.L_64:
        /*0094*/ 	.word	index@(_Z20CompactKVCacheKernelPfS_PiS_PKiS0_S0_ii)
        /*0098*/ 	.word	0x00000000


	//----- nvinfo : EIATTR_REGCOUNT
	.align		4
.L_65:
        /*009c*/ 	.byte	0x04, 0x2f
        /*009e*/ 	.short	(.L_67 - .L_66)
	.align		4
.L_66:
        /*00a0*/ 	.word	index@(_ZN3cub18CUB_300001_SM_10006detail11EmptyKernelIvEEvv)
        /*00a4*/ 	.word	0x00000004


	//----- nvinfo : EIATTR_FRAME_SIZE
	.align		4
.L_67:
        /*00a8*/ 	.byte	0x04, 0x11
        /*00aa*/ 	.short	(.L_69 - .L_68)
	.align		4
.L_68:
        /*00ac*/ 	.word	index@(_ZN3cub18CUB_300001_SM_10006detail11EmptyKernelIvEEvv)
        /*00b0*/ 	.word	0x00000000


	//----- nvinfo : EIATTR_MIN_STACK_SIZE
	.align		4
.L_69:
        /*00b4*/ 	.byte	0x04, 0x12
        /*00b6*/ 	.short	(.L_71 - .L_70)
	.align		4
.L_70:
        /*00b8*/ 	.word	index@(_ZN3cub18CUB_300001_SM_10006detail11EmptyKernelIvEEvv)
        /*00bc*/ 	.word	0x00000000


	//----- nvinfo : EIATTR_MIN_STACK_SIZE
	.align		4
.L_71:
        /*00c0*/ 	.byte	0x04, 0x12
        /*00c2*/ 	.short	(.L_73 - .L_72)
	.align		4
.L_72:
        /*00c4*/ 	.word	index@(_Z20CompactKVCacheKernelPfS_PiS_PKiS0_S0_ii)
        /*00c8*/ 	.word	0x00000000


	//----- nvinfo : EIATTR_MIN_STACK_SIZE
	.align		4
.L_73:
        /*00cc*/ 	.byte	0x04, 0x12
        /*00ce*/ 	.short	(.L_75 - .L_74)
	.align		4
.L_74:
        /*00d0*/ 	.word	index@(_Z11EvictKernelPKfS0_PKiS0_Piiiiifi)
        /*00d4*/ 	.word	0x00000000


	//----- nvinfo : EIATTR_MIN_STACK_SIZE
	.align		4
.L_75:
        /*00d8*/ 	.byte	0x04, 0x12
        /*00da*/ 	.short	(.L_77 - .L_76)
	.align		4
.L_76:
        /*00dc*/ 	.word	index@(_Z16CompressKVKernelPKfS0_PfS1_S0_S0_S0_S0_S1_iiii)
        /*00e0*/ 	.word	0x00000500


	//----- nvinfo : EIATTR_MIN_STACK_SIZE
	.align		4
.L_77:
        /*00e4*/ 	.byte	0x04, 0x12
        /*00e6*/ 	.short	(.L_79 - .L_78)
	.align		4
.L_78:
        /*00e8*/ 	.word	index@(_Z17TopKRoutingKernelPKfPiPfiii)
        /*00ec*/ 	.word	0x00000000


	//----- nvinfo : EIATTR_MIN_STACK_SIZE
	.align		4
.L_79:
        /*00f0*/ 	.byte	0x04, 0x12
        /*00f2*/ 	.short	(.L_81 - .L_80)
	.align		4
.L_80:
        /*00f4*/ 	.word	index@(_Z24EstimateImportanceKernelPKfS0_Pfii)
        /*00f8*/ 	.word	0x00000000
.L_81:


//--------------------- .nv.compat                --------------------------
	.section	.nv.compat,"",@"SHT_CUDA_COMPAT_INFO"
	.align	4
        /*0000*/ 	.byte	0x02, 0x09, 0x00, 0x00, 0x02, 0x02, 0x01, 0x00, 0x02, 0x05, 0x05, 0x00, 0x03, 0x07, 0x01, 0x01
        /*0010*/ 	.byte	0x02, 0x03, 0x00, 0x00, 0x02, 0x06, 0x01, 0x00, 0x04, 0x0b, 0x08, 0x00, 0x01, 0x00, 0x00, 0x00
        /*0020*/ 	.byte	0x00, 0x00, 0x00, 0x00


//--------------------- .nv.info._ZN3cub18CUB_300001_SM_10006detail11EmptyKernelIvEEvv --------------------------
	.section	.nv.info._ZN3cub18CUB_300001_SM_10006detail11EmptyKernelIvEEvv,"",@"SHT_CUDA_INFO"
	.sectionflags	@""
	.align	4


	//----- nvinfo : EIATTR_CUDA_API_VERSION
	.align		4
        /*0000*/ 	.byte	0x04, 0x37
        /*0002*/ 	.short	(.L_83 - .L_82)
.L_82:
        /*0004*/ 	.word	0x00000082


	//----- nvinfo : EIATTR_SPARSE_MMA_MASK
	.align		4
.L_83:
        /*0008*/ 	.byte	0x03, 0x50
        /*000a*/ 	.short	0x0000


	//----- nvinfo : EIATTR_MAXREG_COUNT
	.align		4
        /*000c*/ 	.byte	0x03, 0x1b
        /*000e*/ 	.short	0x00ff


	//----- nvinfo : EIATTR_MERCURY_ISA_VERSION
	.align		4
        /*0010*/ 	.byte	0x03, 0x5f
        /*0012*/ 	.short	0x0101


	//----- nvinfo : EIATTR_VRC_CTA_INIT_COUNT
	.align		4
        /*0014*/ 	.byte	0x02, 0x4a
	.zero		1
	.zero		1


	//----- nvinfo : EIATTR_EXIT_INSTR_OFFSETS
	.align		4
        /*0018*/ 	.byte	0x04, 0x1c
        /*001a*/ 	.short	(.L_85 - .L_84)


	//   ....[0]....
.L_84:
        /*001c*/ 	.word	0x00000010


	//----- nvinfo : EIATTR_SW_WAR
	.align		4
.L_85:
        /*0020*/ 	.byte	0x04, 0x36
        /*0022*/ 	.short	(.L_87 - .L_86)
.L_86:
        /*0024*/ 	.word	0x00000008
.L_87:


//--------------------- .nv.info._Z20CompactKVCacheKernelPfS_PiS_PKiS0_S0_ii --------------------------
	.section	.nv.info._Z20CompactKVCacheKernelPfS_PiS_PKiS0_S0_ii,"",@"SHT_CUDA_INFO"
	.sectionflags	@""
	.align	4


	//----- nvinfo : EIATTR_CUDA_API_VERSION
	.align		4
        /*0000*/ 	.byte	0x04, 0x37
        /*0002*/ 	.short	(.L_89 - .L_88)
.L_88:
        /*0004*/ 	.word	0x00000082


	//----- nvinfo : EIATTR_KPARAM_INFO
	.align		4
.L_89:
        /*0008*/ 	.byte	0x04, 0x17
        /*000a*/ 	.short	(.L_91 - .L_90)
.L_90:
        /*000c*/ 	.word	0x00000000
        /*0010*/ 	.short	0x0008
        /*0012*/ 	.short	0x003c
        /*0014*/ 	.byte	0x00, 0xf0, 0x11, 0x00


	//----- nvinfo : EIATTR_KPARAM_INFO
	.align		4
.L_91:
        /*0018*/ 	.byte	0x04, 0x17
        /*001a*/ 	.short	(.L_93 - .L_92)
.L_92:
        /*001c*/ 	.word	0x00000000
        /*0020*/ 	.short	0x0007
        /*0022*/ 	.short	0x0038
        /*0024*/ 	.byte	0x00, 0xf0, 0x11, 0x00


	//----- nvinfo : EIATTR_KPARAM_INFO
	.align		4
.L_93:
        /*0028*/ 	.byte	0x04, 0x17
        /*002a*/ 	.short	(.L_95 - .L_94)
.L_94:
        /*002c*/ 	.word	0x00000000
        /*0030*/ 	.short	0x0006
        /*0032*/ 	.short	0x0030
        /*0034*/ 	.byte	0x00, 0xf5, 0x21, 0x00


	//----- nvinfo : EIATTR_KPARAM_INFO
	.align		4
.L_95:
        /*0038*/ 	.byte	0x04, 0x17
        /*003a*/ 	.short	(.L_97 - .L_96)
.L_96:
        /*003c*/ 	.word	0x00000000
        /*0040*/ 	.short	0x0005
        /*0042*/ 	.short	0x0028
        /*0044*/ 	.byte	0x00, 0xf5, 0x21, 0x00


	//----- nvinfo : EIATTR_KPARAM_INFO
	.align		4
.L_97:
        /*0048*/ 	.byte	0x04, 0x17
        /*004a*/ 	.short	(.L_99 - .L_98)
.L_98:
        /*004c*/ 	.word	0x00000000
        /*0050*/ 	.short	0x0004
        /*0052*/ 	.short	0x0020
        /*0054*/ 	.byte	0x00, 0xf5, 0x21, 0x00


	//----- nvinfo : EIATTR_KPARAM_INFO
	.align		4
.L_99:
        /*0058*/ 	.byte	0x04, 0x17
        /*005a*/ 	.short	(.L_101 - .L_100)
.L_100:
        /*005c*/ 	.word	0x00000000
        /*0060*/ 	.short	0x0003
        /*0062*/ 	.short	0x0018
        /*0064*/ 	.byte	0x00, 0xf5, 0x21, 0x00


	//----- nvinfo : EIATTR_KPARAM_INFO
	.align		4
.L_101:
        /*0068*/ 	.byte	0x04, 0x17
        /*006a*/ 	.short	(.L_103 - .L_102)
.L_102:
        /*006c*/ 	.word	0x00000000
        /*0070*/ 	.short	0x0002
        /*0072*/ 	.short	0x0010
        /*0074*/ 	.byte	0x00, 0xf5, 0x21, 0x00


	//----- nvinfo : EIATTR_KPARAM_INFO
	.align		4
.L_103:
        /*0078*/ 	.byte	0x04, 0x17
        /*007a*/ 	.short	(.L_105 - .L_104)
.L_104:
        /*007c*/ 	.word	0x00000000
        /*0080*/ 	.short	0x0001
        /*0082*/ 	.short	0x0008
        /*0084*/ 	.byte	0x00, 0xf5, 0x21, 0x00


	//----- nvinfo : EIATTR_KPARAM_INFO
	.align		4
.L_105:
        /*0088*/ 	.byte	0x04, 0x17
        /*008a*/ 	.short	(.L_107 - .L_106)
.L_106:
        /*008c*/ 	.word	0x00000000
        /*0090*/ 	.short	0x0000
        /*0092*/ 	.short	0x0000
        /*0094*/ 	.byte	0x00, 0xf5, 0x21, 0x00


	//----- nvinfo : EIATTR_SPARSE_MMA_MASK
	.align		4
.L_107:
        /*0098*/ 	.byte	0x03, 0x50
        /*009a*/ 	.short	0x0000


	//----- nvinfo : EIATTR_MAXREG_COUNT
	.align		4
        /*009c*/ 	.byte	0x03, 0x1b
        /*009e*/ 	.short	0x00ff


	//----- nvinfo : EIATTR_MERCURY_ISA_VERSION
	.align		4
        /*00a0*/ 	.byte	0x03, 0x5f
        /*00a2*/ 	.short	0x0101


	//----- nvinfo : EIATTR_VRC_CTA_INIT_COUNT
	.align		4
        /*00a4*/ 	.byte	0x02, 0x4a
	.zero		1
	.zero		1


	//----- nvinfo : EIATTR_EXIT_INSTR_OFFSETS
	.align		4
        /*00a8*/ 	.byte	0x04, 0x1c
        /*00aa*/ 	.short	(.L_109 - .L_108)


	//   ....[0]....
.L_108:
        /*00ac*/ 	.word	0x00000040


	//   ....[1]....
        /*00b0*/ 	.word	0x00001380


	//----- nvinfo : EIATTR_CBANK_PARAM_SIZE
	.align		4
.L_109:
        /*00b4*/ 	.byte	0x03, 0x19
        /*00b6*/ 	.short	0x0040


	//----- nvinfo : EIATTR_PARAM_CBANK
	.align		4
        /*00b8*/ 	.byte	0x04, 0x0a
        /*00ba*/ 	.short	(.L_111 - .L_110)
	.align		4
.L_110:
        /*00bc*/ 	.word	index@(.nv.constant0._Z20CompactKVCacheKernelPfS_PiS_PKiS0_S0_ii)
        /*00c0*/ 	.short	0x0380
        /*00c2*/ 	.short	0x0040


	//----- nvinfo : EIATTR_SW_WAR
	.align		4
.L_111:
        /*00c4*/ 	.byte	0x04, 0x36
        /*00c6*/ 	.short	(.L_113 - .L_112)
.L_112:
        /*00c8*/ 	.word	0x00000008
.L_113:


//--------------------- .nv.info._Z11EvictKernelPKfS0_PKiS0_Piiiiifi --------------------------
	.section	.nv.info._Z11EvictKernelPKfS0_PKiS0_Piiiiifi,"",@"SHT_CUDA_INFO"
	.sectionflags	@""
	.align	4


	//----- nvinfo : EIATTR_CUDA_API_VERSION
	.align		4
        /*0000*/ 	.byte	0x04, 0x37
        /*0002*/ 	.short	(.L_115 - .L_114)
.L_114:
        /*0004*/ 	.word	0x00000082


	//----- nvinfo : EIATTR_KPARAM_INFO
	.align		4
.L_115:
        /*0008*/ 	.byte	0x04, 0x17
        /*000a*/ 	.short	(.L_117 - .L_116)
.L_116:
        /*000c*/ 	.word	0x00000000
        /*0010*/ 	.short	0x000a
        /*0012*/ 	.short	0x003c
        /*0014*/ 	.byte	0x00, 0xf0, 0x11, 0x00


	//----- nvinfo : EIATTR_KPARAM_INFO
	.align		4
.L_117:
        /*0018*/ 	.byte	0x04, 0x17
        /*001a*/ 	.short	(.L_119 - .L_118)
.L_118:
        /*001c*/ 	.word	0x00000000
        /*0020*/ 	.short	0x0009
        /*0022*/ 	.short	0x0038
        /*0024*/ 	.byte	0x00, 0xf0, 0x11, 0x00


	//----- nvinfo : EIATTR_KPARAM_INFO
	.align		4
.L_119:
        /*0028*/ 	.byte	0x04, 0x17
        /*002a*/ 	.short	(.L_121 - .L_120)
.L_120:
        /*002c*/ 	.word	0x00000000
        /*0030*/ 	.short	0x0008
        /*0032*/ 	.short	0x0034
        /*0034*/ 	.byte	0x00, 0xf0, 0x11, 0x00


	//----- nvinfo : EIATTR_KPARAM_INFO
	.align		4
.L_121:
        /*0038*/ 	.byte	0x04, 0x17
        /*003a*/ 	.short	(.L_123 - .L_122)
.L_122:
        /*003c*/ 	.word	0x00000000
        /*0040*/ 	.short	0x0007
        /*0042*/ 	.short	0x0030
        /*0044*/ 	.byte	0x00, 0xf0, 0x11, 0x00


	//----- nvinfo : EIATTR_KPARAM_INFO
	.align		4
.L_123:
        /*0048*/ 	.byte	0x04, 0x17
        /*004a*/ 	.short	(.L_125 - .L_124)
.L_124:
        /*004c*/ 	.word	0x00000000
        /*0050*/ 	.short	0x0006
        /*0052*/ 	.short	0x002c
        /*0054*/ 	.byte	0x00, 0xf0, 0x11, 0x00


	//----- nvinfo : EIATTR_KPARAM_INFO
	.align		4
.L_125:
        /*0058*/ 	.byte	0x04, 0x17
        /*005a*/ 	.short	(.L_127 - .L_126)
.L_126:
        /*005c*/ 	.word	0x00000000
        /*0060*/ 	.short	0x0005
        /*0062*/ 	.short	0x0028
        /*0064*/ 	.byte	0x00, 0xf0, 0x11, 0x00


	//----- nvinfo : EIATTR_KPARAM_INFO
	.align		4
.L_127:
        /*0068*/ 	.byte	0x04, 0x17
        /*006a*/ 	.short	(.L_129 - .L_128)
.L_128:
        /*006c*/ 	.word	0x00000000
        /*0070*/ 	.short	0x0004
        /*0072*/ 	.short	0x0020
        /*0074*/ 	.byte	0x00, 0xf5, 0x21, 0x00


	//----- nvinfo : EIATTR_KPARAM_INFO
	.align		4
.L_129:
        /*0078*/ 	.byte	0x04, 0x17
        /*007a*/ 	.short	(.L_131 - .L_130)
.L_130:
        /*007c*/ 	.word	0x00000000
        /*0080*/ 	.short	0x0003
        /*0082*/ 	.short	0x0018
        /*0084*/ 	.byte	0x00, 0xf5, 0x21, 0x00


	//----- nvinfo : EIATTR_KPARAM_INFO
	.align		4
.L_131:
        /*0088*/ 	.byte	0x04, 0x17
        /*008a*/ 	.short	(.L_133 - .L_132)
.L_132:
        /*008c*/ 	.word	0x00000000
        /*0090*/ 	.short	0x0002
        /*0092*/ 	.short	0x0010
        /*0094*/ 	.byte	0x00, 0xf5, 0x21, 0x00


	//----- nvinfo : EIATTR_KPARAM_INFO
	.align		4
.L_133:
        /*0098*/ 	.byte	0x04, 0x17
        /*009a*/ 	.short	(.L_135 - .L_134)
.L_134:
        /*009c*/ 	.word	0x00000000
        /*00a0*/ 	.short	0x0001
        /*00a2*/ 	.short	0x0008
        /*00a4*/ 	.byte	0x00, 0xf5, 0x21, 0x00


	//----- nvinfo : EIATTR_KPARAM_INFO
	.align		4
.L_135:
        /*00a8*/ 	.byte	0x04, 0x17
        /*00aa*/ 	.short	(.L_137 - .L_136)
.L_136:
        /*00ac*/ 	.word	0x00000000
        /*00b0*/ 	.short	0x0000
        /*00b2*/ 	.short	0x0000
        /*00b4*/ 	.byte	0x00, 0xf5, 0x21, 0x00


	//----- nvinfo : EIATTR_SPARSE_MMA_MASK
	.align		4
.L_137:
        /*00b8*/ 	.byte	0x03, 0x50
        /*00ba*/ 	.short	0x0000


	//----- nvinfo : EIATTR_MAXREG_COUNT
	.align		4
        /*00bc*/ 	.byte	0x03, 0x1b
        /*00be*/ 	.short	0x00ff


	//----- nvinfo : EIATTR_MERCURY_ISA_VERSION
	.align		4
        /*00c0*/ 	.byte	0x03, 0x5f
        /*00c2*/ 	.short	0x0101


	//----- nvinfo : EIATTR_VRC_CTA_INIT_COUNT
	.align		4
        /*00c4*/ 	.byte	0x02, 0x4a
	.zero		1
	.zero		1


	//----- nvinfo : EIATTR_EXIT_INSTR_OFFSETS
	.align		4
        /*00c8*/ 	.byte	0x04, 0x1c
        /*00ca*/ 	.short	(.L_139 - .L_138)


	//   ....[0]....
.L_138:
        /*00cc*/ 	.word	0x00000070


	//   ....[1]....
        /*00d0*/ 	.word	0x00000110


	//   ....[2]....
        /*00d4*/ 	.word	0x00000180


	//   ....[3]....
        /*00d8*/ 	.word	0x000001a0


	//   ....[4]....
        /*00dc*/ 	.word	0x00000a70


	//   ....[5]....
        /*00e0*/ 	.word	0x00000a90


	//----- nvinfo : EIATTR_CRS_STACK_SIZE
	.align		4
.L_139:
        /*00e4*/ 	.byte	0x04, 0x1e
        /*00e6*/ 	.short	(.L_141 - .L_140)
.L_140:
        /*00e8*/ 	.word	0x00000000


	//----- nvinfo : EIATTR_CBANK_PARAM_SIZE
	.align		4
.L_141:
        /*00ec*/ 	.byte	0x03, 0x19
        /*00ee*/ 	.short	0x0040


	//----- nvinfo : EIATTR_PARAM_CBANK
	.align		4
        /*00f0*/ 	.byte	0x04, 0x0a
        /*00f2*/ 	.short	(.L_143 - .L_142)
	.align		4
.L_142:
        /*00f4*/ 	.word	index@(.nv.constant0._Z11EvictKernelPKfS0_PKiS0_Piiiiifi)
        /*00f8*/ 	.short	0x0380
        /*00fa*/ 	.short	0x0040


	//----- nvinfo : EIATTR_SW_WAR
	.align		4
.L_143:
        /*00fc*/ 	.byte	0x04, 0x36
        /*00fe*/ 	.short	(.L_145 - .L_144)
.L_144:
        /*0100*/ 	.word	0x00000008
.L_145:


//--------------------- .nv.info._Z16CompressKVKernelPKfS0_PfS1_S0_S0_S0_S0_S1_iiii --------------------------
	.section	.nv.info._Z16CompressKVKernelPKfS0_PfS1_S0_S0_S0_S0_S1_iiii,"",@"SHT_CUDA_INFO"
	.sectionflags	@""
	.align	4


	//----- nvinfo : EIATTR_CUDA_API_VERSION
	.align		4
        /*0000*/ 	.byte	0x04, 0x37
        /*0002*/ 	.short	(.L_147 - .L_146)
.L_146:
        /*0004*/ 	.word	0x00000082


	//----- nvinfo : EIATTR_KPARAM_INFO
	.align		4
.L_147:
        /*0008*/ 	.byte	0x04, 0x17
        /*000a*/ 	.short	(.L_149 - .L_148)
.L_148:
        /*000c*/ 	.word	0x00000000
        /*0010*/ 	.short	0x000c
        /*0012*/ 	.short	0x0054
        /*0014*/ 	.byte	0x00, 0xf0, 0x11, 0x00


	//----- nvinfo : EIATTR_KPARAM_INFO
	.align		4
.L_149:
        /*0018*/ 	.byte	0x04, 0x17
        /*001a*/ 	.short	(.L_151 - .L_150)
.L_150:
        /*001c*/ 	.word	0x00000000
        /*0020*/ 	.short	0x000b
        /*0022*/ 	.short	0x0050
        /*0024*/ 	.byte	0x00, 0xf0, 0x11, 0x00


	//----- nvinfo : EIATTR_KPARAM_INFO
	.align		4
.L_151:
        /*0028*/ 	.byte	0x04, 0x17
        /*002a*/ 	.short	(.L_153 - .L_152)
.L_152:
        /*002c*/ 	.word	0x00000000
        /*0030*/ 	.short	0x000a
        /*0032*/ 	.short	0x004c
        /*0034*/ 	.byte	0x00, 0xf0, 0x11, 0x00


	//----- nvinfo : EIATTR_KPARAM_INFO
	.align		4
.L_153:
        /*0038*/ 	.byte	0x04, 0x17
        /*003a*/ 	.short	(.L_155 - .L_154)
.L_154:
        /*003c*/ 	.word	0x00000000
        /*0040*/ 	.short	0x0009
        /*0042*/ 	.short	0x0048
        /*0044*/ 	.byte	0x00, 0xf0, 0x11, 0x00


	//----- nvinfo : EIATTR_KPARAM_INFO
	.align		4
.L_155:
        /*0048*/ 	.byte	0x04, 0x17
        /*004a*/ 	.short	(.L_157 - .L_156)
.L_156:
        /*004c*/ 	.word	0x00000000
        /*0050*/ 	.short	0x0008
        /*0052*/ 	.short	0x0040
        /*0054*/ 	.byte	0x00, 0xf5, 0x21, 0x00


	//----- nvinfo : EIATTR_KPARAM_INFO
	.align		4
.L_157:
        /*0058*/ 	.byte	0x04, 0x17
        /*005a*/ 	.short	(.L_159 - .L_158)
.L_158:
        /*005c*/ 	.word	0x00000000
        /*0060*/ 	.short	0x0007
        /*0062*/ 	.short	0x0038
        /*0064*/ 	.byte	0x00, 0xf5, 0x21, 0x00


	//----- nvinfo : EIATTR_KPARAM_INFO
	.align		4
.L_159:
        /*0068*/ 	.byte	0x04, 0x17
        /*006a*/ 	.short	(.L_161 - .L_160)
.L_160:
        /*006c*/ 	.word	0x00000000
        /*0070*/ 	.short	0x0006
        /*0072*/ 	.short	0x0030
        /*0074*/ 	.byte	0x00, 0xf5, 0x21, 0x00


	//----- nvinfo : EIATTR_KPARAM_INFO
	.align		4
.L_161:
        /*0078*/ 	.byte	0x04, 0x17
        /*007a*/ 	.short	(.L_163 - .L_162)
.L_162:
        /*007c*/ 	.word	0x00000000
        /*0080*/ 	.short	0x0005
        /*0082*/ 	.short	0x0028
        /*0084*/ 	.byte	0x00, 0xf5, 0x21, 0x00


	//----- nvinfo : EIATTR_KPARAM_INFO
	.align		4
.L_163:
        /*0088*/ 	.byte	0x04, 0x17
        /*008a*/ 	.short	(.L_165 - .L_164)
.L_164:
        /*008c*/ 	.word	0x00000000
        /*0090*/ 	.short	0x0004
        /*0092*/ 	.short	0x0020
        /*0094*/ 	.byte	0x00, 0xf5, 0x21, 0x00


	//----- nvinfo : EIATTR_KPARAM_INFO
	.align		4
.L_165:
        /*0098*/ 	.byte	0x04, 0x17
        /*009a*/ 	.short	(.L_167 - .L_166)
.L_166:
        /*009c*/ 	.word	0x00000000
        /*00a0*/ 	.short	0x0003
        /*00a2*/ 	.short	0x0018
        /*00a4*/ 	.byte	0x00, 0xf5, 0x21, 0x00


	//----- nvinfo : EIATTR_KPARAM_INFO
	.align		4
.L_167:
        /*00a8*/ 	.byte	0x04, 0x17
        /*00aa*/ 	.short	(.L_169 - .L_168)
.L_168:
        /*00ac*/ 	.word	0x00000000
        /*00b0*/ 	.short	0x0002
        /*00b2*/ 	.short	0x0010
        /*00b4*/ 	.byte	0x00, 0xf5, 0x21, 0x00


	//----- nvinfo : EIATTR_KPARAM_INFO
	.align		4
.L_169:
        /*00b8*/ 	.byte	0x04, 0x17
        /*00ba*/ 	.short	(.L_171 - .L_170)
.L_170:
        /*00bc*/ 	.word	0x00000000
        /*00c0*/ 	.short	0x0001
        /*00c2*/ 	.short	0x0008
        /*00c4*/ 	.byte	0x00, 0xf5, 0x21, 0x00


	//----- nvinfo : EIATTR_KPARAM_INFO
	.align		4
.L_171:
        /*00c8*/ 	.byte	0x04, 0x17
        /*00ca*/ 	.short	(.L_173 - .L_172)
.L_172:
        /*00cc*/ 	.word	0x00000000
        /*00d0*/ 	.short	0x0000
        /*00d2*/ 	.short	0x0000
        /*00d4*/ 	.byte	0x00, 0xf5, 0x21, 0x00


	//----- nvinfo : EIATTR_SPARSE_MMA_MASK
	.align		4
.L_173:
        /*00d8*/ 	.byte	0x03, 0x50
        /*00da*/ 	.short	0x0000


	//----- nvinfo : EIATTR_MAXREG_COUNT
	.align		4
        /*00dc*/ 	.byte	0x03, 0x1b
        /*00de*/ 	.short	0x00ff


	//----- nvinfo : EIATTR_MERCURY_ISA_VERSION
	.align		4
        /*00e0*/ 	.byte	0x03, 0x5f
        /*00e2*/ 	.short	0x0101


	//----- nvinfo : EIATTR_VRC_CTA_INIT_COUNT
	.align		4
        /*00e4*/ 	.byte	0x02, 0x4a
	.zero		1
	.zero		1


	//----- nvinfo : EIATTR_EXIT_INSTR_OFFSETS
	.align		4
        /*00e8*/ 	.byte	0x04, 0x1c
        /*00ea*/ 	.short	(.L_175 - .L_174)


	//   ....[0]....
.L_174:
        /*00ec*/ 	.word	0x00000070


	//   ....[1]....
        /*00f0*/ 	.word	0x00003650


	//   ....[2]....
        /*00f4*/ 	.word	0x00004530


	//   ....[3]....
        /*00f8*/ 	.word	0x00004820


	//   ....[4]....
        /*00fc*/ 	.word	0x000049a0


	//   ....[5]....
        /*0100*/ 	.word	0x00004aa0


	//   ....[6]....
        /*0104*/ 	.word	0x00004b40


	//   ....[7]....
        /*0108*/ 	.word	0x00004b70


	//   ....[8]....
        /*010c*/ 	.word	0x00004c40


	//   ....[9]....
        /*0110*/ 	.word	0x00008410


	//   ....[10]....
        /*0114*/ 	.word	0x0000a030


	//   ....[11]....
        /*0118*/ 	.word	0x0000a420


	//   ....[12]....
        /*011c*/ 	.word	0x0000a810


	//   ....[13]....
        /*0120*/ 	.word	0x0000aa70


	//   ....[14]....
        /*0124*/ 	.word	0x0000aae0


	//----- nvinfo : EIATTR_CRS_STACK_SIZE
	.align		4
.L_175:
        /*0128*/ 	.byte	0x04, 0x1e
        /*012a*/ 	.short	(.L_177 - .L_176)
.L_176:
        /*012c*/ 	.word	0x00000000


	//----- nvinfo : EIATTR_CBANK_PARAM_SIZE
	.align		4
.L_177:
        /*0130*/ 	.byte	0x03, 0x19
        /*0132*/ 	.short	0x0058


	//----- nvinfo : EIATTR_PARAM_CBANK
	.align		4
        /*0134*/ 	.byte	0x04, 0x0a
        /*0136*/ 	.short	(.L_179 - .L_178)
	.align		4
.L_178:
        /*0138*/ 	.word	index@(.nv.constant0._Z16CompressKVKernelPKfS0_PfS1_S0_S0_S0_S0_S1_iiii)
        /*013c*/ 	.short	0x0380
        /*013e*/ 	.short	0x0058


	//----- nvinfo : EIATTR_SW_WAR
	.align		4
.L_179:
        /*0140*/ 	.byte	0x04, 0x36
        /*0142*/ 	.short	(.L_181 - .L_180)
.L_180:
        /*0144*/ 	.word	0x00000008
.L_181:


//--------------------- .nv.info._Z17TopKRoutingKernelPKfPiPfiii --------------------------
	.section	.nv.info._Z17TopKRoutingKernelPKfPiPfiii,"",@"SHT_CUDA_INFO"
	.sectionflags	@""
	.align	4


	//----- nvinfo : EIATTR_CUDA_API_VERSION
	.align		4
        /*0000*/ 	.byte	0x04, 0x37
        /*0002*/ 	.short	(.L_183 - .L_182)
.L_182:
        /*0004*/ 	.word	0x00000082


	//----- nvinfo : EIATTR_KPARAM_INFO
	.align		4
.L_183:
        /*0008*/ 	.byte	0x04, 0x17
        /*000a*/ 	.short	(.L_185 - .L_184)
.L_184:
        /*000c*/ 	.word	0x00000000
        /*0010*/ 	.short	0x0005
        /*0012*/ 	.short	0x0020
        /*0014*/ 	.byte	0x00, 0xf0, 0x11, 0x00


	//----- nvinfo : EIATTR_KPARAM_INFO
	.align		4
.L_185:
        /*0018*/ 	.byte	0x04, 0x17
        /*001a*/ 	.short	(.L_187 - .L_186)
.L_186:
        /*001c*/ 	.word	0x00000000
        /*0020*/ 	.short	0x0004
        /*0022*/ 	.short	0x001c
        /*0024*/ 	.byte	0x00, 0xf0, 0x11, 0x00


	//----- nvinfo : EIATTR_KPARAM_INFO
	.align		4
.L_187:
        /*0028*/ 	.byte	0x04, 0x17
        /*002a*/ 	.short	(.L_189 - .L_188)
.L_188:
        /*002c*/ 	.word	0x00000000
        /*0030*/ 	.short	0x0003
        /*0032*/ 	.short	0x0018
        /*0034*/ 	.byte	0x00, 0xf0, 0x11, 0x00


	//----- nvinfo : EIATTR_KPARAM_INFO
	.align		4
.L_189:
        /*0038*/ 	.byte	0x04, 0x17
        /*003a*/ 	.short	(.L_191 - .L_190)
.L_190:
        /*003c*/ 	.word	0x00000000
        /*0040*/ 	.short	0x0002
        /*0042*/ 	.short	0x0010
        /*0044*/ 	.byte	0x00, 0xf5, 0x21, 0x00


	//----- nvinfo : EIATTR_KPARAM_INFO
	.align		4
.L_191:
        /*0048*/ 	.byte	0x04, 0x17
        /*004a*/ 	.short	(.L_193 - .L_192)
.L_192:
        /*004c*/ 	.word	0x00000000
        /*0050*/ 	.short	0x0001
        /*0052*/ 	.short	0x0008
        /*0054*/ 	.byte	0x00, 0xf5, 0x21, 0x00


	//----- nvinfo : EIATTR_KPARAM_INFO
	.align		4
.L_193:
        /*0058*/ 	.byte	0x04, 0x17
        /*005a*/ 	.short	(.L_195 - .L_194)
.L_194:
        /*005c*/ 	.word	0x00000000
        /*0060*/ 	.short	0x0000
        /*0062*/ 	.short	0x0000
        /*0064*/ 	.byte	0x00, 0xf5, 0x21, 0x00


	//----- nvinfo : EIATTR_SPARSE_MMA_MASK
	.align		4
.L_195:
        /*0068*/ 	.byte	0x03, 0x50
        /*006a*/ 	.short	0x0000


	//----- nvinfo : EIATTR_MAXREG_COUNT
	.align		4
        /*006c*/ 	.byte	0x03, 0x1b
        /*006e*/ 	.short	0x00ff


	//----- nvinfo : EIATTR_NUM_BARRIERS
	.align		4
        /*0070*/ 	.byte	0x02, 0x4c
        /*0072*/ 	.byte	0x01
	.zero		1


	//----- nvinfo : EIATTR_MERCURY_ISA_VERSION
	.align		4
        /*0074*/ 	.byte	0x03, 0x5f
        /*0076*/ 	.short	0x0101


	//----- nvinfo : EIATTR_VRC_CTA_INIT_COUNT
	.align		4
        /*0078*/ 	.byte	0x02, 0x4a
	.zero		1
	.zero		1


	//----- nvinfo : EIATTR_EXIT_INSTR_OFFSETS
	.align		4
        /*007c*/ 	.byte	0x04, 0x1c
        /*007e*/ 	.short	(.L_197 - .L_196)


	//   ....[0]....
.L_196:
        /*0080*/ 	.word	0x00000040


	//   ....[1]....
        /*0084*/ 	.word	0x000003d0


	//   ....[2]....
        /*0088*/ 	.word	0x00000470


	//----- nvinfo : EIATTR_CRS_STACK_SIZE
	.align		4
.L_197:
        /*008c*/ 	.byte	0x04, 0x1e
        /*008e*/ 	.short	(.L_199 - .L_198)
.L_198:
        /*0090*/ 	.word	0x00000000


	//----- nvinfo : EIATTR_CBANK_PARAM_SIZE
	.align		4
.L_199:
        /*0094*/ 	.byte	0x03, 0x19
        /*0096*/ 	.short	0x0024


	//----- nvinfo : EIATTR_PARAM_CBANK
	.align		4
        /*0098*/ 	.byte	0x04, 0x0a
        /*009a*/ 	.short	(.L_201 - .L_200)
	.align		4
.L_200:
        /*009c*/ 	.word	index@(.nv.constant0._Z17TopKRoutingKernelPKfPiPfiii)
        /*00a0*/ 	.short	0x0380
        /*00a2*/ 	.short	0x0024


	//----- nvinfo : EIATTR_SW_WAR
	.align		4
.L_201:
        /*00a4*/ 	.byte	0x04, 0x36
        /*00a6*/ 	.short	(.L_203 - .L_202)
.L_202:
        /*00a8*/ 	.word	0x00000008
.L_203:


//--------------------- .nv.info._Z24EstimateImportanceKernelPKfS0_Pfii --------------------------
	.section	.nv.info._Z24EstimateImportanceKernelPKfS0_Pfii,"",@"SHT_CUDA_INFO"
	.sectionflags	@""
	.align	4


	//----- nvinfo : EIATTR_CUDA_API_VERSION
	.align		4
        /*0000*/ 	.byte	0x04, 0x37
        /*0002*/ 	.short	(.L_205 - .L_204)
.L_204:
        /*0004*/ 	.word	0x00000082


	//----- nvinfo : EIATTR_KPARAM_INFO
	.align		4
.L_205:
        /*0008*/ 	.byte	0x04, 0x17
        /*000a*/ 	.short	(.L_207 - .L_206)
.L_206:
        /*000c*/ 	.word	0x00000000
        /*0010*/ 	.short	0x0004
        /*0012*/ 	.short	0x001c
        /*0014*/ 	.byte	0x00, 0xf0, 0x11, 0x00


	//----- nvinfo : EIATTR_KPARAM_INFO
	.align		4
.L_207:
        /*0018*/ 	.byte	0x04, 0x17
        /*001a*/ 	.short	(.L_209 - .L_208)
.L_208:
        /*001c*/ 	.word	0x00000000
        /*0020*/ 	.short	0x0003
        /*0022*/ 	.short	0x0018
        /*0024*/ 	.byte	0x00, 0xf0, 0x11, 0x00


	//----- nvinfo : EIATTR_KPARAM_INFO
	.align		4
.L_209:
        /*0028*/ 	.byte	0x04, 0x17
        /*002a*/ 	.short	(.L_211 - .L_210)
.L_210:
        /*002c*/ 	.word	0x00000000
        /*0030*/ 	.short	0x0002
        /*0032*/ 	.short	0x0010
        /*0034*/ 	.byte	0x00, 0xf5, 0x21, 0x00


	//----- nvinfo : EIATTR_KPARAM_INFO
	.align		4
.L_211:
        /*0038*/ 	.byte	0x04, 0x17
        /*003a*/ 	.short	(.L_213 - .L_212)
.L_212:
        /*003c*/ 	.word	0x00000000
        /*0040*/ 	.short	0x0001
        /*0042*/ 	.short	0x0008
        /*0044*/ 	.byte	0x00, 0xf5, 0x21, 0x00


	//----- nvinfo : EIATTR_KPARAM_INFO
	.align		4
.L_213:
        /*0048*/ 	.byte	0x04, 0x17
        /*004a*/ 	.short	(.L_215 - .L_214)
.L_214:
        /*004c*/ 	.word	0x00000000
        /*0050*/ 	.short	0x0000
        /*0052*/ 	.short	0x0000
        /*0054*/ 	.byte	0x00, 0xf5, 0x21, 0x00


	//----- nvinfo : EIATTR_SPARSE_MMA_MASK
	.align		4
.L_215:
        /*0058*/ 	.byte	0x03, 0x50
        /*005a*/ 	.short	0x0000


	//----- nvinfo : EIATTR_MAXREG_COUNT
	.align		4
        /*005c*/ 	.byte	0x03, 0x1b
        /*005e*/ 	.short	0x00ff


	//----- nvinfo : EIATTR_MERCURY_ISA_VERSION
	.align		4
        /*0060*/ 	.byte	0x03, 0x5f
        /*0062*/ 	.short	0x0101


	//----- nvinfo : EIATTR_VRC_CTA_INIT_COUNT
	.align		4
        /*0064*/ 	.byte	0x02, 0x4a
	.zero		1
	.zero		1


	//----- nvinfo : EIATTR_EXIT_INSTR_OFFSETS
	.align		4
        /*0068*/ 	.byte	0x04, 0x1c
        /*006a*/ 	.short	(.L_217 - .L_216)


	//   ....[0]....
.L_216:
        /*006c*/ 	.word	0x00000070


	//   ....[1]....
        /*0070*/ 	.word	0x00001860


	//----- nvinfo : EIATTR_CRS_STACK_SIZE
	.align		4
.L_217:
        /*0074*/ 	.byte	0x04, 0x1e
        /*0076*/ 	.short	(.L_219 - .L_218)
.L_218:
        /*0078*/ 	.word	0x00000000


	//----- nvinfo : EIATTR_CBANK_PARAM_SIZE
	.align		4
.L_219:
        /*007c*/ 	.byte	0x03, 0x19
        /*007e*/ 	.short	0x0020


	//----- nvinfo : EIATTR_PARAM_CBANK
	.align		4
        /*0080*/ 	.byte	0x04, 0x0a
        /*0082*/ 	.short	(.L_221 - .L_220)
	.align		4
.L_220:
        /*0084*/ 	.word	index@(.nv.constant0._Z24EstimateImportanceKernelPKfS0_Pfii)
        /*0088*/ 	.short	0x0380
        /*008a*/ 	.short	0x0020


	//----- nvinfo : EIATTR_SW_WAR
	.align		4
.L_221:
        /*008c*/ 	.byte	0x04, 0x36
        /*008e*/ 	.short	(.L_223 - .L_222)
.L_222:
        /*0090*/ 	.word	0x00000008
.L_223:


//--------------------- .nv.callgraph             --------------------------
	.section	.nv.callgraph,"",@"SHT_CUDA_CALLGRAPH"
	.align	4
	.sectionentsize	8
	.align		4
        /*0000*/ 	.word	0x00000000
	.align		4
        /*0004*/ 	.word	0xffffffff
	.align		4
        /*0008*/ 	.word	0x00000000
	.align		4
        /*000c*/ 	.word	0xfffffffe
	.align		4
        /*0010*/ 	.word	0x00000000
	.align		4
        /*0014*/ 	.word	0xfffffffd
	.align		4
        /*0018*/ 	.word	0x00000000
	.align		4
        /*001c*/ 	.word	0xfffffffc


//--------------------- .nv.constant4             --------------------------
	.section	.nv.constant4,"a",@progbits
	.align	8
	.align		8
.nv.constant4:
        /*0000*/ 	.dword	_ZN34_INTERNAL_e2de632c_4_k_cu_d1c6d0f54cuda3std3__45__cpo5beginE
	.align		8
        /*0008*/ 	.dword	_ZN34_INTERNAL_e2de632c_4_k_cu_d1c6d0f54cuda3std3__45__cpo3endE
	.align		8
        /*0010*/ 	.dword	_ZN34_INTERNAL_e2de632c_4_k_cu_d1c6d0f54cuda3std3__45__cpo6cbeginE
	.align		8
        /*0018*/ 	.dword	_ZN34_INTERNAL_e2de632c_4_k_cu_d1c6d0f54cuda3std3__45__cpo4cendE
	.align		8
        /*0020*/ 	.dword	_ZN34_INTERNAL_e2de632c_4_k_cu_d1c6d0f54cuda3std3__45__cpo6rbeginE
	.align		8
        /*0028*/ 	.dword	_ZN34_INTERNAL_e2de632c_4_k_cu_d1c6d0f54cuda3std3__45__cpo4rendE
	.align		8
        /*0030*/ 	.dword	_ZN34_INTERNAL_e2de632c_4_k_cu_d1c6d0f54cuda3std3__45__cpo7crbeginE
	.align		8
        /*0038*/ 	.dword	_ZN34_INTERNAL_e2de632c_4_k_cu_d1c6d0f54cuda3std3__45__cpo5crendE
	.align		8
        /*0040*/ 	.dword	_ZN34_INTERNAL_e2de632c_4_k_cu_d1c6d0f54cuda3std3__436_GLOBAL__N__e2de632c_4_k_cu_d1c6d0f56ignoreE
	.align		8
        /*0048*/ 	.dword	_ZN34_INTERNAL_e2de632c_4_k_cu_d1c6d0f54cuda3std3__419piecewise_constructE
	.align		8
        /*0050*/ 	.dword	_ZN34_INTERNAL_e2de632c_4_k_cu_d1c6d0f54cuda3std3__48in_placeE
	.align		8
        /*0058*/ 	.dword	_ZN34_INTERNAL_e2de632c_4_k_cu_d1c6d0f54cuda3std3__420unreachable_sentinelE
	.align		8
        /*0060*/ 	.dword	_ZN34_INTERNAL_e2de632c_4_k_cu_d1c6d0f54cuda3std3__47nulloptE
	.align		8
        /*0068*/ 	.dword	_ZN34_INTERNAL_e2de632c_4_k_cu_d1c6d0f54cuda3std3__48unexpectE
	.align		8
        /*0070*/ 	.dword	_ZN34_INTERNAL_e2de632c_4_k_cu_d1c6d0f54cuda3std6ranges3__45__cpo4swapE
	.align		8
        /*0078*/ 	.dword	_ZN34_INTERNAL_e2de632c_4_k_cu_d1c6d0f54cuda3std6ranges3__45__cpo9iter_moveE
	.align		8
        /*0080*/ 	.dword	_ZN34_INTERNAL_e2de632c_4_k_cu_d1c6d0f54cuda3std6ranges3__45__cpo5beginE
	.align		8
        /*0088*/ 	.dword	_ZN34_INTERNAL_e2de632c_4_k_cu_d1c6d0f54cuda3std6ranges3__45__cpo3endE
	.align		8
        /*0090*/ 	.dword	_ZN34_INTERNAL_e2de632c_4_k_cu_d1c6d0f54cuda3std6ranges3__45__cpo6cbeginE
	.align		8
        /*0098*/ 	.dword	_ZN34_INTERNAL_e2de632c_4_k_cu_d1c6d0f54cuda3std6ranges3__45__cpo4cendE
	.align		8
        /*00a0*/ 	.dword	_ZN34_INTERNAL_e2de632c_4_k_cu_d1c6d0f54cuda3std6ranges3__45__cpo7advanceE
	.align		8
        /*00a8*/ 	.dword	_ZN34_INTERNAL_e2de632c_4_k_cu_d1c6d0f54cuda3std6ranges3__45__cpo9iter_swapE
	.align		8
        /*00b0*/ 	.dword	_ZN34_INTERNAL_e2de632c_4_k_cu_d1c6d0f54cuda3std6ranges3__45__cpo4nextE
	.align		8
        /*00b8*/ 	.dword	_ZN34_INTERNAL_e2de632c_4_k_cu_d1c6d0f54cuda3std6ranges3__45__cpo4prevE
	.align		8
        /*00c0*/ 	.dword	_ZN34_INTERNAL_e2de632c_4_k_cu_d1c6d0f54cuda3std6ranges3__45__cpo4dataE
	.align		8
        /*00c8*/ 	.dword	_ZN34_INTERNAL_e2de632c_4_k_cu_d1c6d0f54cuda3std6ranges3__45__cpo5cdataE
	.align		8
        /*00d0*/ 	.dword	_ZN34_INTERNAL_e2de632c_4_k_cu_d1c6d0f54cuda3std6ranges3__45__cpo4sizeE
	.align		8
        /*00d8*/ 	.dword	_ZN34_INTERNAL_e2de632c_4_k_cu_d1c6d0f54cuda3std6ranges3__45__cpo5ssizeE
	.align		8
        /*00e0*/ 	.dword	_ZN34_INTERNAL_e2de632c_4_k_cu_d1c6d0f54cuda3std6ranges3__45__cpo8distanceE
	.align		8
        /*00e8*/ 	.dword	_ZN34_INTERNAL_e2de632c_4_k_cu_d1c6d0f56thrust24THRUST_300001_SM_1000_NS6system6detail10sequential3seqE
	.align		8
        /*00f0*/ 	.dword	_ZN34_INTERNAL_e2de632c_4_k_cu_d1c6d0f56thrust24THRUST_300001_SM_1000_NS12placeholders2_1E
	.align		8
        /*00f8*/ 	.dword	_ZN34_INTERNAL_e2de632c_4_k_cu_d1c6d0f56thrust24THRUST_300001_SM_1000_NS12placeholders2_2E
	.align		8
        /*0100*/ 	.dword	_ZN34_INTERNAL_e2de632c_4_k_cu_d1c6d0f56thrust24THRUST_300001_SM_1000_NS12placeholders2_3E
	.align		8
        /*0108*/ 	.dword	_ZN34_INTERNAL_e2de632c_4_k_cu_d1c6d0f56thrust24THRUST_300001_SM_1000_NS12placeholders2_4E
	.align		8
        /*0110*/ 	.dword	_ZN34_INTERNAL_e2de632c_4_k_cu_d1c6d0f56thrust24THRUST_300001_SM_1000_NS12placeholders2_5E
	.align		8
        /*0118*/ 	.dword	_ZN34_INTERNAL_e2de632c_4_k_cu_d1c6d0f56thrust24THRUST_300001_SM_1000_NS12placeholders2_6E
	.align		8
        /*0120*/ 	.dword	_ZN34_INTERNAL_e2de632c_4_k_cu_d1c6d0f56thrust24THRUST_300001_SM_1000_NS12placeholders2_7E
	.align		8
        /*0128*/ 	.dword	_ZN34_INTERNAL_e2de632c_4_k_cu_d1c6d0f56thrust24THRUST_300001_SM_1000_NS12placeholders2_8E
	.align		8
        /*0130*/ 	.dword	_ZN34_INTERNAL_e2de632c_4_k_cu_d1c6d0f56thrust24THRUST_300001_SM_1000_NS12placeholders2_9E
	.align		8
        /*0138*/ 	.dword	_ZN34_INTERNAL_e2de632c_4_k_cu_d1c6d0f56thrust24THRUST_300001_SM_1000_NS12placeholders3_10E


//--------------------- .text._ZN3cub18CUB_300001_SM_10006detail11EmptyKernelIvEEvv --------------------------
	.section	.text._ZN3cub18CUB_300001_SM_10006detail11EmptyKernelIvEEvv,"ax",@progbits
	.align	128
        .global         _ZN3cub18CUB_300001_SM_10006detail11EmptyKernelIvEEvv
        .type           _ZN3cub18CUB_300001_SM_10006detail11EmptyKernelIvEEvv,@function
        .size           _ZN3cub18CUB_300001_SM_10006detail11EmptyKernelIvEEvv,(.L_x_242 - _ZN3cub18CUB_300001_SM_10006detail11EmptyKernelIvEEvv)
        .other          _ZN3cub18CUB_300001_SM_10006detail11EmptyKernelIvEEvv,@"STO_CUDA_ENTRY STV_DEFAULT"
_ZN3cub18CUB_300001_SM_10006detail11EmptyKernelIvEEvv:
.text._ZN3cub18CUB_300001_SM_10006detail11EmptyKernelIvEEvv:
[----:B------:R-:W-:Y:S01]  /*0000*/  LDC R1, c[0x0][0x37c] ;  /* 0x0000df00ff017b82 */ /* 0x000fe20000000800 */
[----:B------:R-:W-:Y:S05]  /*0010*/  EXIT ;  /* 0x000000000000794d */ /* 0x000fea0003800000 */
.L_x_0:
[----:B------:R-:W-:-:S00]  /*0020*/  BRA `(.L_x_0) ;  /* 0xfffffffc00fc7947 */ /* 0x000fc0000383ffff */
[----:B------:R-:W-:-:S00]  /*0030*/  NOP ;  /* 0x0000000000007918 */ /* 0x000fc00000000000 */
        /* <DEDUP_REMOVED lines=12> */
.L_x_242:


//--------------------- .text._Z20CompactKVCacheKernelPfS_PiS_PKiS0_S0_ii --------------------------
	.section	.text._Z20CompactKVCacheKernelPfS_PiS_PKiS0_S0_ii,"ax",@progbits
	.align	128
        .global         _Z20CompactKVCacheKernelPfS_PiS_PKiS0_S0_ii
        .type           _Z20CompactKVCacheKernelPfS_PiS_PKiS0_S0_ii,@function
        .size           _Z20CompactKVCacheKernelPfS_PiS_PKiS0_S0_ii,(.L_x_243 - _Z20CompactKVCacheKernelPfS_PiS_PKiS0_S0_ii)
        .other          _Z20CompactKVCacheKernelPfS_PiS_PKiS0_S0_ii,@"STO_CUDA_ENTRY STV_DEFAULT"
_Z20CompactKVCacheKernelPfS_PiS_PKiS0_S0_ii:
.text._Z20CompactKVCacheKernelPfS_PiS_PKiS0_S0_ii:
[----:B------:R-:W-:Y:S01]  /*0000*/  LDC R1, c[0x0][0x37c] ;  /* 0x0000df00ff017b82 */ /* 0x000fe20000000800 */
[----:B------:R-:W0:Y:S07]  /*0010*/  S2R R0, SR_TID.X ;  /* 0x0000000000007919 */ /* 0x000e2e0000002100 */
[----:B------:R-:W0:Y:S02]  /*0020*/  S2UR UR4, SR_CTAID.X ;  /* 0x00000000000479c3 */ /* 0x000e240000002500 */
[----:B0-----:R-:W-:-:S13]  /*0030*/  LOP3.LUT P0, RZ, R0, UR4, RZ, 0xfc, !PT ;  /* 0x0000000400ff7c12 */ /* 0x001fda000f80fcff */
[----:B------:R-:W-:Y:S05]  /*0040*/  @P0 EXIT ;  /* 0x000000000000094d */ /* 0x000fea0003800000 */
[----:B------:R-:W0:Y:S01]  /*0050*/  LDCU UR4, c[0x0][0x3b8] ;  /* 0x00007700ff0477ac */ /* 0x000e220008000800 */
[----:B------:R-:W-:Y:S01]  /*0060*/  HFMA2 R0, -RZ, RZ, 0, 0 ;  /* 0x00000000ff007431 */ /* 0x000fe200000001ff */
[----:B------:R-:W1:Y:S01]  /*0070*/  LDCU.64 UR10, c[0x0][0x358] ;  /* 0x00006b00ff0a77ac */ /* 0x000e620008000a00 */
[----:B0-----:R-:W-:-:S09]  /*0080*/  UISETP.GE.AND UP0, UPT, UR4, 0x1, UPT ;  /* 0x000000010400788c */ /* 0x001fd2000bf06270 */
[----:B-1----:R-:W-:Y:S05]  /*0090*/  BRA.U !UP0, `(.L_x_1) ;  /* 0x0000001108b07547 */ /* 0x002fea000b800000 */
[----:B------:R-:W0:Y:S02]  /*00a0*/  LDCU UR5, c[0x0][0x3bc] ;  /* 0x00007780ff0577ac */ /* 0x000e240008000800 */
[----:B0-----:R-:W-:-:S09]  /*00b0*/  UISETP.GE.AND UP0, UPT, UR5, 0x1, UPT ;  /* 0x000000010500788c */ /* 0x001fd2000bf06270 */
[----:B------:R-:W-:Y:S05]  /*00c0*/  BRA.U !UP0, `(.L_x_2) ;  /* 0x0000000908c87547 */ /* 0x000fea000b800000 */
[----:B------:R-:W-:Y:S01]  /*00d0*/  IMAD.MOV.U32 R3, RZ, RZ, RZ ;  /* 0x000000ffff037224 */ /* 0x000fe200078e00ff */
[----:B------:R-:W-:Y:S01]  /*00e0*/  MOV R0, RZ ;  /* 0x000000ff00007202 */ /* 0x000fe20000000f00 */
[----:B------:R-:W-:-:S12]  /*00f0*/  ULOP3.LUT UR5, UR5, 0x7, URZ, 0xc0, !UPT ;  /* 0x0000000705057892 */ /* 0x000fd8000f8ec0ff */
.L_x_11:
[----:B0-----:R-:W0:Y:S02]  /*0100*/  LDC.64 R4, c[0x0][0x3a0] ;  /* 0x0000e800ff047b82 */ /* 0x001e240000000a00 */
[----:B0-----:R-:W-:-:S06]  /*0110*/  IMAD.WIDE.U32 R4, R3, 0x4, R4 ;  /* 0x0000000403047825 */ /* 0x001fcc00078e0004 */
[----:B------:R-:W2:Y:S02]  /*0120*/  LDG.E R4, desc[UR10][R4.64] ;  /* 0x0000000a04047981 */ /* 0x000ea4000c1e1900 */
[----:B--2---:R-:W-:-:S13]  /*0130*/  ISETP.NE.AND P0, PT, R4, RZ, PT ;  /* 0x000000ff0400720c */ /* 0x004fda0003f05270 */
[----:B------:R-:W-:Y:S05]  /*0140*/  @!P0 BRA `(.L_x_3) ;  /* 0x0000000800848947 */ /* 0x000fea0003800000 */
[----:B------:R-:W-:-:S13]  /*0150*/  ISETP.NE.AND P0, PT, R0, R3, PT ;  /* 0x000000030000720c */ /* 0x000fda0003f05270 */
[----:B------:R-:W-:Y:S05]  /*0160*/  @!P0 BRA `(.L_x_4) ;  /* 0x0000000800688947 */ /* 0x000fea0003800000 */
[----:B------:R-:W0:Y:S01]  /*0170*/  LDCU UR6, c[0x0][0x3bc] ;  /* 0x00007780ff0677ac */ /* 0x000e220008000800 */
[----:B------:R-:W-:Y:S01]  /*0180*/  UMOV UR4, URZ ;  /* 0x000000ff00047c82 */ /* 0x000fe20008000000 */
[----:B0-----:R-:W-:Y:S02]  /*0190*/  UISETP.GE.U32.AND UP0, UPT, UR6, 0x8, UPT ;  /* 0x000000080600788c */ /* 0x001fe4000bf06070 */
[----:B------:R-:W-:Y:S02]  /*01a0*/  IMAD R2, R3, UR6, RZ ;  /* 0x0000000603027c24 */ /* 0x000fe4000f8e02ff */
[----:B------:R-:W-:-:S05]  /*01b0*/  IMAD R4, R0, UR6, RZ ;  /* 0x0000000600047c24 */ /* 0x000fca000f8e02ff */
[----:B------:R-:W-:Y:S05]  /*01c0*/  BRA.U !UP0, `(.L_x_5) ;  /* 0x0000000108d87547 */ /* 0x000fea000b800000 */
[----:B------:R-:W-:Y:S02]  /*01d0*/  HFMA2 R15, -RZ, RZ, 0, 0 ;  /* 0x00000000ff0f7431 */ /* 0x000fe400000001ff */
[----:B------:R-:W-:Y:S01]  /*01e0*/  IMAD.MOV.U32 R14, RZ, RZ, 0x10 ;  /* 0x00000010ff0e7424 */ /* 0x000fe200078e00ff */
[----:B------:R-:W-:Y:S01]  /*01f0*/  ULOP3.LUT UR4, UR6, 0x7ffffff8, URZ, 0xc0, !UPT ;  /* 0x7ffffff806047892 */ /* 0x000fe2000f8ec0ff */
[----:B------:R-:W0:Y:S03]  /*0200*/  LDCU.128 UR12, c[0x0][0x380] ;  /* 0x00007000ff0c77ac */ /* 0x000e260008000c00 */
[----:B------:R-:W-:Y:S01]  /*0210*/  UIADD3 UR7, UPT, UPT, -UR4, URZ, URZ ;  /* 0x000000ff04077290 */ /* 0x000fe2000fffe1ff */
[----:B------:R-:W-:-:S04]  /*0220*/  IMAD.WIDE.U32 R14, R2, 0x4, R14 ;  /* 0x00000004020e7825 */ /* 0x000fc800078e000e */
[----:B------:R-:W-:Y:S01]  /*0230*/  IMAD.MOV.U32 R5, RZ, RZ, R15 ;  /* 0x000000ffff057224 */ /* 0x000fe200078e000f */
[----:B------:R-:W-:-:S07]  /*0240*/  MOV R15, R4 ;  /* 0x00000004000f7202 */ /* 0x000fce0000000f00 */
.L_x_6:
[----:B0-----:R-:W-:Y:S01]  /*0250*/  IADD3 R8, P0, PT, R14, UR12, RZ ;  /* 0x0000000c0e087c10 */ /* 0x001fe2000ff1e0ff */
[----:B----4-:R-:W0:Y:S03]  /*0260*/  LDC.64 R10, c[0x0][0x380] ;  /* 0x0000e000ff0a7b82 */ /* 0x010e260000000a00 */
[----:B------:R-:W-:-:S05]  /*0270*/  IADD3.X R9, PT, PT, R5, UR13, RZ, P0, !PT ;  /* 0x0000000d05097c10 */ /* 0x000fca00087fe4ff */
[----:B------:R-:W2:Y:S01]  /*0280*/  LDG.E R17, desc[UR10][R8.64+-0x10] ;  /* 0xfffff00a08117981 */ /* 0x000ea2000c1e1900 */
[----:B------:R-:W-:Y:S01]  /*0290*/  IADD3 R6, P0, PT, R14, UR14, RZ ;  /* 0x0000000e0e067c10 */ /* 0x000fe2000ff1e0ff */
[----:B------:R-:W1:Y:S03]  /*02a0*/  LDC.64 R12, c[0x0][0x388] ;  /* 0x0000e200ff0c7b82 */ /* 0x000e660000000a00 */
[----:B------:R-:W-:Y:S01]  /*02b0*/  IADD3.X R7, PT, PT, R5, UR15, RZ, P0, !PT ;  /* 0x0000000f05077c10 */ /* 0x000fe200087fe4ff */
[----:B0-----:R-:W-:-:S05]  /*02c0*/  IMAD.WIDE R10, R15, 0x4, R10 ;  /* 0x000000040f0a7825 */ /* 0x001fca00078e020a */
[----:B--2---:R0:W-:Y:S04]  /*02d0*/  STG.E desc[UR10][R10.64], R17 ;  /* 0x000000110a007986 */ /* 0x0041e8000c10190a */
[----:B------:R-:W2:Y:S01]  /*02e0*/  LDG.E R19, desc[UR10][R6.64+-0x10] ;  /* 0xfffff00a06137981 */ /* 0x000ea2000c1e1900 */
[----:B-1----:R-:W-:-:S05]  /*02f0*/  IMAD.WIDE R12, R15, 0x4, R12 ;  /* 0x000000040f0c7825 */ /* 0x002fca00078e020c */
[----:B--2---:R1:W-:Y:S04]  /*0300*/  STG.E desc[UR10][R12.64], R19 ;  /* 0x000000130c007986 */ /* 0x0043e8000c10190a */
[----:B------:R-:W2:Y:S04]  /*0310*/  LDG.E R21, desc[UR10][R8.64+-0xc] ;  /* 0xfffff40a08157981 */ /* 0x000ea8000c1e1900 */
[----:B--2---:R2:W-:Y:S04]  /*0320*/  STG.E desc[UR10][R10.64+0x4], R21 ;  /* 0x000004150a007986 */ /* 0x0045e8000c10190a */
[----:B------:R-:W3:Y:S04]  /*0330*/  LDG.E R23, desc[UR10][R6.64+-0xc] ;  /* 0xfffff40a06177981 */ /* 0x000ee8000c1e1900 */
[----:B---3--:R3:W-:Y:S04]  /*0340*/  STG.E desc[UR10][R12.64+0x4], R23 ;  /* 0x000004170c007986 */ /* 0x0087e8000c10190a */
[----:B------:R-:W4:Y:S04]  /*0350*/  LDG.E R25, desc[UR10][R8.64+-0x8] ;  /* 0xfffff80a08197981 */ /* 0x000f28000c1e1900 */
[----:B----4-:R4:W-:Y:S04]  /*0360*/  STG.E desc[UR10][R10.64+0x8], R25 ;  /* 0x000008190a007986 */ /* 0x0109e8000c10190a */
[----:B0-----:R-:W5:Y:S04]  /*0370*/  LDG.E R17, desc[UR10][R6.64+-0x8] ;  /* 0xfffff80a06117981 */ /* 0x001f68000c1e1900 */
[----:B-----5:R0:W-:Y:S04]  /*0380*/  STG.E desc[UR10][R12.64+0x8], R17 ;  /* 0x000008110c007986 */ /* 0x0201e8000c10190a */
[----:B------:R-:W5:Y:S04]  /*0390*/  LDG.E R27, desc[UR10][R8.64+-0x4] ;  /* 0xfffffc0a081b7981 */ /* 0x000f68000c1e1900 */
[----:B-----5:R5:W-:Y:S04]  /*03a0*/  STG.E desc[UR10][R10.64+0xc], R27 ;  /* 0x00000c1b0a007986 */ /* 0x020be8000c10190a */
[----:B-1----:R-:W2:Y:S04]  /*03b0*/  LDG.E R19, desc[UR10][R6.64+-0x4] ;  /* 0xfffffc0a06137981 */ /* 0x002ea8000c1e1900 */
[----:B--2---:R1:W-:Y:S04]  /*03c0*/  STG.E desc[UR10][R12.64+0xc], R19 ;  /* 0x00000c130c007986 */ /* 0x0043e8000c10190a */
[----:B------:R-:W2:Y:S04]  /*03d0*/  LDG.E R21, desc[UR10][R8.64] ;  /* 0x0000000a08157981 */ /* 0x000ea8000c1e1900 */
[----:B--2---:R2:W-:Y:S04]  /*03e0*/  STG.E desc[UR10][R10.64+0x10], R21 ;  /* 0x000010150a007986 */ /* 0x0045e8000c10190a */
[----:B---3--:R-:W3:Y:S04]  /*03f0*/  LDG.E R23, desc[UR10][R6.64] ;  /* 0x0000000a06177981 */ /* 0x008ee8000c1e1900 */
[----:B---3--:R3:W-:Y:S04]  /*0400*/  STG.E desc[UR10][R12.64+0x10], R23 ;  /* 0x000010170c007986 */ /* 0x0087e8000c10190a */
[----:B----4-:R-:W4:Y:S04]  /*0410*/  LDG.E R25, desc[UR10][R8.64+0x4] ;  /* 0x0000040a08197981 */ /* 0x010f28000c1e1900 */
[----:B----4-:R4:W-:Y:S04]  /*0420*/  STG.E desc[UR10][R10.64+0x14], R25 ;  /* 0x000014190a007986 */ /* 0x0109e8000c10190a */
[----:B0-----:R-:W5:Y:S04]  /*0430*/  LDG.E R17, desc[UR10][R6.64+0x4] ;  /* 0x0000040a06117981 */ /* 0x001f68000c1e1900 */
[----:B-----5:R4:W-:Y:S04]  /*0440*/  STG.E desc[UR10][R12.64+0x14], R17 ;  /* 0x000014110c007986 */ /* 0x0209e8000c10190a */
[----:B------:R-:W5:Y:S04]  /*0450*/  LDG.E R27, desc[UR10][R8.64+0x8] ;  /* 0x0000080a081b7981 */ /* 0x000f68000c1e1900 */
[----:B-----5:R4:W-:Y:S04]  /*0460*/  STG.E desc[UR10][R10.64+0x18], R27 ;  /* 0x0000181b0a007986 */ /* 0x0209e8000c10190a */
[----:B-1----:R-:W5:Y:S04]  /*0470*/  LDG.E R19, desc[UR10][R6.64+0x8] ;  /* 0x0000080a06137981 */ /* 0x002f68000c1e1900 */
[----:B-----5:R4:W-:Y:S04]  /*0480*/  STG.E desc[UR10][R12.64+0x18], R19 ;  /* 0x000018130c007986 */ /* 0x0209e8000c10190a */
[----:B--2---:R-:W2:Y:S04]  /*0490*/  LDG.E R21, desc[UR10][R8.64+0xc] ;  /* 0x00000c0a08157981 */ /* 0x004ea8000c1e1900 */
[----:B--2---:R4:W-:Y:S04]  /*04a0*/  STG.E desc[UR10][R10.64+0x1c], R21 ;  /* 0x00001c150a007986 */ /* 0x0049e8000c10190a */
[----:B---3--:R-:W2:Y:S01]  /*04b0*/  LDG.E R23, desc[UR10][R6.64+0xc] ;  /* 0x00000c0a06177981 */ /* 0x008ea2000c1e1900 */
[----:B------:R-:W-:Y:S01]  /*04c0*/  UIADD3 UR7, UPT, UPT, UR7, 0x8, URZ ;  /* 0x0000000807077890 */ /* 0x000fe2000fffe0ff */
[----:B------:R-:W-:-:S02]  /*04d0*/  IADD3 R14, P0, PT, R14, 0x20, RZ ;  /* 0x000000200e0e7810 */ /* 0x000fc40007f1e0ff */
[----:B------:R-:W-:Y:S01]  /*04e0*/  IADD3 R15, PT, PT, R15, 0x8, RZ ;  /* 0x000000080f0f7810 */ /* 0x000fe20007ffe0ff */
[----:B------:R-:W-:Y:S02]  /*04f0*/  UISETP.NE.AND UP0, UPT, UR7, URZ, UPT ;  /* 0x000000ff0700728c */ /* 0x000fe4000bf05270 */
[----:B------:R-:W-:Y:S01]  /*0500*/  IMAD.X R5, RZ, RZ, R5, P0 ;  /* 0x000000ffff057224 */ /* 0x000fe200000e0605 */
[----:B--2---:R4:W-:Y:S06]  /*0510*/  STG.E desc[UR10][R12.64+0x1c], R23 ;  /* 0x00001c170c007986 */ /* 0x0049ec000c10190a */
[----:B------:R-:W-:Y:S05]  /*0520*/  BRA.U UP0, `(.L_x_6) ;  /* 0xfffffffd00487547 */ /* 0x000fea000b83ffff */
.L_x_5:
[----:B------:R-:W-:-:S09]  /*0530*/  UISETP.NE.AND UP0, UPT, UR5, URZ, UPT ;  /* 0x000000ff0500728c */ /* 0x000fd2000bf05270 */
[----:B------:R-:W-:Y:S05]  /*0540*/  BRA.U !UP0, `(.L_x_7) ;  /* 0x0000000508487547 */ /* 0x000fea000b800000 */
[----:B------:R-:W-:Y:S02]  /*0550*/  UIADD3 UR7, UPT, UPT, UR5, -0x1, URZ ;  /* 0xffffffff05077890 */ /* 0x000fe4000fffe0ff */
[----:B------:R-:W-:Y:S02]  /*0560*/  ULOP3.LUT UP1, UR8, UR6, 0x3, URZ, 0xc0, !UPT ;  /* 0x0000000306087892 */ /* 0x000fe4000f82c0ff */
[----:B------:R-:W-:-:S09]  /*0570*/  UISETP.GE.U32.AND UP0, UPT, UR7, 0x3, UPT ;  /* 0x000000030700788c */ /* 0x000fd2000bf06070 */
[----:B------:R-:W-:Y:S05]  /*0580*/  BRA.U !UP0, `(.L_x_8) ;  /* 0x0000000108887547 */ /* 0x000fea000b800000 */
[----:B------:R-:W0:Y:S01]  /*0590*/  LDC.64 R6, c[0x0][0x380] ;  /* 0x0000e000ff067b82 */ /* 0x000e220000000a00 */
[----:B----4-:R-:W-:-:S07]  /*05a0*/  VIADD R13, R2, UR4 ;  /* 0x00000004020d7c36 */ /* 0x010fce0008000000 */
[----:B------:R-:W1:Y:S01]  /*05b0*/  LDC.64 R10, c[0x0][0x388] ;  /* 0x0000e200ff0a7b82 */ /* 0x000e620000000a00 */
[----:B------:R-:W-:Y:S01]  /*05c0*/  IADD3 R15, PT, PT, R4, UR4, RZ ;  /* 0x00000004040f7c10 */ /* 0x000fe2000fffe0ff */
[----:B------:R-:W2:Y:S01]  /*05d0*/  LDCU.128 UR12, c[0x0][0x380] ;  /* 0x00007000ff0c77ac */ /* 0x000ea20008000c00 */
[----:B0-----:R-:W-:-:S05]  /*05e0*/  IMAD.WIDE.U32 R8, R13, 0x4, R6 ;  /* 0x000000040d087825 */ /* 0x001fca00078e0006 */
[----:B------:R-:W3:Y:S01]  /*05f0*/  LDG.E R5, desc[UR10][R8.64] ;  /* 0x0000000a08057981 */ /* 0x000ee2000c1e1900 */
[----:B------:R-:W-:-:S04]  /*0600*/  IMAD.WIDE R6, R15, 0x4, R6 ;  /* 0x000000040f067825 */ /* 0x000fc800078e0206 */
[----:B-1----:R-:W-:Y:S01]  /*0610*/  IMAD.WIDE.U32 R12, R13, 0x4, R10 ;  /* 0x000000040d0c7825 */ /* 0x002fe200078e000a */
[----:B------:R-:W-:-:S04]  /*0620*/  IADD3 R16, P0, PT, R2, UR4, RZ ;  /* 0x0000000402107c10 */ /* 0x000fc8000ff1e0ff */
[----:B------:R-:W-:Y:S01]  /*0630*/  IADD3.X R19, PT, PT, RZ, RZ, RZ, P0, !PT ;  /* 0x000000ffff137210 */ /* 0x000fe200007fe4ff */
[C---:B------:R-:W-:Y:S01]  /*0640*/  IMAD.SHL.U32 R14, R16.reuse, 0x4, RZ ;  /* 0x00000004100e7824 */ /* 0x040fe200078e00ff */
[----:B---3--:R0:W-:Y:S04]  /*0650*/  STG.E desc[UR10][R6.64], R5 ;  /* 0x0000000506007986 */ /* 0x0081e8000c10190a */
[----:B------:R-:W3:Y:S01]  /*0660*/  LDG.E R17, desc[UR10][R12.64] ;  /* 0x0000000a0c117981 */ /* 0x000ee2000c1e1900 */
[----:B------:R-:W-:Y:S01]  /*0670*/  SHF.L.U64.HI R16, R16, 0x2, R19 ;  /* 0x0000000210107819 */ /* 0x000fe20000010213 */
[----:B------:R-:W-:Y:S01]  /*0680*/  IMAD.WIDE R10, R15, 0x4, R10 ;  /* 0x000000040f0a7825 */ /* 0x000fe200078e020a */
[----:B--2---:R-:W-:-:S04]  /*0690*/  IADD3 R8, P0, PT, R14, UR12, RZ ;  /* 0x0000000c0e087c10 */ /* 0x004fc8000ff1e0ff */
[----:B------:R-:W-:Y:S01]  /*06a0*/  IADD3.X R9, PT, PT, R16, UR13, RZ, P0, !PT ;  /* 0x0000000d10097c10 */ /* 0x000fe200087fe4ff */
[----:B---3--:R1:W-:Y:S04]  /*06b0*/  STG.E desc[UR10][R10.64], R17 ;  /* 0x000000110a007986 */ /* 0x0083e8000c10190a */
[----:B0-----:R-:W2:Y:S01]  /*06c0*/  LDG.E R5, desc[UR10][R8.64+0x4] ;  /* 0x0000040a08057981 */ /* 0x001ea2000c1e1900 */
[----:B------:R-:W-:-:S04]  /*06d0*/  IADD3 R12, P0, PT, R14, UR14, RZ ;  /* 0x0000000e0e0c7c10 */ /* 0x000fc8000ff1e0ff */
[----:B------:R-:W-:Y:S01]  /*06e0*/  IADD3.X R13, PT, PT, R16, UR15, RZ, P0, !PT ;  /* 0x0000000f100d7c10 */ /* 0x000fe200087fe4ff */
[----:B--2---:R0:W-:Y:S04]  /*06f0*/  STG.E desc[UR10][R6.64+0x4], R5 ;  /* 0x0000040506007986 */ /* 0x0041e8000c10190a */
[----:B------:R-:W2:Y:S04]  /*0700*/  LDG.E R15, desc[UR10][R12.64+0x4] ;  /* 0x0000040a0c0f7981 */ /* 0x000ea8000c1e1900 */
[----:B--2---:R0:W-:Y:S04]  /*0710*/  STG.E desc[UR10][R10.64+0x4], R15 ;  /* 0x0000040f0a007986 */ /* 0x0041e8000c10190a */
[----:B------:R-:W2:Y:S04]  /*0720*/  LDG.E R19, desc[UR10][R8.64+0x8] ;  /* 0x0000080a08137981 */ /* 0x000ea8000c1e1900 */
[----:B--2---:R0:W-:Y:S04]  /*0730*/  STG.E desc[UR10][R6.64+0x8], R19 ;  /* 0x0000081306007986 */ /* 0x0041e8000c10190a */
[----:B------:R-:W2:Y:S04]  /*0740*/  LDG.E R21, desc[UR10][R12.64+0x8] ;  /* 0x0000080a0c157981 */ /* 0x000ea8000c1e1900 */
[----:B--2---:R0:W-:Y:S04]  /*0750*/  STG.E desc[UR10][R10.64+0x8], R21 ;  /* 0x000008150a007986 */ /* 0x0041e8000c10190a */
[----:B-1----:R-:W2:Y:S04]  /*0760*/  LDG.E R17, desc[UR10][R8.64+0xc] ;  /* 0x00000c0a08117981 */ /* 0x002ea8000c1e1900 */
[----:B--2---:R0:W-:Y:S04]  /*0770*/  STG.E desc[UR10][R6.64+0xc], R17 ;  /* 0x00000c1106007986 */ /* 0x0041e8000c10190a */
[----:B------:R-:W2:Y:S01]  /*0780*/  LDG.E R23, desc[UR10][R12.64+0xc] ;  /* 0x00000c0a0c177981 */ /* 0x000ea2000c1e1900 */
[----:B------:R-:W-:-:S03]  /*0790*/  UIADD3 UR4, UPT, UPT, UR4, 0x4, URZ ;  /* 0x0000000404047890 */ /* 0x000fc6000fffe0ff */
[----:B--2---:R0:W-:Y:S09]  /*07a0*/  STG.E desc[UR10][R10.64+0xc], R23 ;  /* 0x00000c170a007986 */ /* 0x0041f2000c10190a */
.L_x_8:
[----:B------:R-:W-:Y:S05]  /*07b0*/  BRA.U !UP1, `(.L_x_7) ;  /* 0x0000000109ac7547 */ /* 0x000fea000b800000 */
[----:B------:R-:W-:Y:S02]  /*07c0*/  UISETP.NE.AND UP0, UPT, UR8, 0x1, UPT ;  /* 0x000000010800788c */ /* 0x000fe4000bf05270 */
[----:B------:R-:W-:-:S04]  /*07d0*/  ULOP3.LUT UR6, UR6, 0x1, URZ, 0xc0, !UPT ;  /* 0x0000000106067892 */ /* 0x000fc8000f8ec0ff */
[----:B------:R-:W-:-:S03]  /*07e0*/  UISETP.NE.U32.AND UP1, UPT, UR6, 0x1, UPT ;  /* 0x000000010600788c */ /* 0x000fc6000bf25070 */
[----:B------:R-:W-:Y:S08]  /*07f0*/  BRA.U !UP0, `(.L_x_9) ;  /* 0x0000000108687547 */ /* 0x000ff0000b800000 */
[----:B0-----:R-:W0:Y:S01]  /*0800*/  LDC.64 R6, c[0x0][0x380] ;  /* 0x0000e000ff067b82 */ /* 0x001e220000000a00 */
[----:B----4-:R-:W-:Y:S01]  /*0810*/  IADD3 R13, PT, PT, R2, UR4, RZ ;  /* 0x00000004020d7c10 */ /* 0x010fe2000fffe0ff */
[----:B------:R-:W1:Y:S06]  /*0820*/  LDCU.128 UR12, c[0x0][0x380] ;  /* 0x00007000ff0c77ac */ /* 0x000e6c0008000c00 */
[----:B------:R-:W2:Y:S01]  /*0830*/  LDC.64 R8, c[0x0][0x388] ;  /* 0x0000e200ff087b82 */ /* 0x000ea20000000a00 */
[----:B0-----:R-:W-:-:S05]  /*0840*/  IMAD.WIDE.U32 R10, R13, 0x4, R6 ;  /* 0x000000040d0a7825 */ /* 0x001fca00078e0006 */
[----:B------:R-:W3:Y:S01]  /*0850*/  LDG.E R5, desc[UR10][R10.64] ;  /* 0x0000000a0a057981 */ /* 0x000ee2000c1e1900 */
[----:B------:R-:W-:Y:S01]  /*0860*/  IADD3 R17, PT, PT, R4, UR4, RZ ;  /* 0x0000000404117c10 */ /* 0x000fe2000fffe0ff */
[----:B--2---:R-:W-:-:S04]  /*0870*/  IMAD.WIDE.U32 R12, R13, 0x4, R8 ;  /* 0x000000040d0c7825 */ /* 0x004fc800078e0008 */
[----:B------:R-:W-:Y:S01]  /*0880*/  IMAD.WIDE R6, R17, 0x4, R6 ;  /* 0x0000000411067825 */ /* 0x000fe200078e0206 */
[----:B------:R-:W-:-:S04]  /*0890*/  IADD3 R14, P0, PT, R2, UR4, RZ ;  /* 0x00000004020e7c10 */ /* 0x000fc8000ff1e0ff */
[C---:B------:R-:W-:Y:S01]  /*08a0*/  SHF.L.U32 R16, R14.reuse, 0x2, RZ ;  /* 0x000000020e107819 */ /* 0x040fe200000006ff */
[----:B------:R-:W-:Y:S01]  /*08b0*/  IMAD.X R19, RZ, RZ, RZ, P0 ;  /* 0x000000ffff137224 */ /* 0x000fe200000e06ff */
[----:B---3--:R2:W-:Y:S04]  /*08c0*/  STG.E desc[UR10][R6.64], R5 ;  /* 0x0000000506007986 */ /* 0x0085e8000c10190a */
[----:B------:R-:W3:Y:S01]  /*08d0*/  LDG.E R15, desc[UR10][R12.64] ;  /* 0x0000000a0c0f7981 */ /* 0x000ee2000c1e1900 */
[----:B------:R-:W-:Y:S01]  /*08e0*/  SHF.L.U64.HI R19, R14, 0x2, R19 ;  /* 0x000000020e137819 */ /* 0x000fe20000010213 */
[----:B------:R-:W-:Y:S01]  /*08f0*/  IMAD.WIDE R8, R17, 0x4, R8 ;  /* 0x0000000411087825 */ /* 0x000fe200078e0208 */
[----:B-1----:R-:W-:-:S04]  /*0900*/  IADD3 R10, P0, PT, R16, UR12, RZ ;  /* 0x0000000c100a7c10 */ /* 0x002fc8000ff1e0ff */
[----:B------:R-:W-:Y:S01]  /*0910*/  IADD3.X R11, PT, PT, R19, UR13, RZ, P0, !PT ;  /* 0x0000000d130b7c10 */ /* 0x000fe200087fe4ff */
[----:B---3--:R2:W-:Y:S05]  /*0920*/  STG.E desc[UR10][R8.64], R15 ;  /* 0x0000000f08007986 */ /* 0x0085ea000c10190a */
[----:B------:R-:W3:Y:S01]  /*0930*/  LDG.E R11, desc[UR10][R10.64+0x4] ;  /* 0x0000040a0a0b7981 */ /* 0x000ee2000c1e1900 */
[----:B------:R-:W-:-:S04]  /*0940*/  IADD3 R12, P0, PT, R16, UR14, RZ ;  /* 0x0000000e100c7c10 */ /* 0x000fc8000ff1e0ff */
[----:B------:R-:W-:Y:S01]  /*0950*/  IADD3.X R13, PT, PT, R19, UR15, RZ, P0, !PT ;  /* 0x0000000f130d7c10 */ /* 0x000fe200087fe4ff */
[----:B---3--:R2:W-:Y:S05]  /*0960*/  STG.E desc[UR10][R6.64+0x4], R11 ;  /* 0x0000040b06007986 */ /* 0x0085ea000c10190a */
[----:B------:R-:W3:Y:S01]  /*0970*/  LDG.E R13, desc[UR10][R12.64+0x4] ;  /* 0x0000040a0c0d7981 */ /* 0x000ee2000c1e1900 */
[----:B------:R-:W-:-:S03]  /*0980*/  UIADD3 UR4, UPT, UPT, UR4, 0x2, URZ ;  /* 0x0000000204047890 */ /* 0x000fc6000fffe0ff */
[----:B---3--:R2:W-:Y:S09]  /*0990*/  STG.E desc[UR10][R8.64+0x4], R13 ;  /* 0x0000040d08007986 */ /* 0x0085f2000c10190a */
.L_x_9:
[----:B------:R-:W-:Y:S05]  /*09a0*/  BRA.U UP1, `(.L_x_7) ;  /* 0x0000000101307547 */ /* 0x000fea000b800000 */
[----:B--2---:R-:W1:Y:S01]  /*09b0*/  LDC.64 R8, c[0x0][0x380] ;  /* 0x0000e000ff087b82 */ /* 0x004e620000000a00 */
[----:B----4-:R-:W-:-:S07]  /*09c0*/  IADD3 R13, PT, PT, R2, UR4, RZ ;  /* 0x00000004020d7c10 */ /* 0x010fce000fffe0ff */
[----:B0-----:R-:W0:Y:S01]  /*09d0*/  LDC.64 R10, c[0x0][0x388] ;  /* 0x0000e200ff0a7b82 */ /* 0x001e220000000a00 */
[----:B-1----:R-:W-:-:S06]  /*09e0*/  IMAD.WIDE.U32 R6, R13, 0x4, R8 ;  /* 0x000000040d067825 */ /* 0x002fcc00078e0008 */
[----:B------:R-:W2:Y:S01]  /*09f0*/  LDG.E R7, desc[UR10][R6.64] ;  /* 0x0000000a06077981 */ /* 0x000ea2000c1e1900 */
[----:B------:R-:W-:-:S04]  /*0a00*/  VIADD R15, R4, UR4 ;  /* 0x00000004040f7c36 */ /* 0x000fc80008000000 */
[----:B------:R-:W-:-:S04]  /*0a10*/  IMAD.WIDE R4, R15, 0x4, R8 ;  /* 0x000000040f047825 */ /* 0x000fc800078e0208 */
[--C-:B0-----:R-:W-:Y:S01]  /*0a20*/  IMAD.WIDE.U32 R8, R13, 0x4, R10.reuse ;  /* 0x000000040d087825 */ /* 0x101fe200078e000a */
[----:B--2---:R1:W-:Y:S05]  /*0a30*/  STG.E desc[UR10][R4.64], R7 ;  /* 0x0000000704007986 */ /* 0x0043ea000c10190a */
[----:B------:R-:W2:Y:S01]  /*0a40*/  LDG.E R9, desc[UR10][R8.64] ;  /* 0x0000000a08097981 */ /* 0x000ea2000c1e1900 */
[----:B------:R-:W-:-:S05]  /*0a50*/  IMAD.WIDE R10, R15, 0x4, R10 ;  /* 0x000000040f0a7825 */ /* 0x000fca00078e020a */
[----:B--2---:R1:W-:Y:S02]  /*0a60*/  STG.E desc[UR10][R10.64], R9 ;  /* 0x000000090a007986 */ /* 0x0043e4000c10190a */
.L_x_7:
[----:B012---:R-:W0:Y:S08]  /*0a70*/  LDC.64 R6, c[0x0][0x390] ;  /* 0x0000e400ff067b82 */ /* 0x007e300000000a00 */
[----:B----4-:R-:W1:Y:S01]  /*0a80*/  LDC.64 R10, c[0x0][0x398] ;  /* 0x0000e600ff0a7b82 */ /* 0x010e620000000a00 */
[----:B0-----:R-:W-:-:S06]  /*0a90*/  IMAD.WIDE.U32 R4, R3, 0x4, R6 ;  /* 0x0000000403047825 */ /* 0x001fcc00078e0006 */
[----:B------:R-:W2:Y:S01]  /*0aa0*/  LDG.E R5, desc[UR10][R4.64] ;  /* 0x0000000a04057981 */ /* 0x000ea2000c1e1900 */
[----:B------:R-:W-:-:S04]  /*0ab0*/  IMAD.WIDE R6, R0, 0x4, R6 ;  /* 0x0000000400067825 */ /* 0x000fc800078e0206 */
[--C-:B-1----:R-:W-:Y:S01]  /*0ac0*/  IMAD.WIDE.U32 R8, R3, 0x4, R10.reuse ;  /* 0x0000000403087825 */ /* 0x102fe200078e000a */
[----:B--2---:R0:W-:Y:S05]  /*0ad0*/  STG.E desc[UR10][R6.64], R5 ;  /* 0x0000000506007986 */ /* 0x0041ea000c10190a */
[----:B------:R-:W2:Y:S01]  /*0ae0*/  LDG.E R9, desc[UR10][R8.64] ;  /* 0x0000000a08097981 */ /* 0x000ea2000c1e1900 */
[----:B------:R-:W-:-:S05]  /*0af0*/  IMAD.WIDE R10, R0, 0x4, R10 ;  /* 0x00000004000a7825 */ /* 0x000fca00078e020a */
[----:B--2---:R0:W-:Y:S02]  /*0b00*/  STG.E desc[UR10][R10.64], R9 ;  /* 0x000000090a007986 */ /* 0x0041e4000c10190a */
.L_x_4:
[----:B0-----:R-:W0:Y:S02]  /*0b10*/  LDC.64 R4, c[0x0][0x3a8] ;  /* 0x0000ea00ff047b82 */ /* 0x001e240000000a00 */
[----:B0-----:R-:W-:-:S05]  /*0b20*/  IMAD.WIDE.U32 R4, R3, 0x4, R4 ;  /* 0x0000000403047825 */ /* 0x001fca00078e0004 */
[----:B------:R0:W-:Y:S02]  /*0b30*/  STG.E desc[UR10][R4.64], R0 ;  /* 0x0000000004007986 */ /* 0x0001e4000c10190a */
[----:B0-----:R-:W-:Y:S01]  /*0b40*/  IADD3 R0, PT, PT, R0, 0x1, RZ ;  /* 0x0000000100007810 */ /* 0x001fe20007ffe0ff */
[----:B------:R-:W-:Y:S06]  /*0b50*/  BRA `(.L_x_10) ;  /* 0x0000000000107947 */ /* 0x000fec0003800000 */
.L_x_3:
[----:B------:R-:W0:Y:S01]  /*0b60*/  LDC.64 R4, c[0x0][0x3a8] ;  /* 0x0000ea00ff047b82 */ /* 0x000e220000000a00 */
[----:B------:R-:W-:Y:S01]  /*0b70*/  MOV R7, 0xffffffff ;  /* 0xffffffff00077802 */ /* 0x000fe20000000f00 */
[----:B0-----:R-:W-:-:S05]  /*0b80*/  IMAD.WIDE.U32 R4, R3, 0x4, R4 ;  /* 0x0000000403047825 */ /* 0x001fca00078e0004 */
[----:B------:R0:W-:Y:S02]  /*0b90*/  STG.E desc[UR10][R4.64], R7 ;  /* 0x0000000704007986 */ /* 0x0001e4000c10190a */
.L_x_10:
[----:B------:R-:W1:Y:S01]  /*0ba0*/  LDCU UR4, c[0x0][0x3b8] ;  /* 0x00007700ff0477ac */ /* 0x000e620008000800 */
[----:B------:R-:W-:-:S05]  /*0bb0*/  VIADD R3, R3, 0x1 ;  /* 0x0000000103037836 */ /* 0x000fca0000000000 */
[----:B-1----:R-:W-:-:S13]  /*0bc0*/  ISETP.NE.AND P0, PT, R3, UR4, PT ;  /* 0x0000000403007c0c */ /* 0x002fda000bf05270 */
[----:B------:R-:W-:Y:S05]  /*0bd0*/  @!P0 BRA `(.L_x_1) ;  /* 0x0000000400e08947 */ /* 0x000fea0003800000 */
[----:B------:R-:W-:Y:S05]  /*0be0*/  BRA `(.L_x_11) ;  /* 0xfffffff400447947 */ /* 0x000fea000383ffff */
.L_x_2:
[----:B------:R-:W-:Y:S01]  /*0bf0*/  UISETP.GE.U32.AND UP0, UPT, UR4, 0x4, UPT ;  /* 0x000000040400788c */ /* 0x000fe2000bf06070 */
[----:B------:R-:W-:Y:S01]  /*0c00*/  HFMA2 R3, -RZ, RZ, 0, 0 ;  /* 0x00000000ff037431 */ /* 0x000fe200000001ff */
[----:B------:R-:W-:Y:S01]  /*0c10*/  MOV R0, RZ ;  /* 0x000000ff00007202 */ /* 0x000fe20000000f00 */
[----:B------:R-:W-:-:S06]  /*0c20*/  ULOP3.LUT UR5, UR4, 0x3, URZ, 0xc0, !UPT ;  /* 0x0000000304057892 */ /* 0x000fcc000f8ec0ff */
[----:B------:R-:W-:Y:S06]  /*0c30*/  BRA.U !UP0, `(.L_x_12) ;  /* 0x0000000508487547 */ /* 0x000fec000b800000 */
[----:B------:R-:W0:Y:S01]  /*0c40*/  LDC.64 R4, c[0x0][0x390] ;  /* 0x0000e400ff047b82 */ /* 0x000e220000000a00 */
[----:B------:R-:W-:Y:S01]  /*0c50*/  ULOP3.LUT UR4, UR4, 0x7ffffffc, URZ, 0xc0, !UPT ;  /* 0x7ffffffc04047892 */ /* 0x000fe2000f8ec0ff */
[----:B------:R-:W-:Y:S01]  /*0c60*/  IMAD.MOV.U32 R21, RZ, RZ, RZ ;  /* 0x000000ffff157224 */ /* 0x000fe200078e00ff */
[----:B------:R-:W-:-:S04]  /*0c70*/  MOV R0, RZ ;  /* 0x000000ff00007202 */ /* 0x000fc80000000f00 */
[----:B------:R-:W-:Y:S01]  /*0c80*/  MOV R3, UR4 ;  /* 0x0000000400037c02 */ /* 0x000fe20008000f00 */
[----:B------:R-:W1:Y:S08]  /*0c90*/  LDC.64 R6, c[0x0][0x398] ;  /* 0x0000e600ff067b82 */ /* 0x000e700000000a00 */
[----:B------:R-:W2:Y:S08]  /*0ca0*/  LDC.64 R8, c[0x0][0x3a0] ;  /* 0x0000e800ff087b82 */ /* 0x000eb00000000a00 */
[----:B------:R-:W3:Y:S02]  /*0cb0*/  LDC.64 R10, c[0x0][0x3a8] ;  /* 0x0000ea00ff0a7b82 */ /* 0x000ee40000000a00 */
.L_x_25:
[----:B--2---:R-:W-:-:S05]  /*0cc0*/  IMAD.WIDE.U32 R12, R21, 0x4, R8 ;  /* 0x00000004150c7825 */ /* 0x004fca00078e0008 */
[----:B------:R-:W2:Y:S01]  /*0cd0*/  LDG.E R2, desc[UR10][R12.64] ;  /* 0x0000000a0c027981 */ /* 0x000ea2000c1e1900 */
[----:B-1-3--:R-:W-:-:S04]  /*0ce0*/  IMAD.WIDE.U32 R14, R21, 0x4, R10 ;  /* 0x00000004150e7825 */ /* 0x00afc800078e000a */
[----:B0-----:R-:W-:-:S04]  /*0cf0*/  IMAD.WIDE.U32 R16, R21, 0x4, R4 ;  /* 0x0000000415107825 */ /* 0x001fc800078e0004 */
[----:B-1----:R-:W-:Y:S01]  /*0d00*/  IMAD.WIDE.U32 R18, R21, 0x4, R6 ;  /* 0x0000000415127825 */ /* 0x002fe200078e0006 */
[----:B--2---:R-:W-:-:S13]  /*0d10*/  ISETP.NE.AND P0, PT, R2, RZ, PT ;  /* 0x000000ff0200720c */ /* 0x004fda0003f05270 */
[----:B------:R-:W-:Y:S05]  /*0d20*/  @!P0 BRA `(.L_x_13) ;  /* 0x00000000002c8947 */ /* 0x000fea0003800000 */
[----:B------:R-:W-:-:S13]  /*0d30*/  ISETP.NE.AND P0, PT, R0, R21, PT ;  /* 0x000000150000720c */ /* 0x000fda0003f05270 */
[----:B------:R-:W-:Y:S05]  /*0d40*/  @!P0 BRA `(.L_x_14) ;  /* 0x0000000000188947 */ /* 0x000fea0003800000 */
[----:B------:R-:W2:Y:S01]  /*0d50*/  LDG.E R27, desc[UR10][R16.64] ;  /* 0x0000000a101b7981 */ /* 0x000ea2000c1e1900 */
[----:B------:R-:W-:-:S05]  /*0d60*/  IMAD.WIDE R22, R0, 0x4, R4 ;  /* 0x0000000400167825 */ /* 0x000fca00078e0204 */
[----:B--2---:R0:W-:Y:S04]  /*0d70*/  STG.E desc[UR10][R22.64], R27 ;  /* 0x0000001b16007986 */ /* 0x0041e8000c10190a */
[----:B------:R-:W2:Y:S01]  /*0d80*/  LDG.E R29, desc[UR10][R18.64] ;  /* 0x0000000a121d7981 */ /* 0x000ea2000c1e1900 */
[----:B------:R-:W-:-:S05]  /*0d90*/  IMAD.WIDE R24, R0, 0x4, R6 ;  /* 0x0000000400187825 */ /* 0x000fca00078e0206 */
[----:B--2---:R0:W-:Y:S02]  /*0da0*/  STG.E desc[UR10][R24.64], R29 ;  /* 0x0000001d18007986 */ /* 0x0041e4000c10190a */
.L_x_14:
[----:B------:R1:W-:Y:S02]  /*0db0*/  STG.E desc[UR10][R14.64], R0 ;  /* 0x000000000e007986 */ /* 0x0003e4000c10190a */
[----:B-1----:R-:W-:Y:S01]  /*0dc0*/  VIADD R0, R0, 0x1 ;  /* 0x0000000100007836 */ /* 0x002fe20000000000 */
[----:B------:R-:W-:Y:S06]  /*0dd0*/  BRA `(.L_x_15) ;  /* 0x0000000000087947 */ /* 0x000fec0003800000 */
.L_x_13:
[----:B------:R-:W-:-:S05]  /*0de0*/  MOV R23, 0xffffffff ;  /* 0xffffffff00177802 */ /* 0x000fca0000000f00 */
[----:B------:R1:W-:Y:S02]  /*0df0*/  STG.E desc[UR10][R14.64], R23 ;  /* 0x000000170e007986 */ /* 0x0003e4000c10190a */
.L_x_15:
[----:B------:R-:W2:Y:S02]  /*0e00*/  LDG.E R2, desc[UR10][R12.64+0x4] ;  /* 0x0000040a0c027981 */ /* 0x000ea4000c1e1900 */
[----:B--2---:R-:W-:-:S13]  /*0e10*/  ISETP.NE.AND P0, PT, R2, RZ, PT ;  /* 0x000000ff0200720c */ /* 0x004fda0003f05270 */
[----:B------:R-:W-:Y:S05]  /*0e20*/  @!P0 BRA `(.L_x_16) ;  /* 0x0000000000308947 */ /* 0x000fea0003800000 */
[----:B01----:R-:W-:-:S04]  /*0e30*/  IADD3 R23, PT, PT, R21, 0x1, RZ ;  /* 0x0000000115177810 */ /* 0x003fc80007ffe0ff */
        /* <DEDUP_REMOVED lines=8> */
.L_x_17:
[----:B------:R1:W-:Y:S02]  /*0ec0*/  STG.E desc[UR10][R14.64+0x4], R0 ;  /* 0x000004000e007986 */ /* 0x0003e4000c10190a */
[----:B-1----:R-:W-:Y:S01]  /*0ed0*/  VIADD R0, R0, 0x1 ;  /* 0x0000000100007836 */ /* 0x002fe20000000000 */
[----:B------:R-:W-:Y:S06]  /*0ee0*/  BRA `(.L_x_18) ;  /* 0x0000000000087947 */ /* 0x000fec0003800000 */
.L_x_16:
[----:B01----:R-:W-:-:S05]  /*0ef0*/  MOV R23, 0xffffffff ;  /* 0xffffffff00177802 */ /* 0x003fca0000000f00 */
[----:B------:R0:W-:Y:S02]  /*0f00*/  STG.E desc[UR10][R14.64+0x4], R23 ;  /* 0x000004170e007986 */ /* 0x0001e4000c10190a */
.L_x_18:
[----:B------:R-:W2:Y:S02]  /*0f10*/  LDG.E R2, desc[UR10][R12.64+0x8] ;  /* 0x0000080a0c027981 */ /* 0x000ea4000c1e1900 */
[----:B--2---:R-:W-:-:S13]  /*0f20*/  ISETP.NE.AND P0, PT, R2, RZ, PT ;  /* 0x000000ff0200720c */ /* 0x004fda0003f05270 */
[----:B------:R-:W-:Y:S05]  /*0f30*/  @!P0 BRA `(.L_x_19) ;  /* 0x0000000000308947 */ /* 0x000fea0003800000 */
[----:B0-----:R-:W-:-:S04]  /*0f40*/  IADD3 R23, PT, PT, R21, 0x2, RZ ;  /* 0x0000000215177810 */ /* 0x001fc80007ffe0ff */
        /* <DEDUP_REMOVED lines=8> */
.L_x_20:
[----:B------:R1:W-:Y:S02]  /*0fd0*/  STG.E desc[UR10][R14.64+0x8], R0 ;  /* 0x000008000e007986 */ /* 0x0003e4000c10190a */
[----:B-1----:R-:W-:Y:S01]  /*0fe0*/  VIADD R0, R0, 0x1 ;  /* 0x0000000100007836 */ /* 0x002fe20000000000 */
[----:B------:R-:W-:Y:S06]  /*0ff0*/  BRA `(.L_x_21) ;  /* 0x0000000000087947 */ /* 0x000fec0003800000 */
.L_x_19:
[----:B0-----:R-:W-:-:S05]  /*1000*/  MOV R23, 0xffffffff ;  /* 0xffffffff00177802 */ /* 0x001fca0000000f00 */
[----:B------:R1:W-:Y:S02]  /*1010*/  STG.E desc[UR10][R14.64+0x8], R23 ;  /* 0x000008170e007986 */ /* 0x0003e4000c10190a */
.L_x_21:
[----:B------:R-:W2:Y:S02]  /*1020*/  LDG.E R12, desc[UR10][R12.64+0xc] ;  /* 0x00000c0a0c0c7981 */ /* 0x000ea4000c1e1900 */
[----:B--2---:R-:W-:-:S13]  /*1030*/  ISETP.NE.AND P0, PT, R12, RZ, PT ;  /* 0x000000ff0c00720c */ /* 0x004fda0003f05270 */
[----:B------:R-:W-:Y:S05]  /*1040*/  @!P0 BRA `(.L_x_22) ;  /* 0x0000000000308947 */ /* 0x000fea0003800000 */
[----:B------:R-:W-:-:S04]  /*1050*/  IADD3 R13, PT, PT, R21, 0x3, RZ ;  /* 0x00000003150d7810 */ /* 0x000fc80007ffe0ff */
[----:B------:R-:W-:-:S13]  /*1060*/  ISETP.NE.AND P0, PT, R0, R13, PT ;  /* 0x0000000d0000720c */ /* 0x000fda0003f05270 */
[----:B------:R-:W-:Y:S05]  /*1070*/  @!P0 BRA `(.L_x_23) ;  /* 0x0000000000188947 */ /* 0x000fea0003800000 */
[----:B------:R-:W2:Y:S01]  /*1080*/  LDG.E R17, desc[UR10][R16.64+0xc] ;  /* 0x00000c0a10117981 */ /* 0x000ea2000c1e1900 */
[----:B------:R-:W-:-:S05]  /*1090*/  IMAD.WIDE R12, R0, 0x4, R4 ;  /* 0x00000004000c7825 */ /* 0x000fca00078e0204 */
[----:B--2---:R2:W-:Y:S04]  /*10a0*/  STG.E desc[UR10][R12.64], R17 ;  /* 0x000000110c007986 */ /* 0x0045e8000c10190a */
[----:B------:R-:W3:Y:S01]  /*10b0*/  LDG.E R19, desc[UR10][R18.64+0xc] ;  /* 0x00000c0a12137981 */ /* 0x000ee2000c1e1900 */
[----:B01----:R-:W-:-:S05]  /*10c0*/  IMAD.WIDE R22, R0, 0x4, R6 ;  /* 0x0000000400167825 */ /* 0x003fca00078e0206 */
[----:B---3--:R2:W-:Y:S02]  /*10d0*/  STG.E desc[UR10][R22.64], R19 ;  /* 0x0000001316007986 */ /* 0x0085e4000c10190a */
.L_x_23:
[----:B------:R3:W-:Y:S02]  /*10e0*/  STG.E desc[UR10][R14.64+0xc], R0 ;  /* 0x00000c000e007986 */ /* 0x0007e4000c10190a */
[----:B---3--:R-:W-:Y:S01]  /*10f0*/  VIADD R0, R0, 0x1 ;  /* 0x0000000100007836 */ /* 0x008fe20000000000 */
[----:B------:R-:W-:Y:S06]  /*1100*/  BRA `(.L_x_24) ;  /* 0x0000000000087947 */ /* 0x000fec0003800000 */
.L_x_22:
[----:B------:R-:W-:-:S05]  /*1110*/  MOV R13, 0xffffffff ;  /* 0xffffffff000d7802 */ /* 0x000fca0000000f00 */
[----:B------:R2:W-:Y:S02]  /*1120*/  STG.E desc[UR10][R14.64+0xc], R13 ;  /* 0x00000c0d0e007986 */ /* 0x0005e4000c10190a */
.L_x_24:
[----:B------:R-:W-:-:S04]  /*1130*/  IADD3 R21, PT, PT, R21, 0x4, RZ ;  /* 0x0000000415157810 */ /* 0x000fc80007ffe0ff */
[----:B------:R-:W-:-:S13]  /*1140*/  ISETP.NE.AND P0, PT, R21, R3, PT ;  /* 0x000000031500720c */ /* 0x000fda0003f05270 */
[----:B------:R-:W-:Y:S05]  /*1150*/  @P0 BRA `(.L_x_25) ;  /* 0xfffffff800d80947 */ /* 0x000fea000383ffff */
.L_x_12:
[----:B------:R-:W-:-:S09]  /*1160*/  UISETP.NE.AND UP0, UPT, UR5, URZ, UPT ;  /* 0x000000ff0500728c */ /* 0x000fd2000bf05270 */
[----:B------:R-:W-:Y:S05]  /*1170*/  BRA.U !UP0, `(.L_x_1) ;  /* 0x0000000108787547 */ /* 0x000fea000b800000 */
[----:B------:R-:W3:Y:S01]  /*1180*/  LDC.64 R4, c[0x0][0x3a8] ;  /* 0x0000ea00ff047b82 */ /* 0x000ee20000000a00 */
[----:B------:R-:W-:-:S07]  /*1190*/  UMOV UR4, URZ ;  /* 0x000000ff00047c82 */ /* 0x000fce0008000000 */
[----:B------:R-:W4:Y:S08]  /*11a0*/  LDC.64 R6, c[0x0][0x390] ;  /* 0x0000e400ff067b82 */ /* 0x000f300000000a00 */
[----:B------:R-:W0:Y:S08]  /*11b0*/  LDC.64 R8, c[0x0][0x398] ;  /* 0x0000e600ff087b82 */ /* 0x000e300000000a00 */
[----:B------:R-:W0:Y:S02]  /*11c0*/  LDC.64 R10, c[0x0][0x3a0] ;  /* 0x0000e800ff0a7b82 */ /* 0x000e240000000a00 */
.L_x_29:
[----:B0-2---:R-:W-:-:S06]  /*11d0*/  IMAD.WIDE.U32 R12, R3, 0x4, R10 ;  /* 0x00000004030c7825 */ /* 0x005fcc00078e000a */
[----:B------:R-:W2:Y:S01]  /*11e0*/  LDG.E R12, desc[UR10][R12.64] ;  /* 0x0000000a0c0c7981 */ /* 0x000ea2000c1e1900 */
[----:B------:R-:W-:-:S04]  /*11f0*/  UIADD3 UR4, UPT, UPT, UR4, 0x1, URZ ;  /* 0x0000000104047890 */ /* 0x000fc8000fffe0ff */
[----:B------:R-:W-:Y:S01]  /*1200*/  UISETP.NE.AND UP0, UPT, UR4, UR5, UPT ;  /* 0x000000050400728c */ /* 0x000fe2000bf05270 */
[----:B--2---:R-:W-:-:S13]  /*1210*/  ISETP.NE.AND P0, PT, R12, RZ, PT ;  /* 0x000000ff0c00720c */ /* 0x004fda0003f05270 */
[----:B------:R-:W-:Y:S05]  /*1220*/  @!P0 BRA `(.L_x_26) ;  /* 0x0000000000388947 */ /* 0x000fea0003800000 */
[----:B------:R-:W-:Y:S01]  /*1230*/  ISETP.NE.AND P0, PT, R0, R3, PT ;  /* 0x000000030000720c */ /* 0x000fe20003f05270 */
[----:B---3--:R-:W-:-:S12]  /*1240*/  IMAD.WIDE.U32 R16, R3, 0x4, R4 ;  /* 0x0000000403107825 */ /* 0x008fd800078e0004 */
[----:B------:R-:W-:Y:S05]  /*1250*/  @!P0 BRA `(.L_x_27) ;  /* 0x0000000000208947 */ /* 0x000fea0003800000 */
[----:B----4-:R-:W-:-:S06]  /*1260*/  IMAD.WIDE.U32 R12, R3, 0x4, R6 ;  /* 0x00000004030c7825 */ /* 0x010fcc00078e0006 */
[----:B------:R-:W2:Y:S01]  /*1270*/  LDG.E R13, desc[UR10][R12.64] ;  /* 0x0000000a0c0d7981 */ /* 0x000ea2000c1e1900 */
[----:B------:R-:W-:-:S04]  /*1280*/  IMAD.WIDE R18, R0, 0x4, R6 ;  /* 0x0000000400127825 */ /* 0x000fc800078e0206 */
[--C-:B-1----:R-:W-:Y:S01]  /*1290*/  IMAD.WIDE.U32 R14, R3, 0x4, R8.reuse ;  /* 0x00000004030e7825 */ /* 0x102fe200078e0008 */
[----:B--2---:R0:W-:Y:S05]  /*12a0*/  STG.E desc[UR10][R18.64], R13 ;  /* 0x0000000d12007986 */ /* 0x0041ea000c10190a */
[----:B------:R-:W2:Y:S01]  /*12b0*/  LDG.E R15, desc[UR10][R14.64] ;  /* 0x0000000a0e0f7981 */ /* 0x000ea2000c1e1900 */
[----:B------:R-:W-:-:S05]  /*12c0*/  IMAD.WIDE R20, R0, 0x4, R8 ;  /* 0x0000000400147825 */ /* 0x000fca00078e0208 */
[----:B--2---:R0:W-:Y:S02]  /*12d0*/  STG.E desc[UR10][R20.64], R15 ;  /* 0x0000000f14007986 */ /* 0x0041e4000c10190a */
.L_x_27:
[----:B------:R2:W-:Y:S02]  /*12e0*/  STG.E desc[UR10][R16.64], R0 ;  /* 0x0000000010007986 */ /* 0x0005e4000c10190a */
[----:B--2---:R-:W-:Y:S01]  /*12f0*/  VIADD R0, R0, 0x1 ;  /* 0x0000000100007836 */ /* 0x004fe20000000000 */
[----:B------:R-:W-:Y:S06]  /*1300*/  BRA `(.L_x_28) ;  /* 0x00000000000c7947 */ /* 0x000fec0003800000 */
.L_x_26:
[----:B-1----:R-:W-:Y:S01]  /*1310*/  MOV R15, 0xffffffff ;  /* 0xffffffff000f7802 */ /* 0x002fe20000000f00 */
[----:B---3--:R-:W-:-:S05]  /*1320*/  IMAD.WIDE.U32 R12, R3, 0x4, R4 ;  /* 0x00000004030c7825 */ /* 0x008fca00078e0004 */
[----:B------:R0:W-:Y:S02]  /*1330*/  STG.E desc[UR10][R12.64], R15 ;  /* 0x0000000f0c007986 */ /* 0x0001e4000c10190a */
.L_x_28:
[----:B------:R-:W-:Y:S01]  /*1340*/  IADD3 R3, PT, PT, R3, 0x1, RZ ;  /* 0x0000000103037810 */ /* 0x000fe20007ffe0ff */
[----:B------:R-:W-:Y:S06]  /*1350*/  BRA.U UP0, `(.L_x_29) ;  /* 0xfffffffd009c7547 */ /* 0x000fec000b83ffff */
.L_x_1:
[----:B------:R-:W3:Y:S02]  /*1360*/  LDC.64 R2, c[0x0][0x3b0] ;  /* 0x0000ec00ff027b82 */ /* 0x000ee40000000a00 */
[----:B---3--:R-:W-:Y:S01]  /*1370*/  STG.E desc[UR10][R2.64], R0 ;  /* 0x0000000002007986 */ /* 0x008fe2000c10190a */
[----:B------:R-:W-:Y:S05]  /*1380*/  EXIT ;  /* 0x000000000000794d */ /* 0x000fea0003800000 */
.L_x_30:
        /* <DEDUP_REMOVED lines=15> */
.L_x_243:


//--------------------- .text._Z11EvictKernelPKfS0_PKiS0_Piiiiifi --------------------------
	.section	.text._Z11EvictKernelPKfS0_PKiS0_Piiiiifi,"ax",@progbits
	.align	128
        .global         _Z11EvictKernelPKfS0_PKiS0_Piiiiifi
        .type           _Z11EvictKernelPKfS0_PKiS0_Piiiiifi,@function
        .size           _Z11EvictKernelPKfS0_PKiS0_Piiiiifi,(.L_x_239 - _Z11EvictKernelPKfS0_PKiS0_Piiiiifi)
        .other          _Z11EvictKernelPKfS0_PKiS0_Piiiiifi,@"STO_CUDA_ENTRY STV_DEFAULT"
_Z11EvictKernelPKfS0_PKiS0_Piiiiifi:
.text._Z11EvictKernelPKfS0_PKiS0_Piiiiifi:
[----:B------:R-:W-:Y:S01]  /*0000*/  LDC R1, c[0x0][0x37c] ;  /* 0x0000df00ff017b82 */ /* 0x000fe20000000800 */
[----:B------:R-:W0:Y:S07]  /*0010*/  S2R R0, SR_TID.X ;  /* 0x0000000000007919 */ /* 0x000e2e0000002100 */
[----:B------:R-:W0:Y:S01]  /*0020*/  S2UR UR4, SR_CTAID.X ;  /* 0x00000000000479c3 */ /* 0x000e220000002500 */
[----:B------:R-:W1:Y:S07]  /*0030*/  LDCU UR5, c[0x0][0x3a8] ;  /* 0x00007500ff0577ac */ /* 0x000e6e0008000800 */
[----:B------:R-:W0:Y:S02]  /*0040*/  LDC R9, c[0x0][0x360] ;  /* 0x0000d800ff097b82 */ /* 0x000e240000000800 */
[----:B0-----:R-:W-:-:S05]  /*0050*/  IMAD R9, R9, UR4, R0 ;  /* 0x0000000409097c24 */ /* 0x001fca000f8e0200 */
[----:B-1----:R-:W-:-:S13]  /*0060*/  ISETP.GE.AND P0, PT, R9, UR5, PT ;  /* 0x0000000509007c0c */ /* 0x002fda000bf06270 */
[----:B------:R-:W-:Y:S05]  /*0070*/  @P0 EXIT ;  /* 0x000000000000094d */ /* 0x000fea0003800000 */
[----:B------:R-:W0:Y:S01]  /*0080*/  LDC.64 R2, c[0x0][0x3a0] ;  /* 0x0000e800ff027b82 */ /* 0x000e220000000a00 */
[----:B------:R-:W1:Y:S01]  /*0090*/  LDCU.64 UR8, c[0x0][0x358] ;  /* 0x00006b00ff0877ac */ /* 0x000e620008000a00 */
[----:B------:R-:W-:Y:S01]  /*00a0*/  HFMA2 R5, -RZ, RZ, 0, 5.9604644775390625e-08 ;  /* 0x00000001ff057431 */ /* 0x000fe200000001ff */
[----:B------:R-:W2:Y:S02]  /*00b0*/  LDCU UR4, c[0x0][0x3bc] ;  /* 0x00007780ff0477ac */ /* 0x000ea40008000800 */
[----:B--2---:R-:W-:Y:S01]  /*00c0*/  UISETP.NE.AND UP0, UPT, UR4, 0x1, UPT ;  /* 0x000000010400788c */ /* 0x004fe2000bf05270 */
[----:B0-----:R-:W-:-:S05]  /*00d0*/  IMAD.WIDE R2, R9, 0x4, R2 ;  /* 0x0000000409027825 */ /* 0x001fca00078e0202 */
[----:B-1----:R0:W-:Y:S03]  /*00e0*/  STG.E desc[UR8][R2.64], R5 ;  /* 0x0000000502007986 */ /* 0x0021e6000c101908 */
[----:B------:R-:W-:Y:S05]  /*00f0*/  BRA.U !UP0, `(.L_x_31) ;  /* 0x00000001082c7547 */ /* 0x000fea000b800000 */
[----:B------:R-:W-:-:S13]  /*0100*/  ISETP.NE.AND P0, PT, RZ, UR4, PT ;  /* 0x00000004ff007c0c */ /* 0x000fda000bf05270 */
[----:B------:R-:W-:Y:S05]  /*0110*/  @P0 EXIT ;  /* 0x000000000000094d */ /* 0x000fea0003800000 */
[----:B0-----:R-:W0:Y:S01]  /*0120*/  LDC.64 R4, c[0x0][0x390] ;  /* 0x0000e400ff047b82 */ /* 0x001e220000000a00 */
[----:B------:R-:W1:Y:S01]  /*0130*/  LDCU.64 UR4, c[0x0][0x3b0] ;  /* 0x00007600ff0477ac */ /* 0x000e620008000a00 */
[----:B0-----:R-:W-:-:S06]  /*0140*/  IMAD.WIDE R4, R9, 0x4, R4 ;  /* 0x0000000409047825 */ /* 0x001fcc00078e0204 */
[----:B------:R-:W1:Y:S02]  /*0150*/  LDG.E R4, desc[UR8][R4.64] ;  /* 0x0000000804047981 */ /* 0x000e64000c1e1900 */
[----:B-1----:R-:W-:-:S04]  /*0160*/  IADD3 R0, PT, PT, -R4, UR4, RZ ;  /* 0x0000000404007c10 */ /* 0x002fc8000fffe1ff */
[----:B------:R-:W-:-:S13]  /*0170*/  ISETP.GT.AND P0, PT, R0, UR5, PT ;  /* 0x0000000500007c0c */ /* 0x000fda000bf04270 */
[----:B------:R-:W-:Y:S05]  /*0180*/  @!P0 EXIT ;  /* 0x000000000000894d */ /* 0x000fea0003800000 */
[----:B------:R-:W-:Y:S01]  /*0190*/  STG.E desc[UR8][R2.64], RZ ;  /* 0x000000ff02007986 */ /* 0x000fe2000c101908 */
[----:B------:R-:W-:Y:S05]  /*01a0*/  EXIT ;  /* 0x000000000000794d */ /* 0x000fea0003800000 */
.L_x_31:
[----:B------:R-:W1:Y:S01]  /*01b0*/  LDC.64 R6, c[0x0][0x398] ;  /* 0x0000e600ff067b82 */ /* 0x000e620000000a00 */
[----:B------:R-:W2:Y:S01]  /*01c0*/  LDCU UR5, c[0x0][0x3ac] ;  /* 0x00007580ff0577ac */ /* 0x000ea20008000800 */
[----:B-1----:R-:W-:-:S06]  /*01d0*/  IMAD.WIDE R6, R9, 0x4, R6 ;  /* 0x0000000409067825 */ /* 0x002fcc00078e0206 */
[----:B------:R1:W5:Y:S01]  /*01e0*/  LDG.E R6, desc[UR8][R6.64] ;  /* 0x0000000806067981 */ /* 0x000362000c1e1900 */
[----:B--2---:R-:W-:Y:S01]  /*01f0*/  UISETP.GE.AND UP0, UPT, UR5, 0x1, UPT ;  /* 0x000000010500788c */ /* 0x004fe2000bf06270 */
[----:B------:R-:W-:-:S08]  /*0200*/  MOV R8, RZ ;  /* 0x000000ff00087202 */ /* 0x000fd00000000f00 */
[----:B-1----:R-:W-:Y:S05]  /*0210*/  BRA.U !UP0, `(.L_x_32) ;  /* 0x0000000508cc7547 */ /* 0x002fea000b800000 */
[----:B------:R-:W-:Y:S02]  /*0220*/  UISETP.GE.U32.AND UP1, UPT, UR5, 0x10, UPT ;  /* 0x000000100500788c */ /* 0x000fe4000bf26070 */
[----:B------:R-:W-:Y:S02]  /*0230*/  IMAD R0, R9, UR5, RZ ;  /* 0x0000000509007c24 */ /* 0x000fe4000f8e02ff */
[----:B------:R-:W-:Y:S01]  /*0240*/  HFMA2 R8, -RZ, RZ, 0, 0 ;  /* 0x00000000ff087431 */ /* 0x000fe200000001ff */
[----:B------:R-:W-:Y:S01]  /*0250*/  ULOP3.LUT UR6, UR5, 0xf, URZ, 0xc0, !UPT ;  /* 0x0000000f05067892 */ /* 0x000fe2000f8ec0ff */
[----:B------:R-:W-:Y:S01]  /*0260*/  UMOV UR4, URZ ;  /* 0x000000ff00047c82 */ /* 0x000fe20008000000 */
[----:B------:R-:W-:Y:S02]  /*0270*/  SHF.R.S32.HI R7, RZ, 0x1f, R0 ;  /* 0x0000001fff077819 */ /* 0x000fe40000011400 */
[----:B------:R-:W-:Y:S01]  /*0280*/  UISETP.NE.AND UP0, UPT, UR6, URZ, UPT ;  /* 0x000000ff0600728c */ /* 0x000fe2000bf05270 */
[----:B------:R-:W-:Y:S10]  /*0290*/  BRA.U !UP1, `(.L_x_33) ;  /* 0x0000000109b47547 */ /* 0x000ff4000b800000 */
[----:B------:R-:W1:Y:S01]  /*02a0*/  LDCU.64 UR10, c[0x0][0x380] ;  /* 0x00007000ff0a77ac */ /* 0x000e620008000a00 */
[----:B------:R-:W-:Y:S01]  /*02b0*/  MOV R8, RZ ;  /* 0x000000ff00087202 */ /* 0x000fe20000000f00 */
[----:B------:R-:W-:-:S04]  /*02c0*/  ULOP3.LUT UR4, UR5, 0x7ffffff0, URZ, 0xc0, !UPT ;  /* 0x7ffffff005047892 */ /* 0x000fc8000f8ec0ff */
[----:B------:R-:W-:Y:S01]  /*02d0*/  UIADD3 UR7, UPT, UPT, -UR4, URZ, URZ ;  /* 0x000000ff04077290 */ /* 0x000fe2000fffe1ff */
[----:B-1----:R-:W-:-:S04]  /*02e0*/  LEA R4, P0, R0, UR10, 0x2 ;  /* 0x0000000a00047c11 */ /* 0x002fc8000f8010ff */
[----:B------:R-:W-:Y:S02]  /*02f0*/  IADD3 R4, P1, PT, R4, 0x20, RZ ;  /* 0x0000002004047810 */ /* 0x000fe40007f3e0ff */
[----:B0-----:R-:W-:-:S04]  /*0300*/  LEA.HI.X R5, R0, UR11, R7, 0x2, P0 ;  /* 0x0000000b00057c11 */ /* 0x001fc800080f1407 */
[----:B------:R-:W-:-:S07]  /*0310*/  IADD3.X R5, PT, PT, RZ, R5, RZ, P1, !PT ;  /* 0x00000005ff057210 */ /* 0x000fce0000ffe4ff */
.L_x_34:
[----:B------:R-:W2:Y:S04]  /*0320*/  LDG.E R19, desc[UR8][R4.64+-0x20] ;  /* 0xffffe00804137981 */ /* 0x000ea8000c1e1900 */
[----:B------:R-:W3:Y:S04]  /*0330*/  LDG.E R21, desc[UR8][R4.64+-0x1c] ;  /* 0xffffe40804157981 */ /* 0x000ee8000c1e1900 */
[----:B------:R-:W4:Y:S04]  /*0340*/  LDG.E R23, desc[UR8][R4.64+-0x18] ;  /* 0xffffe80804177981 */ /* 0x000f28000c1e1900 */
        /* <DEDUP_REMOVED lines=12> */
[----:B------:R0:W4:Y:S01]  /*0410*/  LDG.E R10, desc[UR8][R4.64+0x1c] ;  /* 0x00001c08040a7981 */ /* 0x000122000c1e1900 */
[----:B------:R-:W-:-:S04]  /*0420*/  UIADD3 UR7, UPT, UPT, UR7, 0x10, URZ ;  /* 0x0000001007077890 */ /* 0x000fc8000fffe0ff */
[----:B------:R-:W-:Y:S01]  /*0430*/  UISETP.NE.AND UP1, UPT, UR7, URZ, UPT ;  /* 0x000000ff0700728c */ /* 0x000fe2000bf25270 */
[----:B0-----:R-:W-:-:S04]  /*0440*/  IADD3 R4, P0, PT, R4, 0x40, RZ ;  /* 0x0000004004047810 */ /* 0x001fc80007f1e0ff */
[----:B------:R-:W-:Y:S01]  /*0450*/  IADD3.X R5, PT, PT, RZ, R5, RZ, P0, !PT ;  /* 0x00000005ff057210 */ /* 0x000fe200007fe4ff */
[----:B--2---:R-:W-:-:S04]  /*0460*/  FFMA R8, R19, R19, R8 ;  /* 0x0000001313087223 */ /* 0x004fc80000000008 */
[----:B---3--:R-:W-:-:S04]  /*0470*/  FFMA R8, R21, R21, R8 ;  /* 0x0000001515087223 */ /* 0x008fc80000000008 */
[----:B----4-:R-:W-:-:S04]  /*0480*/  FFMA R8, R23, R23, R8 ;  /* 0x0000001717087223 */ /* 0x010fc80000000008 */
[----:B------:R-:W-:-:S04]  /*0490*/  FFMA R8, R25, R25, R8 ;  /* 0x0000001919087223 */ /* 0x000fc80000000008 */
        /* <DEDUP_REMOVED lines=11> */
[----:B------:R-:W-:Y:S01]  /*0550*/  FFMA R8, R10, R10, R9 ;  /* 0x0000000a0a087223 */ /* 0x000fe20000000009 */
[----:B------:R-:W-:Y:S06]  /*0560*/  BRA.U UP1, `(.L_x_34) ;  /* 0xfffffffd016c7547 */ /* 0x000fec000b83ffff */
.L_x_33:
[----:B------:R-:W-:Y:S05]  /*0570*/  BRA.U !UP0, `(.L_x_32) ;  /* 0x0000000108f47547 */ /* 0x000fea000b800000 */
[----:B------:R-:W-:Y:S02]  /*0580*/  UISETP.GE.U32.AND UP0, UPT, UR6, 0x8, UPT ;  /* 0x000000080600788c */ /* 0x000fe4000bf06070 */
[----:B------:R-:W-:-:S04]  /*0590*/  ULOP3.LUT UR7, UR5, 0x7, URZ, 0xc0, !UPT ;  /* 0x0000000705077892 */ /* 0x000fc8000f8ec0ff */
[----:B------:R-:W-:-:S03]  /*05a0*/  UISETP.NE.AND UP1, UPT, UR7, URZ, UPT ;  /* 0x000000ff0700728c */ /* 0x000fc6000bf25270 */
[----:B------:R-:W-:Y:S08]  /*05b0*/  BRA.U !UP0, `(.L_x_35) ;  /* 0x0000000108587547 */ /* 0x000ff0000b800000 */
[----:B------:R-:W1:Y:S01]  /*05c0*/  LDCU.64 UR10, c[0x0][0x380] ;  /* 0x00007000ff0a77ac */ /* 0x000e620008000a00 */
[----:B0-----:R-:W-:-:S04]  /*05d0*/  IADD3 R5, P0, PT, R0, UR4, RZ ;  /* 0x0000000400057c10 */ /* 0x001fc8000ff1e0ff */
[----:B------:R-:W-:Y:S02]  /*05e0*/  IADD3.X R10, PT, PT, RZ, R7, RZ, P0, !PT ;  /* 0x00000007ff0a7210 */ /* 0x000fe400007fe4ff */
[----:B-1----:R-:W-:-:S04]  /*05f0*/  LEA R4, P0, R5, UR10, 0x2 ;  /* 0x0000000a05047c11 */ /* 0x002fc8000f8010ff */
[----:B------:R-:W-:-:S05]  /*0600*/  LEA.HI.X R5, R5, UR11, R10, 0x2, P0 ;  /* 0x0000000b05057c11 */ /* 0x000fca00080f140a */
[----:B------:R-:W2:Y:S04]  /*0610*/  LDG.E R9, desc[UR8][R4.64] ;  /* 0x0000000804097981 */ /* 0x000ea8000c1e1900 */
[----:B------:R-:W3:Y:S04]  /*0620*/  LDG.E R11, desc[UR8][R4.64+0x4] ;  /* 0x00000408040b7981 */ /* 0x000ee8000c1e1900 */
[----:B------:R-:W4:Y:S04]  /*0630*/  LDG.E R13, desc[UR8][R4.64+0x8] ;  /* 0x00000808040d7981 */ /* 0x000f28000c1e1900 */
[----:B------:R-:W4:Y:S04]  /*0640*/  LDG.E R15, desc[UR8][R4.64+0xc] ;  /* 0x00000c08040f7981 */ /* 0x000f28000c1e1900 */
[----:B------:R-:W4:Y:S04]  /*0650*/  LDG.E R17, desc[UR8][R4.64+0x10] ;  /* 0x0000100804117981 */ /* 0x000f28000c1e1900 */
[----:B------:R-:W4:Y:S04]  /*0660*/  LDG.E R19, desc[UR8][R4.64+0x14] ;  /* 0x0000140804137981 */ /* 0x000f28000c1e1900 */
[----:B------:R-:W4:Y:S04]  /*0670*/  LDG.E R21, desc[UR8][R4.64+0x18] ;  /* 0x0000180804157981 */ /* 0x000f28000c1e1900 */
[----:B------:R-:W4:Y:S01]  /*0680*/  LDG.E R23, desc[UR8][R4.64+0x1c] ;  /* 0x00001c0804177981 */ /* 0x000f22000c1e1900 */
[----:B------:R-:W-:Y:S01]  /*0690*/  UIADD3 UR4, UPT, UPT, UR4, 0x8, URZ ;  /* 0x0000000804047890 */ /* 0x000fe2000fffe0ff */
[----:B--2---:R-:W-:-:S04]  /*06a0*/  FFMA R8, R9, R9, R8 ;  /* 0x0000000909087223 */ /* 0x004fc80000000008 */
[----:B---3--:R-:W-:-:S04]  /*06b0*/  FFMA R8, R11, R11, R8 ;  /* 0x0000000b0b087223 */ /* 0x008fc80000000008 */
[----:B----4-:R-:W-:-:S04]  /*06c0*/  FFMA R8, R13, R13, R8 ;  /* 0x0000000d0d087223 */ /* 0x010fc80000000008 */
[----:B------:R-:W-:-:S04]  /*06d0*/  FFMA R8, R15, R15, R8 ;  /* 0x0000000f0f087223 */ /* 0x000fc80000000008 */
[----:B------:R-:W-:-:S04]  /*06e0*/  FFMA R8, R17, R17, R8 ;  /* 0x0000001111087223 */ /* 0x000fc80000000008 */
[----:B------:R-:W-:-:S04]  /*06f0*/  FFMA R8, R19, R19, R8 ;  /* 0x0000001313087223 */ /* 0x000fc80000000008 */
[----:B------:R-:W-:-:S04]  /*0700*/  FFMA R8, R21, R21, R8 ;  /* 0x0000001515087223 */ /* 0x000fc80000000008 */
[----:B------:R-:W-:-:S07]  /*0710*/  FFMA R8, R23, R23, R8 ;  /* 0x0000001717087223 */ /* 0x000fce0000000008 */
.L_x_35:
        /* <DEDUP_REMOVED lines=13> */
[----:B------:R-:W4:Y:S01]  /*07f0*/  LDG.E R15, desc[UR8][R4.64+0xc] ;  /* 0x00000c08040f7981 */ /* 0x000f22000c1e1900 */
[----:B------:R-:W-:Y:S01]  /*0800*/  UIADD3 UR4, UPT, UPT, UR4, 0x4, URZ ;  /* 0x0000000404047890 */ /* 0x000fe2000fffe0ff */
[----:B--2---:R-:W-:-:S04]  /*0810*/  FFMA R8, R9, R9, R8 ;  /* 0x0000000909087223 */ /* 0x004fc80000000008 */
[----:B---3--:R-:W-:-:S04]  /*0820*/  FFMA R8, R11, R11, R8 ;  /* 0x0000000b0b087223 */ /* 0x008fc80000000008 */
[----:B----4-:R-:W-:-:S04]  /*0830*/  FFMA R8, R13, R13, R8 ;  /* 0x0000000d0d087223 */ /* 0x010fc80000000008 */
[----:B------:R-:W-:-:S07]  /*0840*/  FFMA R8, R15, R15, R8 ;  /* 0x0000000f0f087223 */ /* 0x000fce0000000008 */
.L_x_36:
[----:B------:R-:W-:Y:S05]  /*0850*/  BRA.U !UP1, `(.L_x_32) ;  /* 0x00000001093c7547 */ /* 0x000fea000b800000 */
[----:B------:R-:W1:Y:S01]  /*0860*/  LDCU.64 UR6, c[0x0][0x380] ;  /* 0x00007000ff0677ac */ /* 0x000e620008000a00 */
[----:B------:R-:W-:Y:S01]  /*0870*/  IADD3 R4, P0, PT, R0, UR4, RZ ;  /* 0x0000000400047c10 */ /* 0x000fe2000ff1e0ff */
[----:B------:R-:W-:-:S03]  /*0880*/  UIADD3 UR5, UPT, UPT, -UR5, URZ, URZ ;  /* 0x000000ff05057290 */ /* 0x000fc6000fffe1ff */
[----:B------:R-:W-:Y:S02]  /*0890*/  IADD3.X R7, PT, PT, RZ, R7, RZ, P0, !PT ;  /* 0x00000007ff077210 */ /* 0x000fe400007fe4ff */
[----:B-1----:R-:W-:-:S04]  /*08a0*/  LEA R0, P1, R4, UR6, 0x2 ;  /* 0x0000000604007c11 */ /* 0x002fc8000f8210ff */
[----:B------:R-:W-:-:S09]  /*08b0*/  LEA.HI.X R7, R4, UR7, R7, 0x2, P1 ;  /* 0x0000000704077c11 */ /* 0x000fd200088f1407 */
.L_x_37:
[----:B0-----:R-:W-:Y:S02]  /*08c0*/  MOV R5, R7 ;  /* 0x0000000700057202 */ /* 0x001fe40000000f00 */
[----:B------:R-:W-:-:S05]  /*08d0*/  MOV R4, R0 ;  /* 0x0000000000047202 */ /* 0x000fca0000000f00 */
[----:B------:R-:W2:Y:S01]  /*08e0*/  LDG.E R5, desc[UR8][R4.64] ;  /* 0x0000000804057981 */ /* 0x000ea2000c1e1900 */
[----:B------:R-:W-:Y:S01]  /*08f0*/  UIADD3 UR5, UPT, UPT, UR5, 0x1, URZ ;  /* 0x0000000105057890 */ /* 0x000fe2000fffe0ff */
[----:B------:R-:W-:-:S03]  /*0900*/  IADD3 R0, P0, PT, R0, 0x4, RZ ;  /* 0x0000000400007810 */ /* 0x000fc60007f1e0ff */
[----:B------:R-:W-:Y:S01]  /*0910*/  UISETP.NE.AND UP0, UPT, UR5, URZ, UPT ;  /* 0x000000ff0500728c */ /* 0x000fe2000bf05270 */
[----:B------:R-:W-:Y:S01]  /*0920*/  IADD3.X R7, PT, PT, RZ, R7, RZ, P0, !PT ;  /* 0x00000007ff077210 */ /* 0x000fe200007fe4ff */
[----:B--2---:R-:W-:-:S07]  /*0930*/  FFMA R8, R5, R5, R8 ;  /* 0x0000000505087223 */ /* 0x004fce0000000008 */
[----:B------:R-:W-:Y:S05]  /*0940*/  BRA.U UP0, `(.L_x_37) ;  /* 0xfffffffd00dc7547 */ /* 0x000fea000b83ffff */
.L_x_32:
[----:B------:R-:W-:Y:S01]  /*0950*/  IADD3 R0, PT, PT, R8, -0xd000000, RZ ;  /* 0xf300000008007810 */ /* 0x000fe20007ffe0ff */
[----:B------:R1:W2:Y:S01]  /*0960*/  MUFU.RSQ R7, R8 ;  /* 0x0000000800077308 */ /* 0x0002a20000001400 */
[----:B------:R-:W-:Y:S02]  /*0970*/  BSSY.RECONVERGENT B0, `(.L_x_38) ;  /* 0x000000c000007945 */ /* 0x000fe40003800200 */
[----:B------:R-:W-:-:S13]  /*0980*/  ISETP.GT.U32.AND P0, PT, R0, 0x727fffff, PT ;  /* 0x727fffff0000780c */ /* 0x000fda0003f04070 */
[----:B-1----:R-:W-:Y:S05]  /*0990*/  @!P0 BRA `(.L_x_39) ;  /* 0x0000000000148947 */ /* 0x002fea0003800000 */
[----:B------:R-:W-:Y:S02]  /*09a0*/  MOV R0, R8 ;  /* 0x0000000800007202 */ /* 0x000fe40000000f00 */
[----:B------:R-:W-:-:S07]  /*09b0*/  MOV R10, 0x9d0 ;  /* 0x000009d0000a7802 */ /* 0x000fce0000000f00 */
[----:B0-2--5:R-:W-:Y:S05]  /*09c0*/  CALL.REL.NOINC `($__internal_0_$__cuda_sm20_sqrt_rn_f32_slowpath) ;  /* 0x0000000000347944 */ /* 0x025fea0003c00000 */
[----:B------:R-:W-:Y:S01]  /*09d0*/  MOV R5, R0 ;  /* 0x0000000000057202 */ /* 0x000fe20000000f00 */
[----:B------:R-:W-:Y:S06]  /*09e0*/  BRA `(.L_x_40) ;  /* 0x0000000000107947 */ /* 0x000fec0003800000 */
.L_x_39:
[C---:B0-2---:R-:W-:Y:S01]  /*09f0*/  FMUL.FTZ R5, R7.reuse, R8 ;  /* 0x0000000807057220 */ /* 0x045fe20000410000 */
[----:B------:R-:W-:-:S03]  /*0a00*/  FMUL.FTZ R0, R7, 0.5 ;  /* 0x3f00000007007820 */ /* 0x000fc60000410000 */
[----:B------:R-:W-:-:S04]  /*0a10*/  FFMA R8, -R5, R5, R8 ;  /* 0x0000000505087223 */ /* 0x000fc80000000108 */
[----:B------:R-:W-:-:S07]  /*0a20*/  FFMA R5, R8, R0, R5 ;  /* 0x0000000008057223 */ /* 0x000fce0000000005 */
.L_x_40:
[----:B------:R-:W-:Y:S05]  /*0a30*/  BSYNC.RECONVERGENT B0 ;  /* 0x0000000000007941 */ /* 0x000fea0003800200 */
.L_x_38:
[----:B------:R-:W0:Y:S01]  /*0a40*/  LDCU UR4, c[0x0][0x3b8] ;  /* 0x00007700ff0477ac */ /* 0x000e220008000800 */
[----:B-----5:R-:W-:-:S05]  /*0a50*/  FMUL R5, R6, R5 ;  /* 0x0000000506057220 */ /* 0x020fca0000400000 */
[----:B0-----:R-:W-:-:S13]  /*0a60*/  FSETP.GEU.AND P0, PT, R5, UR4, PT ;  /* 0x0000000405007c0b */ /* 0x001fda000bf0e000 */
[----:B------:R-:W-:Y:S05]  /*0a70*/  @P0 EXIT ;  /* 0x000000000000094d */ /* 0x000fea0003800000 */
[----:B------:R-:W-:Y:S01]  /*0a80*/  STG.E desc[UR8][R2.64], RZ ;  /* 0x000000ff02007986 */ /* 0x000fe2000c101908 */
[----:B------:R-:W-:Y:S05]  /*0a90*/  EXIT ;  /* 0x000000000000794d */ /* 0x000fea0003800000 */
        .weak           $__internal_0_$__cuda_sm20_sqrt_rn_f32_slowpath
        .type           $__internal_0_$__cuda_sm20_sqrt_rn_f32_slowpath,@function
        .size           $__internal_0_$__cuda_sm20_sqrt_rn_f32_slowpath,(.L_x_239 - $__internal_0_$__cuda_sm20_sqrt_rn_f32_slowpath)
$__internal_0_$__cuda_sm20_sqrt_rn_f32_slowpath:
[----:B------:R-:W-:-:S13]  /*0aa0*/  LOP3.LUT P0, RZ, R0, 0x7fffffff, RZ, 0xc0, !PT ;  /* 0x7fffffff00ff7812 */ /* 0x000fda000780c0ff */
[----:B------:R-:W-:Y:S01]  /*0ab0*/  @!P0 MOV R4, R0 ;  /* 0x0000000000048202 */ /* 0x000fe20000000f00 */
[----:B------:R-:W-:Y:S06]  /*0ac0*/  @!P0 BRA `(.L_x_41) ;  /* 0x0000000000408947 */ /* 0x000fec0003800000 */
[----:B------:R-:W-:-:S13]  /*0ad0*/  FSETP.GEU.FTZ.AND P0, PT, R0, RZ, PT ;  /* 0x000000ff0000720b */ /* 0x000fda0003f1e000 */
[----:B------:R-:W-:Y:S01]  /*0ae0*/  @!P0 MOV R4, 0x7fffffff ;  /* 0x7fffffff00048802 */ /* 0x000fe20000000f00 */
[----:B------:R-:W-:Y:S06]  /*0af0*/  @!P0 BRA `(.L_x_41) ;  /* 0x0000000000348947 */ /* 0x000fec0003800000 */
[----:B------:R-:W-:-:S13]  /*0b00*/  FSETP.GTU.FTZ.AND P0, PT, |R0|, +INF , PT ;  /* 0x7f8000000000780b */ /* 0x000fda0003f1c200 */
[----:B------:R-:W-:Y:S01]  /*0b10*/  @P0 FADD.FTZ R4, R0, 1 ;  /* 0x3f80000000040421 */ /* 0x000fe20000010000 */
[----:B------:R-:W-:Y:S06]  /*0b20*/  @P0 BRA `(.L_x_41) ;  /* 0x0000000000280947 */ /* 0x000fec0003800000 */
[----:B------:R-:W-:-:S13]  /*0b30*/  FSETP.NEU.FTZ.AND P0, PT, |R0|, +INF , PT ;  /* 0x7f8000000000780b */ /* 0x000fda0003f1d200 */
[----:B------:R-:W-:-:S04]  /*0b40*/  @P0 FFMA R5, R0, 1.84467440737095516160e+19, RZ ;  /* 0x5f80000000050823 */ /* 0x000fc800000000ff */
[----:B------:R-:W0:Y:S02]  /*0b50*/  @P0 MUFU.RSQ R4, R5 ;  /* 0x0000000500040308 */ /* 0x000e240000001400 */
[----:B0-----:R-:W-:Y:S01]  /*0b60*/  @P0 FMUL.FTZ R8, R5, R4 ;  /* 0x0000000405080220 */ /* 0x001fe20000410000 */
[----:B------:R-:W-:Y:S01]  /*0b70*/  @P0 FMUL.FTZ R9, R4, 0.5 ;  /* 0x3f00000004090820 */ /* 0x000fe20000410000 */
[----:B------:R-:W-:Y:S02]  /*0b80*/  @!P0 MOV R4, R0 ;  /* 0x0000000000048202 */ /* 0x000fe40000000f00 */
[----:B------:R-:W-:-:S04]  /*0b90*/  @P0 FADD.FTZ R7, -R8, -RZ ;  /* 0x800000ff08070221 */ /* 0x000fc80000010100 */
[----:B------:R-:W-:-:S04]  /*0ba0*/  @P0 FFMA R7, R8, R7, R5 ;  /* 0x0000000708070223 */ /* 0x000fc80000000005 */
[----:B------:R-:W-:-:S04]  /*0bb0*/  @P0 FFMA R7, R7, R9, R8 ;  /* 0x0000000907070223 */ /* 0x000fc80000000008 */
[----:B------:R-:W-:-:S07]  /*0bc0*/  @P0 FMUL.FTZ R4, R7, 2.3283064365386962891e-10 ;  /* 0x2f80000007040820 */ /* 0x000fce0000410000 */
.L_x_41:
[----:B------:R-:W-:Y:S01]  /*0bd0*/  HFMA2 R5, -RZ, RZ, 0, 0 ;  /* 0x00000000ff057431 */ /* 0x000fe200000001ff */
[----:B------:R-:W-:Y:S02]  /*0be0*/  MOV R0, R4 ;  /* 0x0000000400007202 */ /* 0x000fe40000000f00 */
[----:B------:R-:W-:-:S04]  /*0bf0*/  MOV R4, R10 ;  /* 0x0000000a00047202 */ /* 0x000fc80000000f00 */
[----:B------:R-:W-:Y:S05]  /*0c00*/  RET.REL.NODEC R4 `(_Z11EvictKernelPKfS0_PKiS0_Piiiiifi) ;  /* 0xfffffff004fc7950 */ /* 0x000fea0003c3ffff */
.L_x_42:
        /* <DEDUP_REMOVED lines=15> */
.L_x_239:


//--------------------- .text._Z16CompressKVKernelPKfS0_PfS1_S0_S0_S0_S0_S1_iiii --------------------------
	.section	.text._Z16CompressKVKernelPKfS0_PfS1_S0_S0_S0_S0_S1_iiii,"ax",@progbits
	.align	128
        .global         _Z16CompressKVKernelPKfS0_PfS1_S0_S0_S0_S0_S1_iiii
        .type           _Z16CompressKVKernelPKfS0_PfS1_S0_S0_S0_S0_S1_iiii,@function
        .size           _Z16CompressKVKernelPKfS0_PfS1_S0_S0_S0_S0_S1_iiii,(.L_x_240 - _Z16CompressKVKernelPKfS0_PfS1_S0_S0_S0_S0_S1_iiii)
        .other          _Z16CompressKVKernelPKfS0_PfS1_S0_S0_S0_S0_S1_iiii,@"STO_CUDA_ENTRY STV_DEFAULT"
_Z16CompressKVKernelPKfS0_PfS1_S0_S0_S0_S0_S1_iiii:
.text._Z16CompressKVKernelPKfS0_PfS1_S0_S0_S0_S0_S1_iiii:
[----:B------:R-:W0:Y:S01]  /*0000*/  LDC R1, c[0x0][0x37c] ;  /* 0x0000df00ff017b82 */ /* 0x000e220000000800 */
[----:B------:R-:W1:Y:S01]  /*0010*/  S2R R6, SR_CTAID.X ;  /* 0x0000000000067919 */ /* 0x000e620000002500 */
[----:B------:R-:W1:Y:S01]  /*0020*/  LDCU UR4, c[0x0][0x3cc] ;  /* 0x00007980ff0477ac */ /* 0x000e620008000800 */
[----:B0-----:R-:W-:-:S04]  /*0030*/  IADD3 R1, PT, PT, R1, -0x500, RZ ;  /* 0xfffffb0001017810 */ /* 0x001fc80007ffe0ff */
[C---:B------:R-:W-:Y:S02]  /*0040*/  R2UR UR7, R1.reuse ;  /* 0x00000000010772ca */ /* 0x040fe400000e0000 */
[----:B------:R-:W-:Y:S02]  /*0050*/  R2UR UR14, R1 ;  /* 0x00000000010e72ca */ /* 0x000fe400000e0000 */
[----:B-1----:R-:W-:-:S13]  /*0060*/  ISETP.GE.AND P0, PT, R6, UR4, PT ;  /* 0x0000000406007c0c */ /* 0x002fda000bf06270 */
[----:B------:R-:W-:Y:S05]  /*0070*/  @P0 EXIT ;  /* 0x000000000000094d */ /* 0x000fea0003800000 */
[----:B------:R-:W0:Y:S01]  /*0080*/  LDCU UR4, c[0x0][0x3d0] ;  /* 0x00007a00ff0477ac */ /* 0x000e220008000800 */
[----:B------:R-:W1:Y:S01]  /*0090*/  LDC R3, c[0x0][0x3c8] ;  /* 0x0000f200ff037b82 */ /* 0x000e620000000800 */
[----:B------:R-:W2:Y:S07]  /*00a0*/  LDCU.64 UR10, c[0x0][0x358] ;  /* 0x00006b00ff0a77ac */ /* 0x000eae0008000a00 */
[----:B------:R-:W3:Y:S08]  /*00b0*/  LDC.64 R20, c[0x0][0x380] ;  /* 0x0000e000ff147b82 */ /* 0x000ef00000000a00 */
[----:B------:R-:W4:Y:S01]  /*00c0*/  LDC.64 R18, c[0x0][0x388] ;  /* 0x0000e200ff127b82 */ /* 0x000f220000000a00 */
[----:B0-----:R-:W-:-:S07]  /*00d0*/  UISETP.NE.AND UP0, UPT, UR4, 0x3, UPT ;  /* 0x000000030400788c */ /* 0x001fce000bf05270 */
[----:B------:R-:W0:Y:S01]  /*00e0*/  LDC.64 R16, c[0x0][0x390] ;  /* 0x0000e400ff107b82 */ /* 0x000e220000000a00 */
[----:B-1----:R-:W-:-:S07]  /*00f0*/  IMAD R5, R6, R3, RZ ;  /* 0x0000000306057224 */ /* 0x002fce00078e02ff */
[----:B------:R-:W1:Y:S01]  /*0100*/  LDC.64 R14, c[0x0][0x398] ;  /* 0x0000e600ff0e7b82 */ /* 0x000e620000000a00 */
[----:B---3--:R-:W-:-:S04]  /*0110*/  IMAD.WIDE R20, R5, 0x4, R20 ;  /* 0x0000000405147825 */ /* 0x008fc800078e0214 */
[----:B----4-:R-:W-:-:S04]  /*0120*/  IMAD.WIDE R18, R5, 0x4, R18 ;  /* 0x0000000405127825 */ /* 0x010fc800078e0212 */
[----:B0-----:R-:W-:-:S04]  /*0130*/  IMAD.WIDE R16, R5, 0x4, R16 ;  /* 0x0000000405107825 */ /* 0x001fc800078e0210 */
[----:B-1----:R-:W-:Y:S01]  /*0140*/  IMAD.WIDE R14, R5, 0x4, R14 ;  /* 0x00000004050e7825 */ /* 0x002fe200078e020e */
[----:B--2---:R-:W-:Y:S06]  /*0150*/  BRA.U !UP0, `(.L_x_43) ;  /* 0x0000008108b07547 */ /* 0x004fec000b800000 */
[----:B------:R-:W-:-:S09]  /*0160*/  UISETP.NE.AND UP0, UPT, UR4, 0x2, UPT ;  /* 0x000000020400788c */ /* 0x000fd2000bf05270 */
[----:B------:R-:W-:Y:S05]  /*0170*/  BRA.U !UP0, `(.L_x_44) ;  /* 0x0000004908b47547 */ /* 0x000fea000b800000 */
[----:B------:R-:W-:-:S09]  /*0180*/  UISETP.NE.AND UP0, UPT, UR4, 0x1, UPT ;  /* 0x000000010400788c */ /* 0x000fd2000bf05270 */
[----:B------:R-:W-:Y:S05]  /*0190*/  BRA.U UP0, `(.L_x_45) ;  /* 0x00000049006c7547 */ /* 0x000fea000b800000 */
[----:B------:R-:W0:Y:S02]  /*01a0*/  LDCU UR4, c[0x0][0x3d4] ;  /* 0x00007a80ff0477ac */ /* 0x000e240008000800 */
[----:B0-----:R-:W-:-:S05]  /*01b0*/  IMAD.U32 R4, RZ, RZ, UR4 ;  /* 0x00000004ff047e24 */ /* 0x001fca000f8e00ff */
[----:B------:R-:W-:-:S13]  /*01c0*/  ISETP.GE.AND P0, PT, R4, 0x1, PT ;  /* 0x000000010400780c */ /* 0x000fda0003f06270 */
[----:B------:R-:W-:Y:S05]  /*01d0*/  @!P0 BRA `(.L_x_46) ;  /* 0x0000001000088947 */ /* 0x000fea0003800000 */
[----:B------:R-:W-:-:S13]  /*01e0*/  ISETP.GE.AND P0, PT, R3, 0x1, PT ;  /* 0x000000010300780c */ /* 0x000fda0003f06270 */
[----:B------:R-:W-:Y:S05]  /*01f0*/  @!P0 BRA `(.L_x_47) ;  /* 0x0000000c003c8947 */ /* 0x000fea0003800000 */
[C---:B------:R-:W-:Y:S01]  /*0200*/  LOP3.LUT R31, R3.reuse, 0xf, RZ, 0xc0, !PT ;  /* 0x0000000f031f7812 */ /* 0x040fe200078ec0ff */
[----:B------:R-:W-:Y:S01]  /*0210*/  IMAD.MOV.U32 R23, RZ, RZ, RZ ;  /* 0x000000ffff177224 */ /* 0x000fe200078e00ff */
[C---:B------:R-:W-:Y:S02]  /*0220*/  LOP3.LUT R32, R3.reuse, 0x7, RZ, 0xc0, !PT ;  /* 0x0000000703207812 */ /* 0x040fe400078ec0ff */
[----:B------:R-:W-:Y:S01]  /*0230*/  IADD3 R0, PT, PT, R3, -0x1, RZ ;  /* 0xffffffff03007810 */ /* 0x000fe20007ffe0ff */
[----:B------:R-:W-:Y:S01]  /*0240*/  VIADD R2, R31, 0xffffffff ;  /* 0xffffffff1f027836 */ /* 0x000fe20000000000 */
[----:B------:R-:W-:Y:S02]  /*0250*/  IADD3 R4, PT, PT, R32, -0x1, RZ ;  /* 0xffffffff20047810 */ /* 0x000fe40007ffe0ff */
[----:B------:R-:W-:Y:S02]  /*0260*/  ISETP.GE.U32.AND P0, PT, R0, 0xf, PT ;  /* 0x0000000f0000780c */ /* 0x000fe40003f06070 */
[----:B------:R-:W-:-:S02]  /*0270*/  ISETP.GE.U32.AND P1, PT, R2, 0x7, PT ;  /* 0x000000070200780c */ /* 0x000fc40003f26070 */
[----:B------:R-:W-:Y:S02]  /*0280*/  ISETP.GE.U32.AND P2, PT, R4, 0x3, PT ;  /* 0x000000030400780c */ /* 0x000fe40003f46070 */
[C---:B------:R-:W-:Y:S02]  /*0290*/  LOP3.LUT R0, R3.reuse, 0x7ffffff0, RZ, 0xc0, !PT ;  /* 0x7ffffff003007812 */ /* 0x040fe400078ec0ff */
[----:B------:R-:W-:-:S09]  /*02a0*/  LOP3.LUT R22, R3, 0x3, RZ, 0xc0, !PT ;  /* 0x0000000303167812 */ /* 0x000fd200078ec0ff */
.L_x_53:
[----:B------:R-:W-:Y:S02]  /*02b0*/  HFMA2 R24, -RZ, RZ, 0, 0 ;  /* 0x00000000ff187431 */ /* 0x000fe400000001ff */
[----:B------:R-:W-:Y:S01]  /*02c0*/  IMAD.MOV.U32 R8, RZ, RZ, RZ ;  /* 0x000000ffff087224 */ /* 0x000fe200078e00ff */
[----:B------:R-:W-:Y:S06]  /*02d0*/  @!P0 BRA `(.L_x_48) ;  /* 0x0000000400648947 */ /* 0x000fec0003800000 */
[----:B------:R-:W-:Y:S01]  /*02e0*/  MOV R25, RZ ;  /* 0x000000ff00197202 */ /* 0x000fe20000000f00 */
[----:B------:R-:W-:-:S07]  /*02f0*/  IMAD.MOV.U32 R8, RZ, RZ, RZ ;  /* 0x000000ffff087224 */ /* 0x000fce00078e00ff */
.L_x_49:
[----:B------:R-:W0:Y:S01]  /*0300*/  LDC R24, c[0x0][0x3d4] ;  /* 0x0000f500ff187b82 */ /* 0x000e220000000800 */
[----:B------:R-:W-:-:S05]  /*0310*/  IMAD.WIDE.U32 R2, R25, 0x4, R20 ;  /* 0x0000000419027825 */ /* 0x000fca00078e0014 */
[----:B------:R-:W2:Y:S02]  /*0320*/  LDG.E R9, desc[UR10][R2.64] ;  /* 0x0000000a02097981 */ /* 0x000ea4000c1e1900 */
[----:B------:R-:W1:Y:S02]  /*0330*/  LDC.64 R4, c[0x0][0x3a0] ;  /* 0x0000e800ff047b82 */ /* 0x000e640000000a00 */
[----:B------:R-:W3:Y:S01]  /*0340*/  LDG.E R28, desc[UR10][R2.64+0x8] ;  /* 0x0000080a021c7981 */ /* 0x000ee2000c1e1900 */
[----:B0-----:R-:W-:-:S04]  /*0350*/  IMAD R7, R25, R24, R23 ;  /* 0x0000001819077224 */ /* 0x001fc800078e0217 */
[C-C-:B-1----:R-:W-:Y:S01]  /*0360*/  IMAD.WIDE.U32 R10, R7.reuse, 0x4, R4.reuse ;  /* 0x00000004070a7825 */ /* 0x142fe200078e0004 */
[----:B------:R-:W-:Y:S02]  /*0370*/  IADD3 R27, PT, PT, R7, R24, RZ ;  /* 0x00000018071b7210 */ /* 0x000fe40007ffe0ff */
[----:B------:R-:W4:Y:S04]  /*0380*/  LDG.E R7, desc[UR10][R2.64+0x4] ;  /* 0x0000040a02077981 */ /* 0x000f28000c1e1900 */
[----:B------:R-:W2:Y:S01]  /*0390*/  LDG.E R10, desc[UR10][R10.64] ;  /* 0x0000000a0a0a7981 */ /* 0x000ea2000c1e1900 */
[----:B------:R-:W-:-:S05]  /*03a0*/  IMAD.WIDE.U32 R12, R27, 0x4, R4 ;  /* 0x000000041b0c7825 */ /* 0x000fca00078e0004 */
[----:B------:R0:W4:Y:S01]  /*03b0*/  LDG.E R6, desc[UR10][R12.64] ;  /* 0x0000000a0c067981 */ /* 0x000122000c1e1900 */
[----:B------:R-:W-:-:S04]  /*03c0*/  IMAD.IADD R27, R27, 0x1, R24 ;  /* 0x000000011b1b7824 */ /* 0x000fc800078e0218 */
[----:B------:R-:W-:-:S05]  /*03d0*/  IMAD.WIDE.U32 R34, R27, 0x4, R4 ;  /* 0x000000041b227825 */ /* 0x000fca00078e0004 */
[----:B------:R1:W3:Y:S01]  /*03e0*/  LDG.E R29, desc[UR10][R34.64] ;  /* 0x0000000a221d7981 */ /* 0x0002e2000c1e1900 */
[----:B------:R-:W-:-:S05]  /*03f0*/  IADD3 R27, PT, PT, R27, R24, RZ ;  /* 0x000000181b1b7210 */ /* 0x000fca0007ffe0ff */
[C---:B------:R-:W-:Y:S02]  /*0400*/  IMAD.IADD R33, R27.reuse, 0x1, R24 ;  /* 0x000000011b217824 */ /* 0x040fe400078e0218 */
[--C-:B------:R-:W-:Y:S01]  /*0410*/  IMAD.WIDE.U32 R36, R27, 0x4, R4.reuse ;  /* 0x000000041b247825 */ /* 0x100fe200078e0004 */
[----:B------:R-:W5:Y:S02]  /*0420*/  LDG.E R35, desc[UR10][R2.64+0x10] ;  /* 0x0000100a02237981 */ /* 0x000f64000c1e1900 */
[C---:B------:R-:W-:Y:S01]  /*0430*/  IADD3 R26, PT, PT, R33.reuse, R24, RZ ;  /* 0x00000018211a7210 */ /* 0x040fe20007ffe0ff */
[----:B0-----:R-:W-:Y:S01]  /*0440*/  IMAD.WIDE.U32 R12, R33, 0x4, R4 ;  /* 0x00000004210c7825 */ /* 0x001fe200078e0004 */
[----:B------:R-:W5:Y:S05]  /*0450*/  LDG.E R27, desc[UR10][R36.64] ;  /* 0x0000000a241b7981 */ /* 0x000f6a000c1e1900 */
[----:B------:R-:W5:Y:S04]  /*0460*/  LDG.E R12, desc[UR10][R12.64] ;  /* 0x0000000a0c0c7981 */ /* 0x000f68000c1e1900 */
[----:B------:R-:W5:Y:S04]  /*0470*/  LDG.E R33, desc[UR10][R2.64+0x14] ;  /* 0x0000140a02217981 */ /* 0x000f68000c1e1900 */
[----:B------:R-:W5:Y:S04]  /*0480*/  LDG.E R37, desc[UR10][R2.64+0x18] ;  /* 0x0000180a02257981 */ /* 0x000f68000c1e1900 */
[----:B------:R-:W5:Y:S01]  /*0490*/  LDG.E R13, desc[UR10][R2.64+0x1c] ;  /* 0x00001c0a020d7981 */ /* 0x000f62000c1e1900 */
[----:B--2---:R-:W-:Y:S01]  /*04a0*/  FFMA R8, R9, R10, R8 ;  /* 0x0000000a09087223 */ /* 0x004fe20000000008 */
[----:B------:R-:W-:-:S02]  /*04b0*/  IMAD.IADD R9, R26, 0x1, R24 ;  /* 0x000000011a097824 */ /* 0x000fc400078e0218 */
[----:B------:R-:W-:Y:S02]  /*04c0*/  IMAD.WIDE.U32 R10, R26, 0x4, R4 ;  /* 0x000000041a0a7825 */ /* 0x000fe400078e0004 */
[----:B------:R-:W5:Y:S01]  /*04d0*/  LDG.E R26, desc[UR10][R2.64+0xc] ;  /* 0x00000c0a021a7981 */ /* 0x000f62000c1e1900 */
[----:B-1----:R-:W-:-:S03]  /*04e0*/  IADD3 R34, PT, PT, R9, R24, RZ ;  /* 0x0000001809227210 */ /* 0x002fc60007ffe0ff */
[----:B------:R4:W2:Y:S02]  /*04f0*/  LDG.E R30, desc[UR10][R10.64] ;  /* 0x0000000a0a1e7981 */ /* 0x0008a4000c1e1900 */
[----:B----4-:R-:W-:Y:S01]  /*0500*/  FFMA R11, R7, R6, R8 ;  /* 0x00000006070b7223 */ /* 0x010fe20000000008 */
[----:B------:R-:W-:-:S04]  /*0510*/  IMAD.WIDE.U32 R6, R9, 0x4, R4 ;  /* 0x0000000409067825 */ /* 0x000fc800078e0004 */
[C---:B------:R-:W-:Y:S02]  /*0520*/  IMAD.WIDE.U32 R8, R34.reuse, 0x4, R4 ;  /* 0x0000000422087825 */ /* 0x040fe400078e0004 */
[----:B------:R0:W4:Y:S02]  /*0530*/  LDG.E R6, desc[UR10][R6.64] ;  /* 0x0000000a06067981 */ /* 0x000124000c1e1900 */
[----:B------:R-:W-:Y:S02]  /*0540*/  IMAD.IADD R34, R34, 0x1, R24 ;  /* 0x0000000122227824 */ /* 0x000fe400078e0218 */
[----:B---3--:R-:W-:Y:S01]  /*0550*/  FFMA R29, R28, R29, R11 ;  /* 0x0000001d1c1d7223 */ /* 0x008fe2000000000b */
[----:B------:R1:W3:Y:S01]  /*0560*/  LDG.E R8, desc[UR10][R8.64] ;  /* 0x0000000a08087981 */ /* 0x0002e2000c1e1900 */
[----:B------:R-:W-:-:S03]  /*0570*/  IMAD.WIDE.U32 R10, R34, 0x4, R4 ;  /* 0x00000004220a7825 */ /* 0x000fc600078e0004 */
[----:B------:R-:W3:Y:S04]  /*0580*/  LDG.E R28, desc[UR10][R2.64+0x20] ;  /* 0x0000200a021c7981 */ /* 0x000ee8000c1e1900 */
[----:B------:R-:W3:Y:S01]  /*0590*/  LDG.E R11, desc[UR10][R10.64] ;  /* 0x0000000a0a0b7981 */ /* 0x000ee2000c1e1900 */
[----:B-----5:R-:W-:Y:S01]  /*05a0*/  FFMA R26, R26, R27, R29 ;  /* 0x0000001b1a1a7223 */ /* 0x020fe2000000001d */
[----:B------:R-:W-:Y:S02]  /*05b0*/  IADD3 R27, PT, PT, R34, R24, RZ ;  /* 0x00000018221b7210 */ /* 0x000fe40007ffe0ff */
[----:B------:R-:W5:Y:S01]  /*05c0*/  LDG.E R29, desc[UR10][R2.64+0x24] ;  /* 0x0000240a021d7981 */ /* 0x000f62000c1e1900 */
[----:B------:R-:W-:Y:S02]  /*05d0*/  FFMA R12, R35, R12, R26 ;  /* 0x0000000c230c7223 */ /* 0x000fe4000000001a */
[----:B0-----:R-:W-:-:S02]  /*05e0*/  IMAD.IADD R7, R27, 0x1, R24 ;  /* 0x000000011b077824 */ /* 0x001fc400078e0218 */
[----:B--2---:R-:W-:Y:S01]  /*05f0*/  FFMA R12, R33, R30, R12 ;  /* 0x0000001e210c7223 */ /* 0x004fe2000000000c */
[----:B------:R-:W-:Y:S01]  /*0600*/  IMAD.WIDE.U32 R26, R27, 0x4, R4 ;  /* 0x000000041b1a7825 */ /* 0x000fe200078e0004 */
[----:B------:R-:W2:Y:S01]  /*0610*/  LDG.E R30, desc[UR10][R2.64+0x28] ;  /* 0x0000280a021e7981 */ /* 0x000ea2000c1e1900 */
[----:B-1----:R-:W-:-:S04]  /*0620*/  IADD3 R9, PT, PT, R7, R24, RZ ;  /* 0x0000001807097210 */ /* 0x002fc80007ffe0ff */
[----:B------:R-:W5:Y:S01]  /*0630*/  LDG.E R26, desc[UR10][R26.64] ;  /* 0x0000000a1a1a7981 */ /* 0x000f62000c1e1900 */
[----:B------:R-:W-:Y:S02]  /*0640*/  IMAD.IADD R35, R9, 0x1, R24 ;  /* 0x0000000109237824 */ /* 0x000fe400078e0218 */
[----:B----4-:R-:W-:Y:S01]  /*0650*/  FFMA R12, R37, R6, R12 ;  /* 0x00000006250c7223 */ /* 0x010fe2000000000c */
[----:B------:R-:W-:-:S04]  /*0660*/  IMAD.WIDE.U32 R6, R7, 0x4, R4 ;  /* 0x0000000407067825 */ /* 0x000fc800078e0004 */
[----:B---3--:R-:W-:Y:S01]  /*0670*/  FFMA R37, R13, R8, R12 ;  /* 0x000000080d257223 */ /* 0x008fe2000000000c */
[--C-:B------:R-:W-:Y:S01]  /*0680*/  IMAD.WIDE.U32 R8, R9, 0x4, R4.reuse ;  /* 0x0000000409087825 */ /* 0x100fe200078e0004 */
[----:B------:R0:W2:Y:S03]  /*0690*/  LDG.E R33, desc[UR10][R6.64] ;  /* 0x0000000a06217981 */ /* 0x0000a6000c1e1900 */
[C---:B------:R-:W-:Y:S01]  /*06a0*/  IMAD.WIDE.U32 R12, R35.reuse, 0x4, R4 ;  /* 0x00000004230c7825 */ /* 0x040fe200078e0004 */
[----:B------:R-:W-:Y:S01]  /*06b0*/  IADD3 R35, PT, PT, R35, R24, RZ ;  /* 0x0000001823237210 */ /* 0x000fe20007ffe0ff */
[----:B------:R-:W3:Y:S02]  /*06c0*/  LDG.E R8, desc[UR10][R8.64] ;  /* 0x0000000a08087981 */ /* 0x000ee4000c1e1900 */
[----:B------:R-:W-:Y:S02]  /*06d0*/  FFMA R28, R28, R11, R37 ;  /* 0x0000000b1c1c7223 */ /* 0x000fe40000000025 */
[----:B------:R-:W3:Y:S01]  /*06e0*/  LDG.E R27, desc[UR10][R2.64+0x2c] ;  /* 0x00002c0a021b7981 */ /* 0x000ee2000c1e1900 */
[----:B------:R-:W-:-:S02]  /*06f0*/  IMAD.IADD R34, R35, 0x1, R24 ;  /* 0x0000000123227824 */ /* 0x000fc400078e0218 */
[--C-:B------:R-:W-:Y:S01]  /*0700*/  IMAD.WIDE.U32 R10, R35, 0x4, R4.reuse ;  /* 0x00000004230a7825 */ /* 0x100fe200078e0004 */
[----:B------:R-:W4:Y:S02]  /*0710*/  LDG.E R12, desc[UR10][R12.64] ;  /* 0x0000000a0c0c7981 */ /* 0x000f24000c1e1900 */
[C---:B------:R-:W-:Y:S02]  /*0720*/  IADD3 R37, PT, PT, R34.reuse, R24, RZ ;  /* 0x0000001822257210 */ /* 0x040fe40007ffe0ff */
[----:B------:R-:W4:Y:S01]  /*0730*/  LDG.E R35, desc[UR10][R2.64+0x30] ;  /* 0x0000300a02237981 */ /* 0x000f22000c1e1900 */
[----:B0-----:R-:W-:-:S03]  /*0740*/  IMAD.WIDE.U32 R6, R34, 0x4, R4 ;  /* 0x0000000422067825 */ /* 0x001fc600078e0004 */
[----:B------:R-:W4:Y:S01]  /*0750*/  LDG.E R11, desc[UR10][R10.64] ;  /* 0x0000000a0a0b7981 */ /* 0x000f22000c1e1900 */
[----:B------:R-:W-:-:S03]  /*0760*/  IMAD.WIDE.U32 R4, R37, 0x4, R4 ;  /* 0x0000000425047825 */ /* 0x000fc600078e0004 */
[----:B------:R-:W4:Y:S04]  /*0770*/  LDG.E R24, desc[UR10][R2.64+0x34] ;  /* 0x0000340a02187981 */ /* 0x000f28000c1e1900 */
[----:B------:R-:W4:Y:S04]  /*0780*/  LDG.E R6, desc[UR10][R6.64] ;  /* 0x0000000a06067981 */ /* 0x000f28000c1e1900 */
[----:B------:R-:W4:Y:S04]  /*0790*/  LDG.E R9, desc[UR10][R2.64+0x38] ;  /* 0x0000380a02097981 */ /* 0x000f28000c1e1900 */
[----:B------:R-:W4:Y:S04]  /*07a0*/  LDG.E R13, desc[UR10][R2.64+0x3c] ;  /* 0x00003c0a020d7981 */ /* 0x000f28000c1e1900 */
[----:B------:R-:W4:Y:S01]  /*07b0*/  LDG.E R4, desc[UR10][R4.64] ;  /* 0x0000000a04047981 */ /* 0x000f22000c1e1900 */
[----:B------:R-:W-:-:S05]  /*07c0*/  VIADD R25, R25, 0x10 ;  /* 0x0000001019197836 */ /* 0x000fca0000000000 */
[----:B------:R-:W-:Y:S01]  /*07d0*/  ISETP.NE.AND P3, PT, R25, R0, PT ;  /* 0x000000001900720c */ /* 0x000fe20003f65270 */
[----:B-----5:R-:W-:-:S04]  /*07e0*/  FFMA R29, R29, R26, R28 ;  /* 0x0000001a1d1d7223 */ /* 0x020fc8000000001c */
[----:B--2---:R-:W-:-:S04]  /*07f0*/  FFMA R30, R30, R33, R29 ;  /* 0x000000211e1e7223 */ /* 0x004fc8000000001d */
[----:B---3--:R-:W-:-:S04]  /*0800*/  FFMA R8, R27, R8, R30 ;  /* 0x000000081b087223 */ /* 0x008fc8000000001e */
[----:B----4-:R-:W-:-:S04]  /*0810*/  FFMA R35, R35, R12, R8 ;  /* 0x0000000c23237223 */ /* 0x010fc80000000008 */
[----:B------:R-:W-:-:S04]  /*0820*/  FFMA R24, R24, R11, R35 ;  /* 0x0000000b18187223 */ /* 0x000fc80000000023 */
[----:B------:R-:W-:-:S04]  /*0830*/  FFMA R6, R9, R6, R24 ;  /* 0x0000000609067223 */ /* 0x000fc80000000018 */
[----:B------:R-:W-:Y:S01]  /*0840*/  FFMA R8, R13, R4, R6 ;  /* 0x000000040d087223 */ /* 0x000fe20000000006 */
[----:B------:R-:W-:Y:S06]  /*0850*/  @P3 BRA `(.L_x_49) ;  /* 0xfffffff800a83947 */ /* 0x000fec000383ffff */
[----:B------:R-:W-:-:S07]  /*0860*/  MOV R24, R0 ;  /* 0x0000000000187202 */ /* 0x000fce0000000f00 */
.L_x_48:
[----:B------:R-:W-:-:S13]  /*0870*/  ISETP.NE.AND P3, PT, R31, RZ, PT ;  /* 0x000000ff1f00720c */ /* 0x000fda0003f65270 */
[----:B------:R-:W-:Y:S05]  /*0880*/  @!P3 BRA `(.L_x_50) ;  /* 0x00000004007cb947 */ /* 0x000fea0003800000 */
[----:B------:R-:W-:Y:S01]  /*0890*/  ISETP.NE.AND P3, PT, R32, RZ, PT ;  /* 0x000000ff2000720c */ /* 0x000fe20003f65270 */
[----:B------:R-:W-:-:S12]  /*08a0*/  @!P1 BRA `(.L_x_51) ;  /* 0x0000000000b09947 */ /* 0x000fd80003800000 */
[----:B------:R-:W0:Y:S01]  /*08b0*/  LDC R29, c[0x0][0x3d4] ;  /* 0x0000f500ff1d7b82 */ /* 0x000e220000000800 */
[----:B------:R-:W-:-:S05]  /*08c0*/  IMAD.WIDE.U32 R2, R24, 0x4, R20 ;  /* 0x0000000418027825 */ /* 0x000fca00078e0014 */
[----:B------:R-:W2:Y:S02]  /*08d0*/  LDG.E R35, desc[UR10][R2.64] ;  /* 0x0000000a02237981 */ /* 0x000ea4000c1e1900 */
[----:B------:R-:W1:Y:S02]  /*08e0*/  LDC.64 R4, c[0x0][0x3a0] ;  /* 0x0000e800ff047b82 */ /* 0x000e640000000a00 */
[----:B------:R-:W3:Y:S04]  /*08f0*/  LDG.E R26, desc[UR10][R2.64+0x4] ;  /* 0x0000040a021a7981 */ /* 0x000ee8000c1e1900 */
[----:B------:R-:W4:Y:S04]  /*0900*/  LDG.E R27, desc[UR10][R2.64+0x8] ;  /* 0x0000080a021b7981 */ /* 0x000f28000c1e1900 */
[----:B------:R-:W5:Y:S01]  /*0910*/  LDG.E R33, desc[UR10][R2.64+0xc] ;  /* 0x00000c0a02217981 */ /* 0x000f62000c1e1900 */
[----:B0-----:R-:W-:-:S04]  /*0920*/  IMAD R10, R24, R29, R23 ;  /* 0x0000001d180a7224 */ /* 0x001fc800078e0217 */
[----:B-1----:R-:W-:-:S05]  /*0930*/  IMAD.WIDE.U32 R6, R10, 0x4, R4 ;  /* 0x000000040a067825 */ /* 0x002fca00078e0004 */
[----:B------:R0:W2:Y:S01]  /*0940*/  LDG.E R9, desc[UR10][R6.64] ;  /* 0x0000000a06097981 */ /* 0x0000a2000c1e1900 */
[----:B------:R-:W-:-:S05]  /*0950*/  IMAD.IADD R10, R10, 0x1, R29 ;  /* 0x000000010a0a7824 */ /* 0x000fca00078e021d */
[C---:B------:R-:W-:Y:S01]  /*0960*/  IADD3 R12, PT, PT, R10.reuse, R29, RZ ;  /* 0x0000001d0a0c7210 */ /* 0x040fe20007ffe0ff */
[----:B------:R-:W-:-:S04]  /*0970*/  IMAD.WIDE.U32 R36, R10, 0x4, R4 ;  /* 0x000000040a247825 */ /* 0x000fc800078e0004 */
[C---:B------:R-:W-:Y:S01]  /*0980*/  IMAD.IADD R11, R12.reuse, 0x1, R29 ;  /* 0x000000010c0b7824 */ /* 0x040fe200078e021d */
[----:B------:R-:W3:Y:S01]  /*0990*/  LDG.E R25, desc[UR10][R36.64] ;  /* 0x0000000a24197981 */ /* 0x000ee2000c1e1900 */
[----:B------:R-:W-:-:S03]  /*09a0*/  IMAD.WIDE.U32 R12, R12, 0x4, R4 ;  /* 0x000000040c0c7825 */ /* 0x000fc600078e0004 */
[CC--:B------:R-:W-:Y:S01]  /*09b0*/  IADD3 R30, PT, PT, R11.reuse, R29.reuse, RZ ;  /* 0x0000001d0b1e7210 */ /* 0x0c0fe20007ffe0ff */
[--C-:B0-----:R-:W-:Y:S01]  /*09c0*/  IMAD.WIDE.U32 R6, R11, 0x4, R4.reuse ;  /* 0x000000040b067825 */ /* 0x101fe200078e0004 */
[----:B------:R0:W4:Y:S03]  /*09d0*/  LDG.E R28, desc[UR10][R12.64] ;  /* 0x0000000a0c1c7981 */ /* 0x000126000c1e1900 */
[C---:B------:R-:W-:Y:S01]  /*09e0*/  IMAD.WIDE.U32 R10, R30.reuse, 0x4, R4 ;  /* 0x000000041e0a7825 */ /* 0x040fe200078e0004 */
[----:B------:R-:W5:Y:S03]  /*09f0*/  LDG.E R37, desc[UR10][R2.64+0x10] ;  /* 0x0000100a02257981 */ /* 0x000f66000c1e1900 */
[----:B------:R-:W-:Y:S01]  /*0a00*/  IMAD.IADD R30, R30, 0x1, R29 ;  /* 0x000000011e1e7824 */ /* 0x000fe200078e021d */
[----:B------:R-:W5:Y:S04]  /*0a10*/  LDG.E R6, desc[UR10][R6.64] ;  /* 0x0000000a06067981 */ /* 0x000f68000c1e1900 */
[----:B------:R-:W-:Y:S01]  /*0a20*/  IADD3 R34, PT, PT, R30, R29, RZ ;  /* 0x0000001d1e227210 */ /* 0x000fe20007ffe0ff */
[----:B------:R-:W5:Y:S04]  /*0a30*/  LDG.E R10, desc[UR10][R10.64] ;  /* 0x0000000a0a0a7981 */ /* 0x000f68000c1e1900 */
[----:B0-----:R-:W-:Y:S01]  /*0a40*/  IMAD.WIDE.U32 R12, R34, 0x4, R4 ;  /* 0x00000004220c7825 */ /* 0x001fe200078e0004 */
[----:B------:R-:W5:Y:S05]  /*0a50*/  LDG.E R7, desc[UR10][R2.64+0x18] ;  /* 0x0000180a02077981 */ /* 0x000f6a000c1e1900 */
[----:B------:R-:W5:Y:S04]  /*0a60*/  LDG.E R12, desc[UR10][R12.64] ;  /* 0x0000000a0c0c7981 */ /* 0x000f68000c1e1900 */
[----:B------:R-:W5:Y:S01]  /*0a70*/  LDG.E R11, desc[UR10][R2.64+0x1c] ;  /* 0x00001c0a020b7981 */ /* 0x000f62000c1e1900 */
[----:B--2---:R-:W-:Y:S01]  /*0a80*/  FFMA R35, R35, R9, R8 ;  /* 0x0000000923237223 */ /* 0x004fe20000000008 */
[----:B------:R-:W-:-:S04]  /*0a90*/  IMAD.WIDE.U32 R8, R30, 0x4, R4 ;  /* 0x000000041e087825 */ /* 0x000fc800078e0004 */
[----:B------:R-:W-:Y:S02]  /*0aa0*/  IMAD.IADD R30, R34, 0x1, R29 ;  /* 0x00000001221e7824 */ /* 0x000fe400078e021d */
[----:B------:R-:W2:Y:S02]  /*0ab0*/  LDG.E R8, desc[UR10][R8.64] ;  /* 0x0000000a08087981 */ /* 0x000ea4000c1e1900 */
[----:B------:R-:W-:Y:S02]  /*0ac0*/  IMAD.WIDE.U32 R4, R30, 0x4, R4 ;  /* 0x000000041e047825 */ /* 0x000fe400078e0004 */
[----:B------:R-:W2:Y:S04]  /*0ad0*/  LDG.E R29, desc[UR10][R2.64+0x14] ;  /* 0x0000140a021d7981 */ /* 0x000ea8000c1e1900 */
[----:B------:R-:W2:Y:S01]  /*0ae0*/  LDG.E R4, desc[UR10][R4.64] ;  /* 0x0000000a04047981 */ /* 0x000ea2000c1e1900 */
[----:B---3--:R-:W-:-:S04]  /*0af0*/  FFMA R26, R26, R25, R35 ;  /* 0x000000191a1a7223 */ /* 0x008fc80000000023 */
[----:B----4-:R-:W-:-:S04]  /*0b00*/  FFMA R26, R27, R28, R26 ;  /* 0x0000001c1b1a7223 */ /* 0x010fc8000000001a */
[----:B-----5:R-:W-:-:S04]  /*0b10*/  FFMA R6, R33, R6, R26 ;  /* 0x0000000621067223 */ /* 0x020fc8000000001a */
[----:B------:R-:W-:Y:S01]  /*0b20*/  FFMA R6, R37, R10, R6 ;  /* 0x0000000a25067223 */ /* 0x000fe20000000006 */
[----:B------:R-:W-:-:S03]  /*0b30*/  IADD3 R24, PT, PT, R24, 0x8, RZ ;  /* 0x0000000818187810 */ /* 0x000fc60007ffe0ff */
[----:B--2---:R-:W-:-:S04]  /*0b40*/  FFMA R6, R29, R8, R6 ;  /* 0x000000081d067223 */ /* 0x004fc80000000006 */
[----:B------:R-:W-:-:S04]  /*0b50*/  FFMA R6, R7, R12, R6 ;  /* 0x0000000c07067223 */ /* 0x000fc80000000006 */
[----:B------:R-:W-:-:S07]  /*0b60*/  FFMA R8, R11, R4, R6 ;  /* 0x000000040b087223 */ /* 0x000fce0000000006 */
.L_x_51:
        /* <DEDUP_REMOVED lines=8> */
[----:B------:R-:W4:Y:S01]  /*0bf0*/  LDG.E R30, desc[UR10][R2.64+0xc] ;  /* 0x00000c0a021e7981 */ /* 0x000f22000c1e1900 */
[----:B0-----:R-:W-:-:S04]  /*0c00*/  IMAD R12, R24, R25, R23 ;  /* 0x00000019180c7224 */ /* 0x001fc800078e0217 */
[C---:B------:R-:W-:Y:S02]  /*0c10*/  IMAD.IADD R6, R12.reuse, 0x1, R25 ;  /* 0x000000010c067824 */ /* 0x040fe400078e0219 */
[----:B-1----:R-:W-:-:S03]  /*0c20*/  IMAD.WIDE.U32 R12, R12, 0x4, R4 ;  /* 0x000000040c0c7825 */ /* 0x002fc600078e0004 */
[C---:B------:R-:W-:Y:S01]  /*0c30*/  IADD3 R26, PT, PT, R6.reuse, R25, RZ ;  /* 0x00000019061a7210 */ /* 0x040fe20007ffe0ff */
[--C-:B------:R-:W-:Y:S02]  /*0c40*/  IMAD.WIDE.U32 R6, R6, 0x4, R4.reuse ;  /* 0x0000000406067825 */ /* 0x100fe400078e0004 */
[----:B------:R-:W2:Y:S02]  /*0c50*/  LDG.E R12, desc[UR10][R12.64] ;  /* 0x0000000a0c0c7981 */ /* 0x000ea4000c1e1900 */
[C---:B------:R-:W-:Y:S02]  /*0c60*/  IMAD.WIDE.U32 R10, R26.reuse, 0x4, R4 ;  /* 0x000000041a0a7825 */ /* 0x040fe400078e0004 */
[----:B------:R-:W5:Y:S02]  /*0c70*/  LDG.E R6, desc[UR10][R6.64] ;  /* 0x0000000a06067981 */ /* 0x000f64000c1e1900 */
[----:B------:R-:W-:Y:S02]  /*0c80*/  IMAD.IADD R25, R26, 0x1, R25 ;  /* 0x000000011a197824 */ /* 0x000fe400078e0219 */
[----:B------:R-:W5:Y:S02]  /*0c90*/  LDG.E R26, desc[UR10][R2.64+0x4] ;  /* 0x0000040a021a7981 */ /* 0x000f64000c1e1900 */
[----:B------:R-:W-:-:S02]  /*0ca0*/  IMAD.WIDE.U32 R4, R25, 0x4, R4 ;  /* 0x0000000419047825 */ /* 0x000fc400078e0004 */
[----:B------:R-:W3:Y:S04]  /*0cb0*/  LDG.E R10, desc[UR10][R10.64] ;  /* 0x0000000a0a0a7981 */ /* 0x000ee8000c1e1900 */
[----:B------:R-:W4:Y:S01]  /*0cc0*/  LDG.E R4, desc[UR10][R4.64] ;  /* 0x0000000a04047981 */ /* 0x000f22000c1e1900 */
[----:B------:R-:W-:Y:S01]  /*0cd0*/  IADD3 R24, PT, PT, R24, 0x4, RZ ;  /* 0x0000000418187810 */ /* 0x000fe20007ffe0ff */
[----:B--2---:R-:W-:-:S04]  /*0ce0*/  FFMA R9, R9, R12, R8 ;  /* 0x0000000c09097223 */ /* 0x004fc80000000008 */
[----:B-----5:R-:W-:-:S04]  /*0cf0*/  FFMA R9, R26, R6, R9 ;  /* 0x000000061a097223 */ /* 0x020fc80000000009 */
[----:B---3--:R-:W-:-:S04]  /*0d00*/  FFMA R9, R28, R10, R9 ;  /* 0x0000000a1c097223 */ /* 0x008fc80000000009 */
[----:B----4-:R-:W-:-:S07]  /*0d10*/  FFMA R8, R30, R4, R9 ;  /* 0x000000041e087223 */ /* 0x010fce0000000009 */
.L_x_52:
[----:B------:R-:W-:Y:S05]  /*0d20*/  @!P3 BRA `(.L_x_50) ;  /* 0x000000000054b947 */ /* 0x000fea0003800000 */
[----:B------:R-:W0:Y:S01]  /*0d30*/  LDC R10, c[0x0][0x3d4] ;  /* 0x0000f500ff0a7b82 */ /* 0x000e220000000800 */
[----:B------:R-:W-:-:S05]  /*0d40*/  IMAD.WIDE.U32 R2, R24, 0x4, R20 ;  /* 0x0000000418027825 */ /* 0x000fca00078e0014 */
[----:B------:R-:W2:Y:S02]  /*0d50*/  LDG.E R9, desc[UR10][R2.64] ;  /* 0x0000000a02097981 */ /* 0x000ea4000c1e1900 */
[----:B------:R-:W1:Y:S01]  /*0d60*/  LDC.64 R4, c[0x0][0x3a0] ;  /* 0x0000e800ff047b82 */ /* 0x000e620000000a00 */
[----:B0-----:R-:W-:-:S04]  /*0d70*/  IMAD R11, R24, R10, R23 ;  /* 0x0000000a180b7224 */ /* 0x001fc800078e0217 */
[----:B-1----:R-:W-:-:S06]  /*0d80*/  IMAD.WIDE.U32 R6, R11, 0x4, R4 ;  /* 0x000000040b067825 */ /* 0x002fcc00078e0004 */
[----:B------:R-:W2:Y:S01]  /*0d90*/  LDG.E R6, desc[UR10][R6.64] ;  /* 0x0000000a06067981 */ /* 0x000ea2000c1e1900 */
[----:B------:R-:W-:Y:S01]  /*0da0*/  ISETP.NE.AND P3, PT, R22, 0x1, PT ;  /* 0x000000011600780c */ /* 0x000fe20003f65270 */
[----:B--2---:R-:W-:-:S12]  /*0db0*/  FFMA R8, R9, R6, R8 ;  /* 0x0000000609087223 */ /* 0x004fd80000000008 */
[----:B------:R-:W-:Y:S05]  /*0dc0*/  @!P3 BRA `(.L_x_50) ;  /* 0x00000000002cb947 */ /* 0x000fea0003800000 */
[----:B------:R-:W-:Y:S01]  /*0dd0*/  ISETP.NE.AND P3, PT, R22, 0x2, PT ;  /* 0x000000021600780c */ /* 0x000fe20003f65270 */
[----:B------:R-:W-:Y:S01]  /*0de0*/  IMAD.IADD R7, R11, 0x1, R10 ;  /* 0x000000010b077824 */ /* 0x000fe200078e020a */
[----:B------:R-:W2:Y:S11]  /*0df0*/  LDG.E R9, desc[UR10][R2.64+0x4] ;  /* 0x0000040a02097981 */ /* 0x000eb6000c1e1900 */
[C---:B------:R-:W-:Y:S01]  /*0e00*/  @P3 IADD3 R11, PT, PT, R7.reuse, R10, RZ ;  /* 0x0000000a070b3210 */ /* 0x040fe20007ffe0ff */
[----:B------:R-:W-:-:S04]  /*0e10*/  IMAD.WIDE.U32 R6, R7, 0x4, R4 ;  /* 0x0000000407067825 */ /* 0x000fc800078e0004 */
[----:B------:R-:W-:Y:S02]  /*0e20*/  @P3 IMAD.WIDE.U32 R4, R11, 0x4, R4 ;  /* 0x000000040b043825 */ /* 0x000fe400078e0004 */
[----:B------:R-:W2:Y:S04]  /*0e30*/  LDG.E R6, desc[UR10][R6.64] ;  /* 0x0000000a06067981 */ /* 0x000ea8000c1e1900 */
[----:B------:R-:W3:Y:S04]  /*0e40*/  @P3 LDG.E R11, desc[UR10][R2.64+0x8] ;  /* 0x0000080a020b3981 */ /* 0x000ee8000c1e1900 */
[----:B------:R-:W3:Y:S01]  /*0e50*/  @P3 LDG.E R4, desc[UR10][R4.64] ;  /* 0x0000000a04043981 */ /* 0x000ee2000c1e1900 */
[----:B--2---:R-:W-:-:S04]  /*0e60*/  FFMA R8, R9, R6, R8 ;  /* 0x0000000609087223 */ /* 0x004fc80000000008 */
[----:B---3--:R-:W-:-:S07]  /*0e70*/  @P3 FFMA R8, R11, R4, R8 ;  /* 0x000000040b083223 */ /* 0x008fce0000000008 */
.L_x_50:
[----:B------:R-:W0:Y:S01]  /*0e80*/  LDC R4, c[0x0][0x3d4] ;  /* 0x0000f500ff047b82 */ /* 0x000e220000000800 */
[C---:B------:R-:W-:Y:S01]  /*0e90*/  LEA R3, R23.reuse, UR14, 0x2 ;  /* 0x0000000e17037c11 */ /* 0x040fe2000f8e10ff */
[----:B------:R-:W-:-:S04]  /*0ea0*/  VIADD R23, R23, 0x1 ;  /* 0x0000000117177836 */ /* 0x000fc80000000000 */
[----:B------:R3:W-:Y:S01]  /*0eb0*/  STL [R3], R8 ;  /* 0x0000000803007387 */ /* 0x0007e20000100800 */
[----:B0-----:R-:W-:-:S13]  /*0ec0*/  ISETP.NE.AND P3, PT, R23, R4, PT ;  /* 0x000000041700720c */ /* 0x001fda0003f65270 */
[----:B---3--:R-:W-:Y:S05]  /*0ed0*/  @!P3 BRA `(.L_x_46) ;  /* 0x0000000000c8b947 */ /* 0x008fea0003800000 */
[----:B------:R-:W-:Y:S05]  /*0ee0*/  BRA `(.L_x_53) ;  /* 0xfffffff000f07947 */ /* 0x000fea000383ffff */
.L_x_47:
[C---:B------:R-:W-:Y:S02]  /*0ef0*/  IADD3 R0, PT, PT, R4.reuse, -0x1, RZ ;  /* 0xffffffff04007810 */ /* 0x040fe40007ffe0ff */
[----:B------:R-:W-:Y:S02]  /*0f00*/  LOP3.LUT R5, R4, 0xf, RZ, 0xc0, !PT ;  /* 0x0000000f04057812 */ /* 0x000fe400078ec0ff */
[----:B------:R-:W-:Y:S01]  /*0f10*/  ISETP.GE.U32.AND P0, PT, R0, 0xf, PT ;  /* 0x0000000f0000780c */ /* 0x000fe20003f06070 */
[----:B------:R-:W-:Y:S01]  /*0f20*/  IMAD.MOV.U32 R0, RZ, RZ, RZ ;  /* 0x000000ffff007224 */ /* 0x000fe200078e00ff */
[----:B------:R-:W-:-:S11]  /*0f30*/  ISETP.NE.AND P1, PT, R5, RZ, PT ;  /* 0x000000ff0500720c */ /* 0x000fd60003f25270 */
[----:B------:R-:W-:Y:S05]  /*0f40*/  @!P0 BRA `(.L_x_54) ;  /* 0x0000000000288947 */ /* 0x000fea0003800000 */
[----:B------:R-:W-:Y:S01]  /*0f50*/  HFMA2 R3, -RZ, RZ, 0, 0 ;  /* 0x00000000ff037431 */ /* 0x000fe200000001ff */
[----:B------:R-:W-:-:S07]  /*0f60*/  LOP3.LUT R0, R4, 0x7ffffff0, RZ, 0xc0, !PT ;  /* 0x7ffffff004007812 */ /* 0x000fce00078ec0ff */
.L_x_55:
[C---:B0-----:R-:W-:Y:S01]  /*0f70*/  LEA R2, R3.reuse, UR14, 0x2 ;  /* 0x0000000e03027c11 */ /* 0x041fe2000f8e10ff */
[----:B------:R-:W-:-:S04]  /*0f80*/  VIADD R3, R3, 0x10 ;  /* 0x0000001003037836 */ /* 0x000fc80000000000 */
[----:B------:R0:W-:Y:S01]  /*0f90*/  STL.128 [R2], RZ ;  /* 0x000000ff02007387 */ /* 0x0001e20000100c00 */
[----:B------:R-:W-:-:S03]  /*0fa0*/  ISETP.NE.AND P0, PT, R3, R0, PT ;  /* 0x000000000300720c */ /* 0x000fc60003f05270 */
[----:B------:R0:W-:Y:S04]  /*0fb0*/  STL.128 [R2+0x10], RZ ;  /* 0x000010ff02007387 */ /* 0x0001e80000100c00 */
[----:B------:R0:W-:Y:S04]  /*0fc0*/  STL.128 [R2+0x20], RZ ;  /* 0x000020ff02007387 */ /* 0x0001e80000100c00 */
[----:B------:R0:W-:Y:S02]  /*0fd0*/  STL.128 [R2+0x30], RZ ;  /* 0x000030ff02007387 */ /* 0x0001e40000100c00 */
[----:B------:R-:W-:Y:S05]  /*0fe0*/  @P0 BRA `(.L_x_55) ;  /* 0xfffffffc00e00947 */ /* 0x000fea000383ffff */
.L_x_54:
[----:B------:R-:W-:Y:S05]  /*0ff0*/  @!P1 BRA `(.L_x_46) ;  /* 0x0000000000809947 */ /* 0x000fea0003800000 */
[----:B------:R-:W-:Y:S02]  /*1000*/  ISETP.GE.U32.AND P0, PT, R5, 0x8, PT ;  /* 0x000000080500780c */ /* 0x000fe40003f06070 */
[----:B------:R-:W-:-:S04]  /*1010*/  LOP3.LUT R3, R4, 0x7, RZ, 0xc0, !PT ;  /* 0x0000000704037812 */ /* 0x000fc800078ec0ff */
[----:B------:R-:W-:-:S07]  /*1020*/  ISETP.NE.AND P1, PT, R3, RZ, PT ;  /* 0x000000ff0300720c */ /* 0x000fce0003f25270 */
[----:B------:R-:W-:Y:S06]  /*1030*/  @!P0 BRA `(.L_x_56) ;  /* 0x0000000000288947 */ /* 0x000fec0003800000 */
[C---:B0-----:R-:W-:Y:S02]  /*1040*/  LEA R2, R0.reuse, UR14, 0x2 ;  /* 0x0000000e00027c11 */ /* 0x041fe4000f8e10ff */
[----:B------:R-:W-:-:S03]  /*1050*/  IADD3 R0, PT, PT, R0, 0x8, RZ ;  /* 0x0000000800007810 */ /* 0x000fc60007ffe0ff */
[----:B------:R1:W-:Y:S04]  /*1060*/  STL [R2], RZ ;  /* 0x000000ff02007387 */ /* 0x0003e80000100800 */
[----:B------:R1:W-:Y:S04]  /*1070*/  STL [R2+0x4], RZ ;  /* 0x000004ff02007387 */ /* 0x0003e80000100800 */
[----:B------:R1:W-:Y:S04]  /*1080*/  STL [R2+0x8], RZ ;  /* 0x000008ff02007387 */ /* 0x0003e80000100800 */
[----:B------:R1:W-:Y:S04]  /*1090*/  STL [R2+0xc], RZ ;  /* 0x00000cff02007387 */ /* 0x0003e80000100800 */
[----:B------:R1:W-:Y:S04]  /*10a0*/  STL [R2+0x10], RZ ;  /* 0x000010ff02007387 */ /* 0x0003e80000100800 */
[----:B------:R1:W-:Y:S04]  /*10b0*/  STL [R2+0x14], RZ ;  /* 0x000014ff02007387 */ /* 0x0003e80000100800 */
[----:B------:R1:W-:Y:S04]  /*10c0*/  STL [R2+0x18], RZ ;  /* 0x000018ff02007387 */ /* 0x0003e80000100800 */
[----:B------:R1:W-:Y:S02]  /*10d0*/  STL [R2+0x1c], RZ ;  /* 0x00001cff02007387 */ /* 0x0003e40000100800 */
.L_x_56:
[----:B------:R-:W-:Y:S05]  /*10e0*/  @!P1 BRA `(.L_x_46) ;  /* 0x0000000000449947 */ /* 0x000fea0003800000 */
[----:B------:R-:W-:Y:S02]  /*10f0*/  ISETP.GE.U32.AND P0, PT, R3, 0x4, PT ;  /* 0x000000040300780c */ /* 0x000fe40003f06070 */
[----:B01----:R-:W-:-:S04]  /*1100*/  LOP3.LUT R2, R4, 0x3, RZ, 0xc0, !PT ;  /* 0x0000000304027812 */ /* 0x003fc800078ec0ff */
[----:B------:R-:W-:-:S07]  /*1110*/  ISETP.NE.AND P1, PT, R2, RZ, PT ;  /* 0x000000ff0200720c */ /* 0x000fce0003f25270 */
[C---:B------:R-:W-:Y:S01]  /*1120*/  @P0 LEA R3, R0.reuse, UR14, 0x2 ;  /* 0x0000000e00030c11 */ /* 0x040fe2000f8e10ff */
[----:B------:R-:W-:-:S04]  /*1130*/  @P0 VIADD R0, R0, 0x4 ;  /* 0x0000000400000836 */ /* 0x000fc80000000000 */
[----:B------:R2:W-:Y:S04]  /*1140*/  @P0 STL [R3], RZ ;  /* 0x000000ff03000387 */ /* 0x0005e80000100800 */
[----:B------:R2:W-:Y:S04]  /*1150*/  @P0 STL [R3+0x4], RZ ;  /* 0x000004ff03000387 */ /* 0x0005e80000100800 */
[----:B------:R2:W-:Y:S04]  /*1160*/  @P0 STL [R3+0x8], RZ ;  /* 0x000008ff03000387 */ /* 0x0005e80000100800 */
[----:B------:R2:W-:Y:S01]  /*1170*/  @P0 STL [R3+0xc], RZ ;  /* 0x00000cff03000387 */ /* 0x0005e20000100800 */
[----:B------:R-:W-:Y:S05]  /*1180*/  @!P1 BRA `(.L_x_46) ;  /* 0x00000000001c9947 */ /* 0x000fea0003800000 */
[----:B------:R-:W-:-:S05]  /*1190*/  UMOV UR4, URZ ;  /* 0x000000ff00047c82 */ /* 0x000fca0008000000 */
.L_x_57:
[C---:B--2---:R-:W-:Y:S01]  /*11a0*/  LEA R3, R0.reuse, UR14, 0x2 ;  /* 0x0000000e00037c11 */ /* 0x044fe2000f8e10ff */
[----:B------:R-:W-:Y:S01]  /*11b0*/  UIADD3 UR4, UPT, UPT, UR4, 0x1, URZ ;  /* 0x0000000104047890 */ /* 0x000fe2000fffe0ff */
[----:B------:R-:W-:-:S03]  /*11c0*/  IADD3 R0, PT, PT, R0, 0x1, RZ ;  /* 0x0000000100007810 */ /* 0x000fc60007ffe0ff */
[----:B------:R3:W-:Y:S02]  /*11d0*/  STL [R3], RZ ;  /* 0x000000ff03007387 */ /* 0x0007e40000100800 */
[----:B------:R-:W-:-:S13]  /*11e0*/  ISETP.NE.AND P0, PT, R2, UR4, PT ;  /* 0x0000000402007c0c */ /* 0x000fda000bf05270 */
[----:B---3--:R-:W-:Y:S05]  /*11f0*/  @P0 BRA `(.L_x_57) ;  /* 0xfffffffc00e80947 */ /* 0x008fea000383ffff */
.L_x_46:
[----:B------:R-:W3:Y:S02]  /*1200*/  LDC R12, c[0x0][0x3c8] ;  /* 0x0000f200ff0c7b82 */ /* 0x000ee40000000800 */
[----:B---3--:R-:W-:-:S13]  /*1210*/  ISETP.GE.AND P0, PT, R12, 0x1, PT ;  /* 0x000000010c00780c */ /* 0x008fda0003f06270 */
[----:B------:R-:W-:Y:S05]  /*1220*/  @!P0 BRA `(.L_x_58) ;  /* 0x0000001000e88947 */ /* 0x000fea0003800000 */
[----:B------:R-:W-:-:S13]  /*1230*/  ISETP.GE.AND P0, PT, R4, 0x1, PT ;  /* 0x000000010400780c */ /* 0x000fda0003f06270 */
[----:B------:R-:W-:Y:S05]  /*1240*/  @!P0 BRA `(.L_x_59) ;  /* 0x0000000c00648947 */ /* 0x000fea0003800000 */
[C---:B------:R-:W-:Y:S01]  /*1250*/  LOP3.LUT R8, R4.reuse, 0xf, RZ, 0xc0, !PT ;  /* 0x0000000f04087812 */ /* 0x040fe200078ec0ff */
[----:B------:R-:W-:Y:S01]  /*1260*/  HFMA2 R10, -RZ, RZ, 0, 0 ;  /* 0x00000000ff0a7431 */ /* 0x000fe200000001ff */
[C---:B------:R-:W-:Y:S01]  /*1270*/  LOP3.LUT R0, R4.reuse, 0x7, RZ, 0xc0, !PT ;  /* 0x0000000704007812 */ /* 0x040fe200078ec0ff */
[----:B------:R-:W-:Y:S02]  /*1280*/  VIADD R9, R4, 0xffffffff ;  /* 0xffffffff04097836 */ /* 0x000fe40000000000 */
[----:B01----:R-:W-:Y:S01]  /*1290*/  VIADD R2, R8, 0xffffffff ;  /* 0xffffffff08027836 */ /* 0x003fe20000000000 */
[----:B--2---:R-:W-:-:S04]  /*12a0*/  IADD3 R3, PT, PT, R0, -0x1, RZ ;  /* 0xffffffff00037810 */ /* 0x004fc80007ffe0ff */
[----:B------:R-:W-:Y:S02]  /*12b0*/  ISETP.GE.U32.AND P0, PT, R2, 0x7, PT ;  /* 0x000000070200780c */ /* 0x000fe40003f06070 */
[----:B------:R-:W-:Y:S02]  /*12c0*/  ISETP.GE.U32.AND P1, PT, R3, 0x3, PT ;  /* 0x000000030300780c */ /* 0x000fe40003f26070 */
[C---:B------:R-:W-:Y:S02]  /*12d0*/  LOP3.LUT R2, R4.reuse, 0x7ffffff0, RZ, 0xc0, !PT ;  /* 0x7ffffff004027812 */ /* 0x040fe400078ec0ff */
[----:B------:R-:W-:-:S09]  /*12e0*/  LOP3.LUT R3, R4, 0x3, RZ, 0xc0, !PT ;  /* 0x0000000304037812 */ /* 0x000fd200078ec0ff */
.L_x_65:
[----:B------:R-:W-:-:S05]  /*12f0*/  IMAD.WIDE.U32 R4, R10, 0x4, R20 ;  /* 0x000000040a047825 */ /* 0x000fca00078e0014 */
[----:B------:R-:W2:Y:S01]  /*1300*/  LDG.E R11, desc[UR10][R4.64] ;  /* 0x0000000a040b7981 */ /* 0x000ea2000c1e1900 */
[----:B------:R-:W-:Y:S01]  /*1310*/  IMAD.WIDE.U32 R12, R10, 0x4, R16 ;  /* 0x000000040a0c7825 */ /* 0x000fe200078e0010 */
[----:B------:R-:W-:-:S03]  /*1320*/  ISETP.GE.U32.AND P2, PT, R9, 0xf, PT ;  /* 0x0000000f0900780c */ /* 0x000fc60003f46070 */
[----:B------:R-:W-:Y:S01]  /*1330*/  IMAD.MOV.U32 R25, RZ, RZ, RZ ;  /* 0x000000ffff197224 */ /* 0x000fe200078e00ff */
[----:B--2---:R0:W-:Y:S09]  /*1340*/  STG.E desc[UR10][R12.64], R11 ;  /* 0x0000000b0c007986 */ /* 0x0041f2000c10190a */
[----:B------:R-:W-:Y:S05]  /*1350*/  @!P2 BRA `(.L_x_60) ;  /* 0x000000040070a947 */ /* 0x000fea0003800000 */
[----:B------:R-:W-:Y:S01]  /*1360*/  MOV R25, RZ ;  /* 0x000000ff00197202 */ /* 0x000fe20000000f00 */
[----:B------:R-:W1:Y:S06]  /*1370*/  LDCU UR4, c[0x0][0x3c8] ;  /* 0x00007900ff0477ac */ /* 0x000e6c0008000800 */
.L_x_61:
[----:B--2---:R-:W2:Y:S01]  /*1380*/  LDC.64 R22, c[0x0][0x3a8] ;  /* 0x0000ea00ff167b82 */ /* 0x004ea20000000a00 */
[C---:B-1----:R-:W-:Y:S01]  /*1390*/  IMAD R29, R25.reuse, UR4, R10 ;  /* 0x00000004191d7c24 */ /* 0x042fe2000f8e020a */
[----:B------:R-:W-:-:S05]  /*13a0*/  LEA R24, R25, UR14, 0x2 ;  /* 0x0000000e19187c11 */ /* 0x000fca000f8e10ff */
[----:B------:R-:W3:Y:S01]  /*13b0*/  LDL.128 R4, [R24] ;  /* 0x0000000018047983 */ /* 0x000ee20000100c00 */
[----:B--2---:R-:W-:-:S06]  /*13c0*/  IMAD.WIDE.U32 R26, R29, 0x4, R22 ;  /* 0x000000041d1a7825 */ /* 0x004fcc00078e0016 */
[----:B------:R-:W3:Y:S01]  /*13d0*/  LDG.E R26, desc[UR10][R26.64] ;  /* 0x0000000a1a1a7981 */ /* 0x000ee2000c1e1900 */
[----:B------:R-:W-:-:S04]  /*13e0*/  VIADD R31, R29, UR4 ;  /* 0x000000041d1f7c36 */ /* 0x000fc80008000000 */
[----:B------:R-:W-:-:S04]  /*13f0*/  IMAD.WIDE.U32 R28, R31, 0x4, R22 ;  /* 0x000000041f1c7825 */ /* 0x000fc800078e0016 */
[----:B---3--:R-:W-:-:S05]  /*1400*/  FFMA R4, R4, R26, R11 ;  /* 0x0000001a04047223 */ /* 0x008fca000000000b */
[----:B------:R1:W-:Y:S04]  /*1410*/  STG.E desc[UR10][R12.64], R4 ;  /* 0x000000040c007986 */ /* 0x0003e8000c10190a */
[----:B------:R-:W0:Y:S01]  /*1420*/  LDG.E R28, desc[UR10][R28.64] ;  /* 0x0000000a1c1c7981 */ /* 0x000e22000c1e1900 */
[----:B------:R-:W-:-:S05]  /*1430*/  IADD3 R33, PT, PT, R31, UR4, RZ ;  /* 0x000000041f217c10 */ /* 0x000fca000fffe0ff */
[----:B------:R-:W-:-:S04]  /*1440*/  IMAD.WIDE.U32 R30, R33, 0x4, R22 ;  /* 0x00000004211e7825 */ /* 0x000fc800078e0016 */
[----:B0-----:R-:W-:-:S05]  /*1450*/  FFMA R11, R5, R28, R4 ;  /* 0x0000001c050b7223 */ /* 0x001fca0000000004 */
[----:B------:R0:W-:Y:S04]  /*1460*/  STG.E desc[UR10][R12.64], R11 ;  /* 0x0000000b0c007986 */ /* 0x0001e8000c10190a */
[----:B------:R-:W2:Y:S01]  /*1470*/  LDG.E R30, desc[UR10][R30.64] ;  /* 0x0000000a1e1e7981 */ /* 0x000ea2000c1e1900 */
[----:B------:R-:W-:-:S04]  /*1480*/  VIADD R5, R33, UR4 ;  /* 0x0000000421057c36 */ /* 0x000fc80008000000 */
[----:B------:R-:W-:-:S04]  /*1490*/  IMAD.WIDE.U32 R32, R5, 0x4, R22 ;  /* 0x0000000405207825 */ /* 0x000fc800078e0016 */
[----:B--2---:R-:W-:-:S05]  /*14a0*/  FFMA R34, R6, R30, R11 ;  /* 0x0000001e06227223 */ /* 0x004fca000000000b */
[----:B------:R2:W-:Y:S04]  /*14b0*/  STG.E desc[UR10][R12.64], R34 ;  /* 0x000000220c007986 */ /* 0x0005e8000c10190a */
[----:B------:R-:W3:Y:S01]  /*14c0*/  LDG.E R32, desc[UR10][R32.64] ;  /* 0x0000000a20207981 */ /* 0x000ee2000c1e1900 */
[----:B------:R-:W-:-:S05]  /*14d0*/  IADD3 R29, PT, PT, R5, UR4, RZ ;  /* 0x00000004051d7c10 */ /* 0x000fca000fffe0ff */
[----:B------:R-:W-:-:S04]  /*14e0*/  IMAD.WIDE.U32 R26, R29, 0x4, R22 ;  /* 0x000000041d1a7825 */ /* 0x000fc800078e0016 */
[----:B---3--:R-:W-:Y:S02]  /*14f0*/  FFMA R35, R7, R32, R34 ;  /* 0x0000002007237223 */ /* 0x008fe40000000022 */
[----:B-1----:R-:W3:Y:S04]  /*1500*/  LDL.128 R4, [R24+0x10] ;  /* 0x0000100018047983 */ /* 0x002ee80000100c00 */
[----:B------:R1:W-:Y:S04]  /*1510*/  STG.E desc[UR10][R12.64], R35 ;  /* 0x000000230c007986 */ /* 0x0003e8000c10190a */
[----:B------:R-:W3:Y:S01]  /*1520*/  LDG.E R26, desc[UR10][R26.64] ;  /* 0x0000000a1a1a7981 */ /* 0x000ee2000c1e1900 */
[----:B0-----:R-:W-:-:S04]  /*1530*/  VIADD R11, R29, UR4 ;  /* 0x000000041d0b7c36 */ /* 0x001fc80008000000 */
[----:B------:R-:W-:-:S04]  /*1540*/  IMAD.WIDE.U32 R28, R11, 0x4, R22 ;  /* 0x000000040b1c7825 */ /* 0x000fc800078e0016 */
[----:B---3--:R-:W-:-:S05]  /*1550*/  FFMA R4, R4, R26, R35 ;  /* 0x0000001a04047223 */ /* 0x008fca0000000023 */
[----:B------:R0:W-:Y:S04]  /*1560*/  STG.E desc[UR10][R12.64], R4 ;  /* 0x000000040c007986 */ /* 0x0001e8000c10190a */
[----:B------:R-:W3:Y:S01]  /*1570*/  LDG.E R28, desc[UR10][R28.64] ;  /* 0x0000000a1c1c7981 */ /* 0x000ee2000c1e1900 */
[----:B------:R-:W-:-:S05]  /*1580*/  IADD3 R33, PT, PT, R11, UR4, RZ ;  /* 0x000000040b217c10 */ /* 0x000fca000fffe0ff */
[----:B------:R-:W-:-:S04]  /*1590*/  IMAD.WIDE.U32 R30, R33, 0x4, R22 ;  /* 0x00000004211e7825 */ /* 0x000fc800078e0016 */
[----:B---3--:R-:W-:-:S05]  /*15a0*/  FFMA R11, R5, R28, R4 ;  /* 0x0000001c050b7223 */ /* 0x008fca0000000004 */
[----:B------:R3:W-:Y:S04]  /*15b0*/  STG.E desc[UR10][R12.64], R11 ;  /* 0x0000000b0c007986 */ /* 0x0007e8000c10190a */
[----:B------:R-:W2:Y:S01]  /*15c0*/  LDG.E R30, desc[UR10][R30.64] ;  /* 0x0000000a1e1e7981 */ /* 0x000ea2000c1e1900 */
[----:B------:R-:W-:-:S04]  /*15d0*/  VIADD R5, R33, UR4 ;  /* 0x0000000421057c36 */ /* 0x000fc80008000000 */
[----:B------:R-:W-:-:S04]  /*15e0*/  IMAD.WIDE.U32 R32, R5, 0x4, R22 ;  /* 0x0000000405207825 */ /* 0x000fc800078e0016 */
[----:B--2---:R-:W-:-:S05]  /*15f0*/  FFMA R34, R6, R30, R11 ;  /* 0x0000001e06227223 */ /* 0x004fca000000000b */
[----:B------:R2:W-:Y:S04]  /*1600*/  STG.E desc[UR10][R12.64], R34 ;  /* 0x000000220c007986 */ /* 0x0005e8000c10190a */
[----:B------:R-:W1:Y:S01]  /*1610*/  LDG.E R32, desc[UR10][R32.64] ;  /* 0x0000000a20207981 */ /* 0x000e62000c1e1900 */
[----:B------:R-:W-:-:S05]  /*1620*/  IADD3 R29, PT, PT, R5, UR4, RZ ;  /* 0x00000004051d7c10 */ /* 0x000fca000fffe0ff */
[----:B------:R-:W-:-:S04]  /*1630*/  IMAD.WIDE.U32 R26, R29, 0x4, R22 ;  /* 0x000000041d1a7825 */ /* 0x000fc800078e0016 */
[----:B-1----:R-:W-:Y:S02]  /*1640*/  FFMA R35, R7, R32, R34 ;  /* 0x0000002007237223 */ /* 0x002fe40000000022 */
[----:B0-----:R-:W4:Y:S04]  /*1650*/  LDL.128 R4, [R24+0x20] ;  /* 0x0000200018047983 */ /* 0x001f280000100c00 */
[----:B------:R0:W-:Y:S04]  /*1660*/  STG.E desc[UR10][R12.64], R35 ;  /* 0x000000230c007986 */ /* 0x0001e8000c10190a */
[----:B------:R-:W4:Y:S01]  /*1670*/  LDG.E R26, desc[UR10][R26.64] ;  /* 0x0000000a1a1a7981 */ /* 0x000f22000c1e1900 */
[----:B---3--:R-:W-:-:S04]  /*1680*/  VIADD R11, R29, UR4 ;  /* 0x000000041d0b7c36 */ /* 0x008fc80008000000 */
[----:B------:R-:W-:-:S04]  /*1690*/  IMAD.WIDE.U32 R28, R11, 0x4, R22 ;  /* 0x000000040b1c7825 */ /* 0x000fc800078e0016 */
[----:B----4-:R-:W-:-:S05]  /*16a0*/  FFMA R4, R4, R26, R35 ;  /* 0x0000001a04047223 */ /* 0x010fca0000000023 */
        /* <DEDUP_REMOVED lines=11> */
[----:B------:R-:W0:Y:S01]  /*1760*/  LDG.E R32, desc[UR10][R32.64] ;  /* 0x0000000a20207981 */ /* 0x000e22000c1e1900 */
[----:B------:R-:W-:-:S05]  /*1770*/  IADD3 R29, PT, PT, R5, UR4, RZ ;  /* 0x00000004051d7c10 */ /* 0x000fca000fffe0ff */
[----:B------:R-:W-:-:S04]  /*1780*/  IMAD.WIDE.U32 R26, R29, 0x4, R22 ;  /* 0x000000041d1a7825 */ /* 0x000fc800078e0016 */
[----:B0-----:R-:W-:Y:S02]  /*1790*/  FFMA R35, R7, R32, R34 ;  /* 0x0000002007237223 */ /* 0x001fe40000000022 */
[----:B-1----:R-:W4:Y:S04]  /*17a0*/  LDL.128 R4, [R24+0x30] ;  /* 0x0000300018047983 */ /* 0x002f280000100c00 */
[----:B------:R2:W-:Y:S04]  /*17b0*/  STG.E desc[UR10][R12.64], R35 ;  /* 0x000000230c007986 */ /* 0x0005e8000c10190a */
[----:B------:R-:W4:Y:S01]  /*17c0*/  LDG.E R26, desc[UR10][R26.64] ;  /* 0x0000000a1a1a7981 */ /* 0x000f22000c1e1900 */
[----:B---3--:R-:W-:-:S04]  /*17d0*/  VIADD R11, R29, UR4 ;  /* 0x000000041d0b7c36 */ /* 0x008fc80008000000 */
[----:B------:R-:W-:-:S04]  /*17e0*/  IMAD.WIDE.U32 R28, R11, 0x4, R22 ;  /* 0x000000040b1c7825 */ /* 0x000fc800078e0016 */
[----:B----4-:R-:W-:-:S05]  /*17f0*/  FFMA R30, R4, R26, R35 ;  /* 0x0000001a041e7223 */ /* 0x010fca0000000023 */
[----:B------:R2:W-:Y:S04]  /*1800*/  STG.E desc[UR10][R12.64], R30 ;  /* 0x0000001e0c007986 */ /* 0x0005e8000c10190a */
[----:B------:R-:W3:Y:S01]  /*1810*/  LDG.E R28, desc[UR10][R28.64] ;  /* 0x0000000a1c1c7981 */ /* 0x000ee2000c1e1900 */
[----:B------:R-:W-:Y:S01]  /*1820*/  IADD3 R11, PT, PT, R11, UR4, RZ ;  /* 0x000000040b0b7c10 */ /* 0x000fe2000fffe0ff */
[----:B---3--:R-:W-:-:S04]  /*1830*/  FFMA R31, R5, R28, R30 ;  /* 0x0000001c051f7223 */ /* 0x008fc8000000001e */
[C---:B------:R-:W-:Y:S01]  /*1840*/  IMAD.WIDE.U32 R4, R11.reuse, 0x4, R22 ;  /* 0x000000040b047825 */ /* 0x040fe200078e0016 */
[----:B------:R2:W-:Y:S05]  /*1850*/  STG.E desc[UR10][R12.64], R31 ;  /* 0x0000001f0c007986 */ /* 0x0005ea000c10190a */
[----:B------:R-:W3:Y:S01]  /*1860*/  LDG.E R4, desc[UR10][R4.64] ;  /* 0x0000000a04047981 */ /* 0x000ee2000c1e1900 */
[----:B------:R-:W-:-:S04]  /*1870*/  VIADD R11, R11, UR4 ;  /* 0x000000040b0b7c36 */ /* 0x000fc80008000000 */
[----:B------:R-:W-:-:S04]  /*1880*/  IMAD.WIDE.U32 R22, R11, 0x4, R22 ;  /* 0x000000040b167825 */ /* 0x000fc800078e0016 */
[----:B---3--:R-:W-:-:S05]  /*1890*/  FFMA R6, R6, R4, R31 ;  /* 0x0000000406067223 */ /* 0x008fca000000001f */
[----:B------:R2:W-:Y:S04]  /*18a0*/  STG.E desc[UR10][R12.64], R6 ;  /* 0x000000060c007986 */ /* 0x0005e8000c10190a */
[----:B------:R-:W3:Y:S01]  /*18b0*/  LDG.E R22, desc[UR10][R22.64] ;  /* 0x0000000a16167981 */ /* 0x000ee2000c1e1900 */
[----:B------:R-:W-:-:S04]  /*18c0*/  IADD3 R25, PT, PT, R25, 0x10, RZ ;  /* 0x0000001019197810 */ /* 0x000fc80007ffe0ff */
[----:B------:R-:W-:Y:S01]  /*18d0*/  ISETP.NE.AND P2, PT, R25, R2, PT ;  /* 0x000000021900720c */ /* 0x000fe20003f45270 */
[----:B---3--:R-:W-:-:S05]  /*18e0*/  FFMA R11, R7, R22, R6 ;  /* 0x00000016070b7223 */ /* 0x008fca0000000006 */
[----:B------:R2:W-:Y:S07]  /*18f0*/  STG.E desc[UR10][R12.64], R11 ;  /* 0x0000000b0c007986 */ /* 0x0005ee000c10190a */
[----:B------:R-:W-:Y:S05]  /*1900*/  @P2 BRA `(.L_x_61) ;  /* 0xfffffff8009c2947 */ /* 0x000fea000383ffff */
[----:B------:R-:W-:-:S07]  /*1910*/  IMAD.MOV.U32 R25, RZ, RZ, R2 ;  /* 0x000000ffff197224 */ /* 0x000fce00078e0002 */
.L_x_60:
[----:B------:R-:W-:-:S13]  /*1920*/  ISETP.NE.AND P2, PT, R8, RZ, PT ;  /* 0x000000ff0800720c */ /* 0x000fda0003f45270 */
[----:B------:R-:W-:Y:S05]  /*1930*/  @!P2 BRA `(.L_x_62) ;  /* 0x000000040094a947 */ /* 0x000fea0003800000 */
[----:B------:R-:W-:Y:S01]  /*1940*/  ISETP.NE.AND P2, PT, R0, RZ, PT ;  /* 0x000000ff0000720c */ /* 0x000fe20003f45270 */
[----:B------:R-:W-:-:S12]  /*1950*/  @!P0 BRA `(.L_x_63) ;  /* 0x0000000000b88947 */ /* 0x000fd80003800000 */
[----:B------:R-:W1:Y:S01]  /*1960*/  LDC.64 R22, c[0x0][0x3a8] ;  /* 0x0000ea00ff167b82 */ /* 0x000e620000000a00 */
[----:B------:R-:W3:Y:S01]  /*1970*/  LDCU UR4, c[0x0][0x3c8] ;  /* 0x00007900ff0477ac */ /* 0x000ee20008000800 */
[----:B------:R-:W-:-:S05]  /*1980*/  LEA R24, R25, UR14, 0x2 ;  /* 0x0000000e19187c11 */ /* 0x000fca000f8e10ff */
[----:B--2---:R-:W2:Y:S01]  /*1990*/  LDL.128 R4, [R24] ;  /* 0x0000000018047983 */ /* 0x004ea20000100c00 */
[----:B---3--:R-:W-:-:S04]  /*19a0*/  IMAD R29, R25, UR4, R10 ;  /* 0x00000004191d7c24 */ /* 0x008fc8000f8e020a */
[----:B-1----:R-:W-:-:S06]  /*19b0*/  IMAD.WIDE.U32 R26, R29, 0x4, R22 ;  /* 0x000000041d1a7825 */ /* 0x002fcc00078e0016 */
[----:B------:R-:W2:Y:S01]  /*19c0*/  LDG.E R26, desc[UR10][R26.64] ;  /* 0x0000000a1a1a7981 */ /* 0x000ea2000c1e1900 */
[----:B------:R-:W-:-:S05]  /*19d0*/  IADD3 R31, PT, PT, R29, UR4, RZ ;  /* 0x000000041d1f7c10 */ /* 0x000fca000fffe0ff */
[----:B------:R-:W-:-:S04]  /*19e0*/  IMAD.WIDE.U32 R28, R31, 0x4, R22 ;  /* 0x000000041f1c7825 */ /* 0x000fc800078e0016 */
[----:B--2---:R-:W-:-:S05]  /*19f0*/  FFMA R4, R4, R26, R11 ;  /* 0x0000001a04047223 */ /* 0x004fca000000000b */
[----:B------:R1:W-:Y:S04]  /*1a00*/  STG.E desc[UR10][R12.64], R4 ;  /* 0x000000040c007986 */ /* 0x0003e8000c10190a */
[----:B------:R-:W0:Y:S01]  /*1a10*/  LDG.E R29, desc[UR10][R28.64] ;  /* 0x0000000a1c1d7981 */ /* 0x000e22000c1e1900 */
[----:B------:R-:W-:-:S04]  /*1a20*/  VIADD R33, R31, UR4 ;  /* 0x000000041f217c36 */ /* 0x000fc80008000000 */
[----:B------:R-:W-:-:S04]  /*1a30*/  IMAD.WIDE.U32 R30, R33, 0x4, R22 ;  /* 0x00000004211e7825 */ /* 0x000fc800078e0016 */
[----:B0-----:R-:W-:-:S05]  /*1a40*/  FFMA R11, R29, R5, R4 ;  /* 0x000000051d0b7223 */ /* 0x001fca0000000004 */
[----:B------:R0:W-:Y:S04]  /*1a50*/  STG.E desc[UR10][R12.64], R11 ;  /* 0x0000000b0c007986 */ /* 0x0001e8000c10190a */
[----:B------:R-:W2:Y:S01]  /*1a60*/  LDG.E R30, desc[UR10][R30.64] ;  /* 0x0000000a1e1e7981 */ /* 0x000ea2000c1e1900 */
[----:B------:R-:W-:-:S05]  /*1a70*/  IADD3 R5, PT, PT, R33, UR4, RZ ;  /* 0x0000000421057c10 */ /* 0x000fca000fffe0ff */
[----:B------:R-:W-:-:S04]  /*1a80*/  IMAD.WIDE.U32 R32, R5, 0x4, R22 ;  /* 0x0000000405207825 */ /* 0x000fc800078e0016 */
[----:B--2---:R-:W-:-:S05]  /*1a90*/  FFMA R34, R30, R6, R11 ;  /* 0x000000061e227223 */ /* 0x004fca000000000b */
[----:B------:R-:W-:Y:S04]  /*1aa0*/  STG.E desc[UR10][R12.64], R34 ;  /* 0x000000220c007986 */ /* 0x000fe8000c10190a */
[----:B------:R-:W2:Y:S01]  /*1ab0*/  LDG.E R33, desc[UR10][R32.64] ;  /* 0x0000000a20217981 */ /* 0x000ea2000c1e1900 */
[----:B------:R-:W-:-:S04]  /*1ac0*/  VIADD R29, R5, UR4 ;  /* 0x00000004051d7c36 */ /* 0x000fc80008000000 */
[----:B------:R-:W-:-:S04]  /*1ad0*/  IMAD.WIDE.U32 R26, R29, 0x4, R22 ;  /* 0x000000041d1a7825 */ /* 0x000fc800078e0016 */
[----:B--2---:R-:W-:Y:S02]  /*1ae0*/  FFMA R35, R33, R7, R34 ;  /* 0x0000000721237223 */ /* 0x004fe40000000022 */
[----:B-1----:R-:W0:Y:S04]  /*1af0*/  LDL.128 R4, [R24+0x10] ;  /* 0x0000100018047983 */ /* 0x002e280000100c00 */
[----:B------:R-:W-:Y:S04]  /*1b00*/  STG.E desc[UR10][R12.64], R35 ;  /* 0x000000230c007986 */ /* 0x000fe8000c10190a */
[----:B------:R-:W0:Y:S01]  /*1b10*/  LDG.E R26, desc[UR10][R26.64] ;  /* 0x0000000a1a1a7981 */ /* 0x000e22000c1e1900 */
[----:B------:R-:W-:-:S05]  /*1b20*/  IADD3 R31, PT, PT, R29, UR4, RZ ;  /* 0x000000041d1f7c10 */ /* 0x000fca000fffe0ff */
[----:B------:R-:W-:-:S04]  /*1b30*/  IMAD.WIDE.U32 R28, R31, 0x4, R22 ;  /* 0x000000041f1c7825 */ /* 0x000fc800078e0016 */
[----:B0-----:R-:W-:-:S05]  /*1b40*/  FFMA R11, R4, R26, R35 ;  /* 0x0000001a040b7223 */ /* 0x001fca0000000023 */
[----:B------:R0:W-:Y:S04]  /*1b50*/  STG.E desc[UR10][R12.64], R11 ;  /* 0x0000000b0c007986 */ /* 0x0001e8000c10190a */
[----:B------:R-:W2:Y:S01]  /*1b60*/  LDG.E R28, desc[UR10][R28.64] ;  /* 0x0000000a1c1c7981 */ /* 0x000ea2000c1e1900 */
[----:B------:R-:W-:Y:S02]  /*1b70*/  VIADD R33, R31, UR4 ;  /* 0x000000041f217c36 */ /* 0x000fe40008000000 */
[----:B--2---:R-:W-:Y:S02]  /*1b80*/  FFMA R31, R28, R5, R11 ;  /* 0x000000051c1f7223 */ /* 0x004fe4000000000b */
[----:B------:R-:W-:-:S03]  /*1b90*/  IMAD.WIDE.U32 R4, R33, 0x4, R22 ;  /* 0x0000000421047825 */ /* 0x000fc600078e0016 */
[----:B------:R1:W-:Y:S04]  /*1ba0*/  STG.E desc[UR10][R12.64], R31 ;  /* 0x0000001f0c007986 */ /* 0x0003e8000c10190a */
[----:B------:R-:W2:Y:S01]  /*1bb0*/  LDG.E R4, desc[UR10][R4.64] ;  /* 0x0000000a04047981 */ /* 0x000ea2000c1e1900 */
[----:B------:R-:W-:-:S05]  /*1bc0*/  IADD3 R33, PT, PT, R33, UR4, RZ ;  /* 0x0000000421217c10 */ /* 0x000fca000fffe0ff */
[----:B------:R-:W-:-:S04]  /*1bd0*/  IMAD.WIDE.U32 R22, R33, 0x4, R22 ;  /* 0x0000000421167825 */ /* 0x000fc800078e0016 */
[----:B--2---:R-:W-:-:S05]  /*1be0*/  FFMA R6, R4, R6, R31 ;  /* 0x0000000604067223 */ /* 0x004fca000000001f */
[----:B------:R1:W-:Y:S04]  /*1bf0*/  STG.E desc[UR10][R12.64], R6 ;  /* 0x000000060c007986 */ /* 0x0003e8000c10190a */
[----:B------:R-:W0:Y:S01]  /*1c00*/  LDG.E R23, desc[UR10][R22.64] ;  /* 0x0000000a16177981 */ /* 0x000e22000c1e1900 */
[----:B------:R-:W-:Y:S02]  /*1c10*/  VIADD R25, R25, 0x8 ;  /* 0x0000000819197836 */ /* 0x000fe40000000000 */
[----:B0-----:R-:W-:-:S05]  /*1c20*/  FFMA R11, R23, R7, R6 ;  /* 0x00000007170b7223 */ /* 0x001fca0000000006 */
[----:B------:R1:W-:Y:S02]  /*1c30*/  STG.E desc[UR10][R12.64], R11 ;  /* 0x0000000b0c007986 */ /* 0x0003e4000c10190a */
.L_x_63:
[----:B------:R-:W-:Y:S05]  /*1c40*/  @!P2 BRA `(.L_x_62) ;  /* 0x0000000000d0a947 */ /* 0x000fea0003800000 */
[----:B------:R-:W-:Y:S01]  /*1c50*/  ISETP.NE.AND P2, PT, R3, RZ, PT ;  /* 0x000000ff0300720c */ /* 0x000fe20003f45270 */
[----:B------:R-:W-:-:S12]  /*1c60*/  @!P1 BRA `(.L_x_64) ;  /* 0x0000000000649947 */ /* 0x000fd80003800000 */
[----:B------:R-:W3:Y:S01]  /*1c70*/  LDC.64 R22, c[0x0][0x3a8] ;  /* 0x0000ea00ff167b82 */ /* 0x000ee20000000a00 */
[----:B------:R-:W4:Y:S01]  /*1c80*/  LDCU UR4, c[0x0][0x3c8] ;  /* 0x00007900ff0477ac */ /* 0x000f220008000800 */
[----:B-12---:R-:W-:-:S06]  /*1c90*/  LEA R6, R25, UR14, 0x2 ;  /* 0x0000000e19067c11 */ /* 0x006fcc000f8e10ff */
[----:B------:R-:W0:Y:S01]  /*1ca0*/  LDL.128 R4, [R6] ;  /* 0x0000000006047983 */ /* 0x000e220000100c00 */
[----:B----4-:R-:W-:-:S04]  /*1cb0*/  IMAD R29, R25, UR4, R10 ;  /* 0x00000004191d7c24 */ /* 0x010fc8000f8e020a */
[----:B---3--:R-:W-:-:S06]  /*1cc0*/  IMAD.WIDE.U32 R26, R29, 0x4, R22 ;  /* 0x000000041d1a7825 */ /* 0x008fcc00078e0016 */
        /* <DEDUP_REMOVED lines=19> */
.L_x_64:
[----:B------:R-:W-:Y:S05]  /*1e00*/  @!P2 BRA `(.L_x_62) ;  /* 0x000000000060a947 */ /* 0x000fea0003800000 */
[----:B------:R-:W4:Y:S01]  /*1e10*/  LDC.64 R4, c[0x0][0x3a8] ;  /* 0x0000ea00ff047b82 */ /* 0x000f220000000a00 */
[----:B------:R-:W5:Y:S01]  /*1e20*/  LDCU UR4, c[0x0][0x3c8] ;  /* 0x00007900ff0477ac */ /* 0x000f620008000800 */
[----:B------:R-:W-:-:S05]  /*1e30*/  LEA R24, R25, UR14, 0x2 ;  /* 0x0000000e19187c11 */ /* 0x000fca000f8e10ff */
[----:B-123--:R-:W0:Y:S01]  /*1e40*/  LDL.64 R6, [R24] ;  /* 0x0000000018067983 */ /* 0x00ee220000100a00 */
[----:B-----5:R-:W-:-:S04]  /*1e50*/  IMAD R27, R25, UR4, R10 ;  /* 0x00000004191b7c24 */ /* 0x020fc8000f8e020a */
[----:B----4-:R-:W-:-:S06]  /*1e60*/  IMAD.WIDE.U32 R22, R27, 0x4, R4 ;  /* 0x000000041b167825 */ /* 0x010fcc00078e0004 */
[----:B------:R-:W0:Y:S01]  /*1e70*/  LDG.E R22, desc[UR10][R22.64] ;  /* 0x0000000a16167981 */ /* 0x000e22000c1e1900 */
[----:B------:R-:W-:Y:S01]  /*1e80*/  ISETP.NE.AND P2, PT, R3, 0x1, PT ;  /* 0x000000010300780c */ /* 0x000fe20003f45270 */
[----:B0-----:R-:W-:-:S05]  /*1e90*/  FFMA R11, R6, R22, R11 ;  /* 0x00000016060b7223 */ /* 0x001fca000000000b */
[----:B------:R4:W-:Y:S07]  /*1ea0*/  STG.E desc[UR10][R12.64], R11 ;  /* 0x0000000b0c007986 */ /* 0x0009ee000c10190a */
[----:B------:R-:W-:Y:S05]  /*1eb0*/  @!P2 BRA `(.L_x_62) ;  /* 0x000000000034a947 */ /* 0x000fea0003800000 */
[----:B------:R-:W-:-:S05]  /*1ec0*/  IADD3 R27, PT, PT, R27, UR4, RZ ;  /* 0x000000041b1b7c10 */ /* 0x000fca000fffe0ff */
[----:B------:R-:W-:-:S06]  /*1ed0*/  IMAD.WIDE.U32 R22, R27, 0x4, R4 ;  /* 0x000000041b167825 */ /* 0x000fcc00078e0004 */
[----:B------:R-:W4:Y:S01]  /*1ee0*/  LDG.E R22, desc[UR10][R22.64] ;  /* 0x0000000a16167981 */ /* 0x000f22000c1e1900 */
[----:B------:R-:W-:Y:S01]  /*1ef0*/  ISETP.NE.AND P2, PT, R3, 0x2, PT ;  /* 0x000000020300780c */ /* 0x000fe20003f45270 */
[----:B----4-:R-:W-:-:S05]  /*1f00*/  FFMA R11, R22, R7, R11 ;  /* 0x00000007160b7223 */ /* 0x010fca000000000b */
[----:B------:R0:W-:Y:S07]  /*1f10*/  STG.E desc[UR10][R12.64], R11 ;  /* 0x0000000b0c007986 */ /* 0x0001ee000c10190a */
[----:B------:R-:W-:Y:S05]  /*1f20*/  @!P2 BRA `(.L_x_62) ;  /* 0x000000000018a947 */ /* 0x000fea0003800000 */
[----:B------:R-:W-:-:S04]  /*1f30*/  VIADD R7, R27, UR4 ;  /* 0x000000041b077c36 */ /* 0x000fc80008000000 */
[----:B------:R-:W-:Y:S02]  /*1f40*/  IMAD.WIDE.U32 R4, R7, 0x4, R4 ;  /* 0x0000000407047825 */ /* 0x000fe400078e0004 */
[----:B------:R-:W2:Y:S04]  /*1f50*/  LDL R7, [R24+0x8] ;  /* 0x0000080018077983 */ /* 0x000ea80000100800 */
[----:B------:R-:W2:Y:S02]  /*1f60*/  LDG.E R4, desc[UR10][R4.64] ;  /* 0x0000000a04047981 */ /* 0x000ea4000c1e1900 */
[----:B--2---:R-:W-:-:S05]  /*1f70*/  FFMA R7, R4, R7, R11 ;  /* 0x0000000704077223 */ /* 0x004fca000000000b */
[----:B------:R1:W-:Y:S02]  /*1f80*/  STG.E desc[UR10][R12.64], R7 ;  /* 0x000000070c007986 */ /* 0x0003e4000c10190a */
.L_x_62:
[----:B01234-:R-:W0:Y:S01]  /*1f90*/  LDC R12, c[0x0][0x3c8] ;  /* 0x0000f200ff0c7b82 */ /* 0x01fe220000000800 */
[----:B------:R-:W-:-:S04]  /*1fa0*/  IADD3 R10, PT, PT, R10, 0x1, RZ ;  /* 0x000000010a0a7810 */ /* 0x000fc80007ffe0ff */
[----:B0-----:R-:W-:-:S13]  /*1fb0*/  ISETP.NE.AND P2, PT, R10, R12, PT ;  /* 0x0000000c0a00720c */ /* 0x001fda0003f45270 */
[----:B------:R-:W-:Y:S05]  /*1fc0*/  @!P2 BRA `(.L_x_58) ;  /* 0x000000040080a947 */ /* 0x000fea0003800000 */
[----:B------:R-:W-:Y:S05]  /*1fd0*/  BRA `(.L_x_65) ;  /* 0xfffffff000c47947 */ /* 0x000fea000383ffff */
.L_x_59:
[C---:B------:R-:W-:Y:S01]  /*1fe0*/  VIADD R0, R12.reuse, 0xffffffff ;  /* 0xffffffff0c007836 */ /* 0x040fe20000000000 */
[----:B------:R-:W-:Y:S01]  /*1ff0*/  LOP3.LUT R6, R12, 0xf, RZ, 0xc0, !PT ;  /* 0x0000000f0c067812 */ /* 0x000fe200078ec0ff */
[----:B------:R-:W-:-:S03]  /*2000*/  HFMA2 R7, -RZ, RZ, 0, 0 ;  /* 0x00000000ff077431 */ /* 0x000fc600000001ff */
[----:B------:R-:W-:Y:S02]  /*2010*/  ISETP.GE.U32.AND P0, PT, R0, 0xf, PT ;  /* 0x0000000f0000780c */ /* 0x000fe40003f06070 */
[----:B------:R-:W-:-:S11]  /*2020*/  ISETP.NE.AND P1, PT, R6, RZ, PT ;  /* 0x000000ff0600720c */ /* 0x000fd60003f25270 */
[----:B------:R-:W-:Y:S05]  /*2030*/  @!P0 BRA `(.L_x_66) ;  /* 0x00000000009c8947 */ /* 0x000fea0003800000 */
[----:B------:R-:W-:Y:S01]  /*2040*/  LOP3.LUT R7, R12, 0x7ffffff0, RZ, 0xc0, !PT ;  /* 0x7ffffff00c077812 */ /* 0x000fe200078ec0ff */
[----:B------:R-:W-:-:S07]  /*2050*/  IMAD.MOV.U32 R9, RZ, RZ, RZ ;  /* 0x000000ffff097224 */ /* 0x000fce00078e00ff */
.L_x_67:
[----:B------:R-:W-:-:S05]  /*2060*/  IMAD.WIDE.U32 R4, R9, 0x4, R20 ;  /* 0x0000000409047825 */ /* 0x000fca00078e0014 */
[----:B----4-:R-:W3:Y:S01]  /*2070*/  LDG.E R11, desc[UR10][R4.64] ;  /* 0x0000000a040b7981 */ /* 0x010ee2000c1e1900 */
[----:B012---:R-:W-:-:S05]  /*2080*/  IMAD.WIDE.U32 R2, R9, 0x4, R16 ;  /* 0x0000000409027825 */ /* 0x007fca00078e0010 */
[----:B---3--:R0:W-:Y:S04]  /*2090*/  STG.E desc[UR10][R2.64], R11 ;  /* 0x0000000b02007986 */ /* 0x0081e8000c10190a */
[----:B------:R-:W2:Y:S04]  /*20a0*/  LDG.E R13, desc[UR10][R4.64+0x4] ;  /* 0x0000040a040d7981 */ /* 0x000ea8000c1e1900 */
[----:B--2---:R1:W-:Y:S04]  /*20b0*/  STG.E desc[UR10][R2.64+0x4], R13 ;  /* 0x0000040d02007986 */ /* 0x0043e8000c10190a */
[----:B------:R-:W2:Y:S04]  /*20c0*/  LDG.E R23, desc[UR10][R4.64+0x8] ;  /* 0x0000080a04177981 */ /* 0x000ea8000c1e1900 */
[----:B--2---:R2:W-:Y:S04]  /*20d0*/  STG.E desc[UR10][R2.64+0x8], R23 ;  /* 0x0000081702007986 */ /* 0x0045e8000c10190a */
[----:B------:R-:W3:Y:S04]  /*20e0*/  LDG.E R25, desc[UR10][R4.64+0xc] ;  /* 0x00000c0a04197981 */ /* 0x000ee8000c1e1900 */
[----:B---3--:R3:W-:Y:S04]  /*20f0*/  STG.E desc[UR10][R2.64+0xc], R25 ;  /* 0x00000c1902007986 */ /* 0x0087e8000c10190a */
[----:B------:R-:W4:Y:S04]  /*2100*/  LDG.E R27, desc[UR10][R4.64+0x10] ;  /* 0x0000100a041b7981 */ /* 0x000f28000c1e1900 */
[----:B----4-:R4:W-:Y:S04]  /*2110*/  STG.E desc[UR10][R2.64+0x10], R27 ;  /* 0x0000101b02007986 */ /* 0x0109e8000c10190a */
[----:B------:R-:W5:Y:S04]  /*2120*/  LDG.E R29, desc[UR10][R4.64+0x14] ;  /* 0x0000140a041d7981 */ /* 0x000f68000c1e1900 */
[----:B-----5:R5:W-:Y:S04]  /*2130*/  STG.E desc[UR10][R2.64+0x14], R29 ;  /* 0x0000141d02007986 */ /* 0x020be8000c10190a */
[----:B0-----:R-:W2:Y:S04]  /*2140*/  LDG.E R11, desc[UR10][R4.64+0x18] ;  /* 0x0000180a040b7981 */ /* 0x001ea8000c1e1900 */
[----:B--2---:R0:W-:Y:S04]  /*2150*/  STG.E desc[UR10][R2.64+0x18], R11 ;  /* 0x0000180b02007986 */ /* 0x0041e8000c10190a */
        /* <DEDUP_REMOVED lines=8> */
[----:B-----5:R-:W5:Y:S04]  /*21e0*/  LDG.E R29, desc[UR10][R4.64+0x2c] ;  /* 0x00002c0a041d7981 */ /* 0x020f68000c1e1900 */
[----:B-----5:R4:W-:Y:S04]  /*21f0*/  STG.E desc[UR10][R2.64+0x2c], R29 ;  /* 0x00002c1d02007986 */ /* 0x0209e8000c10190a */
[----:B0-----:R-:W5:Y:S04]  /*2200*/  LDG.E R11, desc[UR10][R4.64+0x30] ;  /* 0x0000300a040b7981 */ /* 0x001f68000c1e1900 */
[----:B-----5:R4:W-:Y:S04]  /*2210*/  STG.E desc[UR10][R2.64+0x30], R11 ;  /* 0x0000300b02007986 */ /* 0x0209e8000c10190a */
[----:B-1----:R-:W5:Y:S04]  /*2220*/  LDG.E R13, desc[UR10][R4.64+0x34] ;  /* 0x0000340a040d7981 */ /* 0x002f68000c1e1900 */
[----:B-----5:R4:W-:Y:S04]  /*2230*/  STG.E desc[UR10][R2.64+0x34], R13 ;  /* 0x0000340d02007986 */ /* 0x0209e8000c10190a */
[----:B--2---:R-:W2:Y:S04]  /*2240*/  LDG.E R23, desc[UR10][R4.64+0x38] ;  /* 0x0000380a04177981 */ /* 0x004ea8000c1e1900 */
[----:B--2---:R4:W-:Y:S04]  /*2250*/  STG.E desc[UR10][R2.64+0x38], R23 ;  /* 0x0000381702007986 */ /* 0x0049e8000c10190a */
[----:B---3--:R-:W2:Y:S01]  /*2260*/  LDG.E R25, desc[UR10][R4.64+0x3c] ;  /* 0x00003c0a04197981 */ /* 0x008ea2000c1e1900 */
[----:B------:R-:W-:-:S04]  /*2270*/  IADD3 R9, PT, PT, R9, 0x10, RZ ;  /* 0x0000001009097810 */ /* 0x000fc80007ffe0ff */
[----:B------:R-:W-:Y:S01]  /*2280*/  ISETP.NE.AND P0, PT, R9, R7, PT ;  /* 0x000000070900720c */ /* 0x000fe20003f05270 */
[----:B--2---:R4:W-:-:S12]  /*2290*/  STG.E desc[UR10][R2.64+0x3c], R25 ;  /* 0x00003c1902007986 */ /* 0x0049d8000c10190a */
[----:B------:R-:W-:Y:S05]  /*22a0*/  @P0 BRA `(.L_x_67) ;  /* 0xfffffffc006c0947 */ /* 0x000fea000383ffff */
.L_x_66:
[----:B------:R-:W-:Y:S05]  /*22b0*/  @!P1 BRA `(.L_x_58) ;  /* 0x0000000000c49947 */ /* 0x000fea0003800000 */
[----:B------:R-:W-:Y:S02]  /*22c0*/  ISETP.GE.U32.AND P0, PT, R6, 0x8, PT ;  /* 0x000000080600780c */ /* 0x000fe40003f06070 */
[----:B------:R-:W-:-:S04]  /*22d0*/  LOP3.LUT R0, R12, 0x7, RZ, 0xc0, !PT ;  /* 0x000000070c007812 */ /* 0x000fc800078ec0ff */
[----:B------:R-:W-:-:S07]  /*22e0*/  ISETP.NE.AND P1, PT, R0, RZ, PT ;  /* 0x000000ff0000720c */ /* 0x000fce0003f25270 */
[----:B------:R-:W-:Y:S06]  /*22f0*/  @!P0 BRA `(.L_x_68) ;  /* 0x00000000004c8947 */ /* 0x000fec0003800000 */
[----:B012-4-:R-:W-:-:S05]  /*2300*/  IMAD.WIDE.U32 R2, R7, 0x4, R20 ;  /* 0x0000000407027825 */ /* 0x017fca00078e0014 */
[----:B------:R-:W2:Y:S01]  /*2310*/  LDG.E R9, desc[UR10][R2.64] ;  /* 0x0000000a02097981 */ /* 0x000ea2000c1e1900 */
[----:B------:R-:W-:-:S05]  /*2320*/  IMAD.WIDE.U32 R4, R7, 0x4, R16 ;  /* 0x0000000407047825 */ /* 0x000fca00078e0010 */
[----:B--2---:R0:W-:Y:S04]  /*2330*/  STG.E desc[UR10][R4.64], R9 ;  /* 0x0000000904007986 */ /* 0x0041e8000c10190a */
[----:B------:R-:W2:Y:S04]  /*2340*/  LDG.E R11, desc[UR10][R2.64+0x4] ;  /* 0x0000040a020b7981 */ /* 0x000ea8000c1e1900 */
        /* <DEDUP_REMOVED lines=9> */
[----:B0-----:R-:W2:Y:S04]  /*23e0*/  LDG.E R9, desc[UR10][R2.64+0x18] ;  /* 0x0000180a02097981 */ /* 0x001ea8000c1e1900 */
[----:B--2---:R3:W-:Y:S04]  /*23f0*/  STG.E desc[UR10][R4.64+0x18], R9 ;  /* 0x0000180904007986 */ /* 0x0047e8000c10190a */
[----:B-1----:R-:W2:Y:S01]  /*2400*/  LDG.E R11, desc[UR10][R2.64+0x1c] ;  /* 0x00001c0a020b7981 */ /* 0x002ea2000c1e1900 */
[----:B------:R-:W-:-:S03]  /*2410*/  VIADD R7, R7, 0x8 ;  /* 0x0000000807077836 */ /* 0x000fc60000000000 */
[----:B--2---:R3:W-:Y:S04]  /*2420*/  STG.E desc[UR10][R4.64+0x1c], R11 ;  /* 0x00001c0b04007986 */ /* 0x0047e8000c10190a */
.L_x_68:
[----:B------:R-:W-:Y:S05]  /*2430*/  @!P1 BRA `(.L_x_58) ;  /* 0x0000000000649947 */ /* 0x000fea0003800000 */
[----:B------:R-:W-:Y:S02]  /*2440*/  ISETP.GE.U32.AND P0, PT, R0, 0x4, PT ;  /* 0x000000040000780c */ /* 0x000fe40003f06070 */
[----:B------:R-:W-:-:S04]  /*2450*/  LOP3.LUT R6, R12, 0x3, RZ, 0xc0, !PT ;  /* 0x000000030c067812 */ /* 0x000fc800078ec0ff */
[----:B------:R-:W-:-:S07]  /*2460*/  ISETP.NE.AND P1, PT, R6, RZ, PT ;  /* 0x000000ff0600720c */ /* 0x000fce0003f25270 */
[----:B------:R-:W-:Y:S06]  /*2470*/  @!P0 BRA `(.L_x_69) ;  /* 0x00000000002c8947 */ /* 0x000fec0003800000 */
[----:B012-4-:R-:W-:-:S05]  /*2480*/  IMAD.WIDE.U32 R2, R7, 0x4, R20 ;  /* 0x0000000407027825 */ /* 0x017fca00078e0014 */
[----:B---3--:R-:W2:Y:S01]  /*2490*/  LDG.E R9, desc[UR10][R2.64] ;  /* 0x0000000a02097981 */ /* 0x008ea2000c1e1900 */
[----:B------:R-:W-:-:S05]  /*24a0*/  IMAD.WIDE.U32 R4, R7, 0x4, R16 ;  /* 0x0000000407047825 */ /* 0x000fca00078e0010 */
[----:B--2---:R0:W-:Y:S04]  /*24b0*/  STG.E desc[UR10][R4.64], R9 ;  /* 0x0000000904007986 */ /* 0x0041e8000c10190a */
[----:B------:R-:W2:Y:S04]  /*24c0*/  LDG.E R11, desc[UR10][R2.64+0x4] ;  /* 0x0000040a020b7981 */ /* 0x000ea8000c1e1900 */
[----:B--2---:R0:W-:Y:S04]  /*24d0*/  STG.E desc[UR10][R4.64+0x4], R11 ;  /* 0x0000040b04007986 */ /* 0x0041e8000c10190a */
[----:B------:R-:W2:Y:S04]  /*24e0*/  LDG.E R13, desc[UR10][R2.64+0x8] ;  /* 0x0000080a020d7981 */ /* 0x000ea8000c1e1900 */
[----:B--2---:R0:W-:Y:S04]  /*24f0*/  STG.E desc[UR10][R4.64+0x8], R13 ;  /* 0x0000080d04007986 */ /* 0x0041e8000c10190a */
[----:B------:R-:W2:Y:S01]  /*2500*/  LDG.E R23, desc[UR10][R2.64+0xc] ;  /* 0x00000c0a02177981 */ /* 0x000ea2000c1e1900 */
[----:B------:R-:W-:-:S03]  /*2510*/  IADD3 R7, PT, PT, R7, 0x4, RZ ;  /* 0x0000000407077810 */ /* 0x000fc60007ffe0ff */
[----:B--2---:R0:W-:Y:S04]  /*2520*/  STG.E desc[UR10][R4.64+0xc], R23 ;  /* 0x00000c1704007986 */ /* 0x0041e8000c10190a */
.L_x_69:
[----:B------:R-:W-:Y:S05]  /*2530*/  @!P1 BRA `(.L_x_58) ;  /* 0x0000000000249947 */ /* 0x000fea0003800000 */
[----:B------:R-:W-:-:S05]  /*2540*/  UMOV UR4, URZ ;  /* 0x000000ff00047c82 */ /* 0x000fca0008000000 */
.L_x_70:
[----:B012-4-:R-:W-:-:S06]  /*2550*/  IMAD.WIDE.U32 R2, R7, 0x4, R20 ;  /* 0x0000000407027825 */ /* 0x017fcc00078e0014 */
[----:B------:R-:W2:Y:S01]  /*2560*/  LDG.E R3, desc[UR10][R2.64] ;  /* 0x0000000a02037981 */ /* 0x000ea2000c1e1900 */
[----:B---3--:R-:W-:Y:S01]  /*2570*/  IMAD.WIDE.U32 R4, R7, 0x4, R16 ;  /* 0x0000000407047825 */ /* 0x008fe200078e0010 */
[----:B------:R-:W-:-:S03]  /*2580*/  UIADD3 UR4, UPT, UPT, UR4, 0x1, URZ ;  /* 0x0000000104047890 */ /* 0x000fc6000fffe0ff */
[----:B------:R-:W-:-:S03]  /*2590*/  VIADD R7, R7, 0x1 ;  /* 0x0000000107077836 */ /* 0x000fc60000000000 */
[----:B------:R-:W-:Y:S01]  /*25a0*/  ISETP.NE.AND P0, PT, R6, UR4, PT ;  /* 0x0000000406007c0c */ /* 0x000fe2000bf05270 */
[----:B--2---:R0:W-:-:S12]  /*25b0*/  STG.E desc[UR10][R4.64], R3 ;  /* 0x0000000304007986 */ /* 0x0041d8000c10190a */
[----:B------:R-:W-:Y:S05]  /*25c0*/  @P0 BRA `(.L_x_70) ;  /* 0xfffffffc00e00947 */ /* 0x000fea000383ffff */
.L_x_58:
[----:B------:R-:W5:Y:S02]  /*25d0*/  LDCU UR6, c[0x0][0x3d4] ;  /* 0x00007a80ff0677ac */ /* 0x000f640008000800 */
[----:B-----5:R-:W-:-:S09]  /*25e0*/  UISETP.GE.AND UP0, UPT, UR6, 0x1, UPT ;  /* 0x000000010600788c */ /* 0x020fd2000bf06270 */
[----:B------:R-:W-:Y:S05]  /*25f0*/  BRA.U !UP0, `(.L_x_71) ;  /* 0x00000011080c7547 */ /* 0x000fea000b800000 */
[----:B------:R-:W-:-:S13]  /*2600*/  ISETP.GE.AND P0, PT, R12, 0x1, PT ;  /* 0x000000010c00780c */ /* 0x000fda0003f06270 */
[----:B------:R-:W-:Y:S05]  /*2610*/  @!P0 BRA `(.L_x_72) ;  /* 0x0000000c003c8947 */ /* 0x000fea0003800000 */
[C---:B------:R-:W-:Y:S01]  /*2620*/  LOP3.LUT R30, R12.reuse, 0xf, RZ, 0xc0, !PT ;  /* 0x0000000f0c1e7812 */ /* 0x040fe200078ec0ff */
[----:B0--34-:R-:W-:Y:S01]  /*2630*/  IMAD.MOV.U32 R13, RZ, RZ, RZ ;  /* 0x000000ffff0d7224 */ /* 0x019fe200078e00ff */
[C---:B------:R-:W-:Y:S02]  /*2640*/  LOP3.LUT R31, R12.reuse, 0x7, RZ, 0xc0, !PT ;  /* 0x000000070c1f7812 */ /* 0x040fe400078ec0ff */
[----:B------:R-:W-:Y:S01]  /*2650*/  IADD3 R0, PT, PT, R12, -0x1, RZ ;  /* 0xffffffff0c007810 */ /* 0x000fe20007ffe0ff */
[----:B-1----:R-:W-:Y:S01]  /*2660*/  VIADD R2, R30, 0xffffffff ;  /* 0xffffffff1e027836 */ /* 0x002fe20000000000 */
[----:B--2---:R-:W-:Y:S02]  /*2670*/  IADD3 R3, PT, PT, R31, -0x1, RZ ;  /* 0xffffffff1f037810 */ /* 0x004fe40007ffe0ff */
[----:B------:R-:W-:Y:S02]  /*2680*/  ISETP.GE.U32.AND P2, PT, R0, 0xf, PT ;  /* 0x0000000f0000780c */ /* 0x000fe40003f46070 */
[----:B------:R-:W-:-:S02]  /*2690*/  LOP3.LUT R0, R12, 0x7ffffff0, RZ, 0xc0, !PT ;  /* 0x7ffffff00c007812 */ /* 0x000fc400078ec0ff */
[----:B------:R-:W-:Y:S02]  /*26a0*/  ISETP.GE.U32.AND P1, PT, R2, 0x7, PT ;  /* 0x000000070200780c */ /* 0x000fe40003f26070 */
[----:B------:R-:W-:Y:S02]  /*26b0*/  ISETP.GE.U32.AND P0, PT, R3, 0x3, PT ;  /* 0x000000030300780c */ /* 0x000fe40003f06070 */
[----:B------:R-:W-:-:S11]  /*26c0*/  LOP3.LUT R12, R12, 0x3, RZ, 0xc0, !PT ;  /* 0x000000030c0c7812 */ /* 0x000fd600078ec0ff */
.L_x_78:
[----:B------:R-:W-:Y:S02]  /*26d0*/  HFMA2 R20, -RZ, RZ, 0, 0 ;  /* 0x00000000ff147431 */ /* 0x000fe400000001ff */
[----:B------:R-:W-:Y:S01]  /*26e0*/  IMAD.MOV.U32 R34, RZ, RZ, RZ ;  /* 0x000000ffff227224 */ /* 0x000fe200078e00ff */
[----:B------:R-:W-:Y:S06]  /*26f0*/  @!P2 BRA `(.L_x_73) ;  /* 0x000000040064a947 */ /* 0x000fec0003800000 */
[----:B------:R-:W-:Y:S01]  /*2700*/  MOV R17, RZ ;  /* 0x000000ff00117202 */ /* 0x000fe20000000f00 */
[----:B------:R-:W-:-:S07]  /*2710*/  IMAD.MOV.U32 R34, RZ, RZ, RZ ;  /* 0x000000ffff227224 */ /* 0x000fce00078e00ff */
.L_x_74:
[----:B------:R-:W0:Y:S01]  /*2720*/  LDC R16, c[0x0][0x3d4] ;  /* 0x0000f500ff107b82 */ /* 0x000e220000000800 */
[----:B------:R-:W-:-:S05]  /*2730*/  IMAD.WIDE.U32 R2, R17, 0x4, R18 ;  /* 0x0000000411027825 */ /* 0x000fca00078e0012 */
[----:B------:R-:W2:Y:S02]  /*2740*/  LDG.E R35, desc[UR10][R2.64] ;  /* 0x0000000a02237981 */ /* 0x000ea4000c1e1900 */
[----:B------:R-:W1:Y:S02]  /*2750*/  LDC.64 R4, c[0x0][0x3b0] ;  /* 0x0000ec00ff047b82 */ /* 0x000e640000000a00 */
[----:B------:R-:W3:Y:S04]  /*2760*/  LDG.E R27, desc[UR10][R2.64+0x4] ;  /* 0x0000040a021b7981 */ /* 0x000ee8000c1e1900 */
[----:B------:R-:W4:Y:S04]  /*2770*/  LDG.E R21, desc[UR10][R2.64+0x8] ;  /* 0x0000080a02157981 */ /* 0x000f28000c1e1900 */
[----:B------:R-:W5:Y:S04]  /*2780*/  LDG.E R23, desc[UR10][R2.64+0xc] ;  /* 0x00000c0a02177981 */ /* 0x000f68000c1e1900 */
[----:B------:R-:W5:Y:S01]  /*2790*/  LDG.E R33, desc[UR10][R2.64+0x14] ;  /* 0x0000140a02217981 */ /* 0x000f62000c1e1900 */
[----:B0-----:R-:W-:-:S05]  /*27a0*/  IMAD R37, R17, R16, R13 ;  /* 0x0000001011257224 */ /* 0x001fca00078e020d */
[C---:B------:R-:W-:Y:S01]  /*27b0*/  IADD3 R29, PT, PT, R37.reuse, R16, RZ ;  /* 0x00000010251d7210 */ /* 0x040fe20007ffe0ff */
[----:B-1----:R-:W-:-:S04]  /*27c0*/  IMAD.WIDE.U32 R36, R37, 0x4, R4 ;  /* 0x0000000425247825 */ /* 0x002fc800078e0004 */
[C---:B------:R-:W-:Y:S02]  /*27d0*/  IMAD.IADD R11, R29.reuse, 0x1, R16 ;  /* 0x000000011d0b7824 */ /* 0x040fe400078e0210 */
[----:B------:R0:W2:Y:S01]  /*27e0*/  LDG.E R36, desc[UR10][R36.64] ;  /* 0x0000000a24247981 */ /* 0x0000a2000c1e1900 */
[--C-:B------:R-:W-:Y:S02]  /*27f0*/  IMAD.WIDE.U32 R28, R29, 0x4, R4.reuse ;  /* 0x000000041d1c7825 */ /* 0x100fe400078e0004 */
[C---:B------:R-:W-:Y:S02]  /*2800*/  IADD3 R25, PT, PT, R11.reuse, R16, RZ ;  /* 0x000000100b197210 */ /* 0x040fe40007ffe0ff */
[----:B------:R-:W-:Y:S01]  /*2810*/  IMAD.WIDE.U32 R10, R11, 0x4, R4 ;  /* 0x000000040b0a7825 */ /* 0x000fe200078e0004 */
[----:B------:R-:W3:Y:S03]  /*2820*/  LDG.E R26, desc[UR10][R28.64] ;  /* 0x0000000a1c1a7981 */ /* 0x000ee6000c1e1900 */
[C---:B------:R-:W-:Y:S01]  /*2830*/  IMAD.IADD R9, R25.reuse, 0x1, R16 ;  /* 0x0000000119097824 */ /* 0x040fe200078e0210 */
[----:B------:R-:W4:Y:S01]  /*2840*/  LDG.E R20, desc[UR10][R10.64] ;  /* 0x0000000a0a147981 */ /* 0x000f22000c1e1900 */
[----:B------:R-:W-:-:S03]  /*2850*/  IMAD.WIDE.U32 R24, R25, 0x4, R4 ;  /* 0x0000000419187825 */ /* 0x000fc600078e0004 */
[C---:B0-----:R-:W-:Y:S02]  /*2860*/  IADD3 R37, PT, PT, R9.reuse, R16, RZ ;  /* 0x0000001009257210 */ /* 0x041fe40007ffe0ff */
[----:B------:R-:W5:Y:S01]  /*2870*/  LDG.E R22, desc[UR10][R24.64] ;  /* 0x0000000a18167981 */ /* 0x000f62000c1e1900 */
[----:B------:R-:W-:-:S03]  /*2880*/  IMAD.WIDE.U32 R8, R9, 0x4, R4 ;  /* 0x0000000409087825 */ /* 0x000fc600078e0004 */
[----:B------:R-:W5:Y:S01]  /*2890*/  LDG.E R29, desc[UR10][R2.64+0x10] ;  /* 0x0000100a021d7981 */ /* 0x000f62000c1e1900 */
[----:B------:R-:W-:-:S03]  /*28a0*/  IMAD.WIDE.U32 R6, R37, 0x4, R4 ;  /* 0x0000000425067825 */ /* 0x000fc600078e0004 */
[----:B------:R-:W5:Y:S04]  /*28b0*/  LDG.E R28, desc[UR10][R8.64] ;  /* 0x0000000a081c7981 */ /* 0x000f68000c1e1900 */
[----:B------:R0:W5:Y:S02]  /*28c0*/  LDG.E R32, desc[UR10][R6.64] ;  /* 0x0000000a06207981 */ /* 0x000164000c1e1900 */
[----:B0-----:R-:W-:Y:S02]  /*28d0*/  IMAD.IADD R7, R37, 0x1, R16 ;  /* 0x0000000125077824 */ /* 0x001fe400078e0210 */
[----:B------:R-:W5:Y:S02]  /*28e0*/  LDG.E R37, desc[UR10][R2.64+0x18] ;  /* 0x0000180a02257981 */ /* 0x000f64000c1e1900 */
[----:B------:R-:W-:-:S05]  /*28f0*/  IMAD.WIDE.U32 R10, R7, 0x4, R4 ;  /* 0x00000004070a7825 */ /* 0x000fca00078e0004 */
[----:B------:R0:W5:Y:S01]  /*2900*/  LDG.E R24, desc[UR10][R10.64] ;  /* 0x0000000a0a187981 */ /* 0x000162000c1e1900 */
[----:B------:R-:W-:-:S05]  /*2910*/  IADD3 R25, PT, PT, R7, R16, RZ ;  /* 0x0000001007197210 */ /* 0x000fca0007ffe0ff */
[----:B------:R-:W-:-:S04]  /*2920*/  IMAD.WIDE.U32 R8, R25, 0x4, R4 ;  /* 0x0000000419087825 */ /* 0x000fc800078e0004 */
[----:B--2---:R-:W-:Y:S01]  /*2930*/  FFMA R36, R35, R36, R34 ;  /* 0x0000002423247223 */ /* 0x004fe20000000022 */
[----:B------:R-:W-:Y:S02]  /*2940*/  IMAD.IADD R35, R25, 0x1, R16 ;  /* 0x0000000119237824 */ /* 0x000fe400078e0210 */
[----:B------:R1:W2:Y:S01]  /*2950*/  LDG.E R25, desc[UR10][R8.64] ;  /* 0x0000000a08197981 */ /* 0x0002a2000c1e1900 */
[----:B---3--:R-:W-:Y:S02]  /*2960*/  FFMA R26, R27, R26, R36 ;  /* 0x0000001a1b1a7223 */ /* 0x008fe40000000024 */
[----:B------:R-:W-:Y:S02]  /*2970*/  IADD3 R27, PT, PT, R35, R16, RZ ;  /* 0x00000010231b7210 */ /* 0x000fe40007ffe0ff */
[----:B----4-:R-:W-:-:S03]  /*2980*/  FFMA R20, R21, R20, R26 ;  /* 0x0000001415147223 */ /* 0x010fc6000000001a */
[----:B------:R-:W-:Y:S02]  /*2990*/  IMAD.IADD R21, R27, 0x1, R16 ;  /* 0x000000011b157824 */ /* 0x000fe400078e0210 */
[----:B------:R-:W-:-:S04]  /*29a0*/  IMAD.WIDE.U32 R6, R35, 0x4, R4 ;  /* 0x0000000423067825 */ /* 0x000fc800078e0004 */
[----:B-----5:R-:W-:Y:S01]  /*29b0*/  FFMA R20, R23, R22, R20 ;  /* 0x0000001617147223 */ /* 0x020fe20000000014 */
[----:B------:R-:W-:Y:S01]  /*29c0*/  IADD3 R36, PT, PT, R21, R16, RZ ;  /* 0x0000001015247210 */ /* 0x000fe20007ffe0ff */
[----:B------:R-:W2:Y:S01]  /*29d0*/  LDG.E R22, desc[UR10][R2.64+0x1c] ;  /* 0x00001c0a02167981 */ /* 0x000ea2000c1e1900 */
[----:B0-----:R-:W-:-:S03]  /*29e0*/  IMAD.WIDE.U32 R10, R27, 0x4, R4 ;  /* 0x000000041b0a7825 */ /* 0x001fc600078e0004 */
[----:B------:R0:W3:Y:S01]  /*29f0*/  LDG.E R26, desc[UR10][R6.64] ;  /* 0x0000000a061a7981 */ /* 0x0000e2000c1e1900 */
[----:B------:R-:W-:-:S03]  /*2a00*/  IMAD.IADD R35, R36, 0x1, R16 ;  /* 0x0000000124237824 */ /* 0x000fc600078e0210 */
[----:B------:R-:W3:Y:S01]  /*2a10*/  LDG.E R27, desc[UR10][R2.64+0x20] ;  /* 0x0000200a021b7981 */ /* 0x000ee2000c1e1900 */
[----:B------:R-:W-:Y:S01]  /*2a20*/  FFMA R20, R29, R28, R20 ;  /* 0x0000001c1d147223 */ /* 0x000fe20000000014 */
[----:B-1----:R-:W-:Y:S02]  /*2a30*/  IMAD.WIDE.U32 R8, R21, 0x4, R4 ;  /* 0x0000000415087825 */ /* 0x002fe400078e0004 */
[----:B------:R1:W4:Y:S02]  /*2a40*/  LDG.E R23, desc[UR10][R10.64] ;  /* 0x0000000a0a177981 */ /* 0x000324000c1e1900 */
[----:B------:R-:W-:Y:S01]  /*2a50*/  FFMA R34, R33, R32, R20 ;  /* 0x0000002021227223 */ /* 0x000fe20000000014 */
[--C-:B0-----:R-:W-:Y:S01]  /*2a60*/  IMAD.WIDE.U32 R6, R36, 0x4, R4.reuse ;  /* 0x0000000424067825 */ /* 0x101fe200078e0004 */
[----:B------:R-:W4:Y:S03]  /*2a70*/  LDG.E R28, desc[UR10][R2.64+0x24] ;  /* 0x0000240a021c7981 */ /* 0x000f26000c1e1900 */
[C---:B------:R-:W-:Y:S01]  /*2a80*/  IMAD.WIDE.U32 R20, R35.reuse, 0x4, R4 ;  /* 0x0000000423147825 */ /* 0x040fe200078e0004 */
[----:B------:R0:W5:Y:S01]  /*2a90*/  LDG.E R32, desc[UR10][R8.64] ;  /* 0x0000000a08207981 */ /* 0x000162000c1e1900 */
[----:B-1----:R-:W-:-:S03]  /*2aa0*/  IADD3 R11, PT, PT, R35, R16, RZ ;  /* 0x00000010230b7210 */ /* 0x002fc60007ffe0ff */
[----:B------:R-:W5:Y:S02]  /*2ab0*/  LDG.E R29, desc[UR10][R2.64+0x28] ;  /* 0x0000280a021d7981 */ /* 0x000f64000c1e1900 */
[C---:B------:R-:W-:Y:S02]  /*2ac0*/  IMAD.IADD R36, R11.reuse, 0x1, R16 ;  /* 0x000000010b247824 */ /* 0x040fe400078e0210 */
[----:B------:R-:W5:Y:S01]  /*2ad0*/  LDG.E R6, desc[UR10][R6.64] ;  /* 0x0000000a06067981 */ /* 0x000f62000c1e1900 */
[----:B------:R-:W-:-:S03]  /*2ae0*/  IMAD.WIDE.U32 R10, R11, 0x4, R4 ;  /* 0x000000040b0a7825 */ /* 0x000fc600078e0004 */
[----:B------:R-:W5:Y:S01]  /*2af0*/  LDG.E R33, desc[UR10][R2.64+0x2c] ;  /* 0x00002c0a02217981 */ /* 0x000f62000c1e1900 */
[----:B------:R-:W-:Y:S01]  /*2b00*/  FFMA R37, R37, R24, R34 ;  /* 0x0000001825257223 */ /* 0x000fe20000000022 */
[C---:B------:R-:W-:Y:S02]  /*2b10*/  IADD3 R24, PT, PT, R36.reuse, R16, RZ ;  /* 0x0000001024187210 */ /* 0x040fe40007ffe0ff */
[----:B------:R-:W5:Y:S01]  /*2b20*/  LDG.E R20, desc[UR10][R20.64] ;  /* 0x0000000a14147981 */ /* 0x000f62000c1e1900 */
[----:B0-----:R-:W-:-:S03]  /*2b30*/  IMAD.WIDE.U32 R8, R36, 0x4, R4 ;  /* 0x0000000424087825 */ /* 0x001fc600078e0004 */
[----:B------:R-:W5:Y:S01]  /*2b40*/  LDG.E R35, desc[UR10][R2.64+0x30] ;  /* 0x0000300a02237981 */ /* 0x000f62000c1e1900 */
[----:B------:R-:W-:-:S03]  /*2b50*/  IMAD.WIDE.U32 R4, R24, 0x4, R4 ;  /* 0x0000000418047825 */ /* 0x000fc600078e0004 */
[----:B------:R-:W5:Y:S04]  /*2b60*/  LDG.E R11, desc[UR10][R10.64] ;  /* 0x0000000a0a0b7981 */ /* 0x000f68000c1e1900 */
[----:B------:R-:W5:Y:S04]  /*2b70*/  LDG.E R16, desc[UR10][R2.64+0x34] ;  /* 0x0000340a02107981 */ /* 0x000f68000c1e1900 */
[----:B------:R-:W5:Y:S04]  /*2b80*/  LDG.E R8, desc[UR10][R8.64] ;  /* 0x0000000a08087981 */ /* 0x000f68000c1e1900 */
[----:B------:R-:W5:Y:S04]  /*2b90*/  LDG.E R7, desc[UR10][R2.64+0x38] ;  /* 0x0000380a02077981 */ /* 0x000f68000c1e1900 */
[----:B------:R-:W5:Y:S04]  /*2ba0*/  LDG.E R34, desc[UR10][R2.64+0x3c] ;  /* 0x00003c0a02227981 */ /* 0x000f68000c1e1900 */
[----:B------:R-:W5:Y:S01]  /*2bb0*/  LDG.E R4, desc[UR10][R4.64] ;  /* 0x0000000a04047981 */ /* 0x000f62000c1e1900 */
[----:B------:R-:W-:-:S05]  /*2bc0*/  VIADD R17, R17, 0x10 ;  /* 0x0000001011117836 */ /* 0x000fca0000000000 */
[----:B------:R-:W-:Y:S01]  /*2bd0*/  ISETP.NE.AND P3, PT, R17, R0, PT ;  /* 0x000000001100720c */ /* 0x000fe20003f65270 */
[----:B--2---:R-:W-:-:S04]  /*2be0*/  FFMA R22, R22, R25, R37 ;  /* 0x0000001916167223 */ /* 0x004fc80000000025 */
[----:B---3--:R-:W-:-:S04]  /*2bf0*/  FFMA R27, R27, R26, R22 ;  /* 0x0000001a1b1b7223 */ /* 0x008fc80000000016 */
[----:B----4-:R-:W-:-:S04]  /*2c00*/  FFMA R28, R28, R23, R27 ;  /* 0x000000171c1c7223 */ /* 0x010fc8000000001b */
[----:B-----5:R-:W-:-:S04]  /*2c10*/  FFMA R28, R29, R32, R28 ;  /* 0x000000201d1c7223 */ /* 0x020fc8000000001c */
[----:B------:R-:W-:-:S04]  /*2c20*/  FFMA R6, R33, R6, R28 ;  /* 0x0000000621067223 */ /* 0x000fc8000000001c */
[----:B------:R-:W-:-:S04]  /*2c30*/  FFMA R35, R35, R20, R6 ;  /* 0x0000001423237223 */ /* 0x000fc80000000006 */
[----:B------:R-:W-:-:S04]  /*2c40*/  FFMA R16, R16, R11, R35 ;  /* 0x0000000b10107223 */ /* 0x000fc80000000023 */
[----:B------:R-:W-:-:S04]  /*2c50*/  FFMA R7, R7, R8, R16 ;  /* 0x0000000807077223 */ /* 0x000fc80000000010 */
[----:B------:R-:W-:Y:S01]  /*2c60*/  FFMA R34, R34, R4, R7 ;  /* 0x0000000422227223 */ /* 0x000fe20000000007 */
[----:B------:R-:W-:Y:S06]  /*2c70*/  @P3 BRA `(.L_x_74) ;  /* 0xfffffff800a83947 */ /* 0x000fec000383ffff */
[----:B------:R-:W-:-:S07]  /*2c80*/  MOV R20, R0 ;  /* 0x0000000000147202 */ /* 0x000fce0000000f00 */
.L_x_73:
        /* <DEDUP_REMOVED lines=12> */
[----:B------:R-:W-:-:S04]  /*2d50*/  IMAD.IADD R11, R7, 0x1, R26 ;  /* 0x00000001070b7824 */ /* 0x000fc800078e021a */
[C---:B-1----:R-:W-:Y:S01]  /*2d60*/  IMAD.WIDE.U32 R8, R11.reuse, 0x4, R4 ;  /* 0x000000040b087825 */ /* 0x042fe200078e0004 */
[----:B------:R-:W-:-:S03]  /*2d70*/  IADD3 R11, PT, PT, R11, R26, RZ ;  /* 0x0000001a0b0b7210 */ /* 0x000fc60007ffe0ff */
[----:B------:R-:W-:Y:S01]  /*2d80*/  IMAD.WIDE.U32 R6, R7, 0x4, R4 ;  /* 0x0000000407067825 */ /* 0x000fe200078e0004 */
[----:B------:R0:W3:Y:S03]  /*2d90*/  LDG.E R22, desc[UR10][R8.64] ;  /* 0x0000000a08167981 */ /* 0x0000e6000c1e1900 */
[C---:B------:R-:W-:Y:S01]  /*2da0*/  IMAD.IADD R17, R11.reuse, 0x1, R26 ;  /* 0x000000010b117824 */ /* 0x040fe200078e021a */
[----:B------:R1:W2:Y:S01]  /*2db0*/  LDG.E R21, desc[UR10][R6.64] ;  /* 0x0000000a06157981 */ /* 0x0002a2000c1e1900 */
[----:B------:R-:W-:-:S03]  /*2dc0*/  IMAD.WIDE.U32 R32, R11, 0x4, R4 ;  /* 0x000000040b207825 */ /* 0x000fc600078e0004 */
[CC--:B------:R-:W-:Y:S01]  /*2dd0*/  IADD3 R11, PT, PT, R17.reuse, R26.reuse, RZ ;  /* 0x0000001a110b7210 */ /* 0x0c0fe20007ffe0ff */
[----:B------:R-:W-:Y:S01]  /*2de0*/  IMAD.WIDE.U32 R16, R17, 0x4, R4 ;  /* 0x0000000411107825 */ /* 0x000fe200078e0004 */
[----:B------:R-:W4:Y:S03]  /*2df0*/  LDG.E R27, desc[UR10][R32.64] ;  /* 0x0000000a201b7981 */ /* 0x000f26000c1e1900 */
[C---:B------:R-:W-:Y:S02]  /*2e00*/  IMAD.IADD R29, R11.reuse, 0x1, R26 ;  /* 0x000000010b1d7824 */ /* 0x040fe400078e021a */
[--C-:B0-----:R-:W-:Y:S01]  /*2e10*/  IMAD.WIDE.U32 R8, R11, 0x4, R4.reuse ;  /* 0x000000040b087825 */ /* 0x101fe200078e0004 */
[----:B------:R-:W5:Y:S02]  /*2e20*/  LDG.E R17, desc[UR10][R16.64] ;  /* 0x0000000a10117981 */ /* 0x000f64000c1e1900 */
[C---:B------:R-:W-:Y:S01]  /*2e30*/  IADD3 R35, PT, PT, R29.reuse, R26, RZ ;  /* 0x0000001a1d237210 */ /* 0x040fe20007ffe0ff */
[--C-:B-1----:R-:W-:Y:S01]  /*2e40*/  IMAD.WIDE.U32 R6, R29, 0x4, R4.reuse ;  /* 0x000000041d067825 */ /* 0x102fe200078e0004 */
[----:B------:R-:W5:Y:S03]  /*2e50*/  LDG.E R32, desc[UR10][R2.64+0x1c] ;  /* 0x00001c0a02207981 */ /* 0x000f66000c1e1900 */
[C---:B------:R-:W-:Y:S01]  /*2e60*/  IMAD.WIDE.U32 R10, R35.reuse, 0x4, R4 ;  /* 0x00000004230a7825 */ /* 0x040fe200078e0004 */
[----:B------:R-:W5:Y:S04]  /*2e70*/  LDG.E R8, desc[UR10][R8.64] ;  /* 0x0000000a08087981 */ /* 0x000f68000c1e1900 */
[----:B------:R-:W5:Y:S01]  /*2e80*/  LDG.E R29, desc[UR10][R2.64+0x10] ;  /* 0x0000100a021d7981 */ /* 0x000f62000c1e1900 */
[----:B------:R-:W-:-:S03]  /*2e90*/  IMAD.IADD R35, R35, 0x1, R26 ;  /* 0x0000000123237824 */ /* 0x000fc600078e021a */
[----:B------:R-:W5:Y:S01]  /*2ea0*/  LDG.E R7, desc[UR10][R6.64] ;  /* 0x0000000a06077981 */ /* 0x000f62000c1e1900 */
[----:B------:R-:W-:-:S03]  /*2eb0*/  IMAD.WIDE.U32 R4, R35, 0x4, R4 ;  /* 0x0000000423047825 */ /* 0x000fc600078e0004 */
[----:B------:R-:W5:Y:S04]  /*2ec0*/  LDG.E R26, desc[UR10][R2.64+0x14] ;  /* 0x0000140a021a7981 */ /* 0x000f68000c1e1900 */
[----:B------:R-:W5:Y:S04]  /*2ed0*/  LDG.E R10, desc[UR10][R10.64] ;  /* 0x0000000a0a0a7981 */ /* 0x000f68000c1e1900 */
[----:B------:R-:W5:Y:S04]  /*2ee0*/  LDG.E R16, desc[UR10][R2.64+0x18] ;  /* 0x0000180a02107981 */ /* 0x000f68000c1e1900 */
[----:B------:R-:W5:Y:S01]  /*2ef0*/  LDG.E R4, desc[UR10][R4.64] ;  /* 0x0000000a04047981 */ /* 0x000f62000c1e1900 */
[----:B------:R-:W-:Y:S01]  /*2f00*/  IADD3 R20, PT, PT, R20, 0x8, RZ ;  /* 0x0000000814147810 */ /* 0x000fe20007ffe0ff */
[----:B--2---:R-:W-:-:S04]  /*2f10*/  FFMA R34, R23, R21, R34 ;  /* 0x0000001517227223 */ /* 0x004fc80000000022 */
[----:B---3--:R-:W-:-:S04]  /*2f20*/  FFMA R25, R25, R22, R34 ;  /* 0x0000001619197223 */ /* 0x008fc80000000022 */
[----:B----4-:R-:W-:-:S04]  /*2f30*/  FFMA R25, R24, R27, R25 ;  /* 0x0000001b18197223 */ /* 0x010fc80000000019 */
[----:B-----5:R-:W-:-:S04]  /*2f40*/  FFMA R28, R28, R17, R25 ;  /* 0x000000111c1c7223 */ /* 0x020fc80000000019 */
[----:B------:R-:W-:-:S04]  /*2f50*/  FFMA R29, R29, R8, R28 ;  /* 0x000000081d1d7223 */ /* 0x000fc8000000001c */
[----:B------:R-:W-:-:S04]  /*2f60*/  FFMA R7, R26, R7, R29 ;  /* 0x000000071a077223 */ /* 0x000fc8000000001d */
[----:B------:R-:W-:-:S04]  /*2f70*/  FFMA R7, R16, R10, R7 ;  /* 0x0000000a10077223 */ /* 0x000fc80000000007 */
[----:B------:R-:W-:-:S07]  /*2f80*/  FFMA R34, R32, R4, R7 ;  /* 0x0000000420227223 */ /* 0x000fce0000000007 */
.L_x_76:
[----:B------:R-:W-:Y:S05]  /*2f90*/  @!P3 BRA `(.L_x_75) ;  /* 0x0000000000c0b947 */ /* 0x000fea0003800000 */
[----:B------:R-:W-:Y:S01]  /*2fa0*/  ISETP.NE.AND P3, PT, R12, RZ, PT ;  /* 0x000000ff0c00720c */ /* 0x000fe20003f65270 */
[----:B------:R-:W-:-:S12]  /*2fb0*/  @!P0 BRA `(.L_x_77) ;  /* 0x0000000000608947 */ /* 0x000fd80003800000 */
[----:B------:R-:W0:Y:S01]  /*2fc0*/  LDC R16, c[0x0][0x3d4] ;  /* 0x0000f500ff107b82 */ /* 0x000e220000000800 */
[----:B------:R-:W-:-:S05]  /*2fd0*/  IMAD.WIDE.U32 R2, R20, 0x4, R18 ;  /* 0x0000000414027825 */ /* 0x000fca00078e0012 */
[----:B------:R-:W2:Y:S02]  /*2fe0*/  LDG.E R17, desc[UR10][R2.64] ;  /* 0x0000000a02117981 */ /* 0x000ea4000c1e1900 */
[----:B------:R-:W1:Y:S02]  /*2ff0*/  LDC.64 R4, c[0x0][0x3b0] ;  /* 0x0000ec00ff047b82 */ /* 0x000e640000000a00 */
[----:B------:R-:W3:Y:S01]  /*3000*/  LDG.E R25, desc[UR10][R2.64+0xc] ;  /* 0x00000c0a02197981 */ /* 0x000ee2000c1e1900 */
[----:B0-----:R-:W-:-:S04]  /*3010*/  IMAD R11, R20, R16, R13 ;  /* 0x00000010140b7224 */ /* 0x001fc800078e020d */
[C---:B------:R-:W-:Y:S02]  /*3020*/  IMAD.IADD R9, R11.reuse, 0x1, R16 ;  /* 0x000000010b097824 */ /* 0x040fe400078e0210 */
[----:B-1----:R-:W-:-:S03]  /*3030*/  IMAD.WIDE.U32 R10, R11, 0x4, R4 ;  /* 0x000000040b0a7825 */ /* 0x002fc600078e0004 */
[C---:B------:R-:W-:Y:S01]  /*3040*/  IADD3 R21, PT, PT, R9.reuse, R16, RZ ;  /* 0x0000001009157210 */ /* 0x040fe20007ffe0ff */
[--C-:B------:R-:W-:Y:S02]  /*3050*/  IMAD.WIDE.U32 R8, R9, 0x4, R4.reuse ;  /* 0x0000000409087825 */ /* 0x100fe400078e0004 */
[----:B------:R-:W2:Y:S02]  /*3060*/  LDG.E R10, desc[UR10][R10.64] ;  /* 0x0000000a0a0a7981 */ /* 0x000ea4000c1e1900 */
[C---:B------:R-:W-:Y:S02]  /*3070*/  IMAD.WIDE.U32 R6, R21.reuse, 0x4, R4 ;  /* 0x0000000415067825 */ /* 0x040fe400078e0004 */
[----:B------:R-:W4:Y:S02]  /*3080*/  LDG.E R8, desc[UR10][R8.64] ;  /* 0x0000000a08087981 */ /* 0x000f24000c1e1900 */
[----:B------:R-:W-:Y:S02]  /*3090*/  IMAD.IADD R23, R21, 0x1, R16 ;  /* 0x0000000115177824 */ /* 0x000fe400078e0210 */
[----:B------:R-:W4:Y:S02]  /*30a0*/  LDG.E R21, desc[UR10][R2.64+0x4] ;  /* 0x0000040a02157981 */ /* 0x000f24000c1e1900 */
[----:B------:R-:W-:-:S02]  /*30b0*/  IMAD.WIDE.U32 R4, R23, 0x4, R4 ;  /* 0x0000000417047825 */ /* 0x000fc400078e0004 */
[----:B------:R-:W5:Y:S04]  /*30c0*/  LDG.E R6, desc[UR10][R6.64] ;  /* 0x0000000a06067981 */ /* 0x000f68000c1e1900 */
[----:B------:R-:W5:Y:S04]  /*30d0*/  LDG.E R23, desc[UR10][R2.64+0x8] ;  /* 0x0000080a02177981 */ /* 0x000f68000c1e1900 */
[----:B------:R-:W3:Y:S01]  /*30e0*/  LDG.E R4, desc[UR10][R4.64] ;  /* 0x0000000a04047981 */ /* 0x000ee2000c1e1900 */
[----:B------:R-:W-:Y:S01]  /*30f0*/  IADD3 R20, PT, PT, R20, 0x4, RZ ;  /* 0x0000000414147810 */ /* 0x000fe20007ffe0ff */
[----:B--2---:R-:W-:-:S04]  /*3100*/  FFMA R10, R17, R10, R34 ;  /* 0x0000000a110a7223 */ /* 0x004fc80000000022 */
[----:B----4-:R-:W-:-:S04]  /*3110*/  FFMA R10, R21, R8, R10 ;  /* 0x00000008150a7223 */ /* 0x010fc8000000000a */
[----:B-----5:R-:W-:-:S04]  /*3120*/  FFMA R10, R23, R6, R10 ;  /* 0x00000006170a7223 */ /* 0x020fc8000000000a */
[----:B---3--:R-:W-:-:S07]  /*3130*/  FFMA R34, R25, R4, R10 ;  /* 0x0000000419227223 */ /* 0x008fce000000000a */
.L_x_77:
        /* <DEDUP_REMOVED lines=12> */
[----:B------:R-:W2:Y:S01]  /*3200*/  LDG.E R9, desc[UR10][R2.64+0x4] ;  /* 0x0000040a02097981 */ /* 0x000ea2000c1e1900 */
[----:B------:R-:W-:-:S11]  /*3210*/  IADD3 R7, PT, PT, R11, R8, RZ ;  /* 0x000000080b077210 */ /* 0x000fd60007ffe0ff */
[C---:B------:R-:W-:Y:S02]  /*3220*/  @P3 IMAD.IADD R11, R7.reuse, 0x1, R8 ;  /* 0x00000001070b3824 */ /* 0x040fe400078e0208 */
[----:B------:R-:W-:-:S04]  /*3230*/  IMAD.WIDE.U32 R6, R7, 0x4, R4 ;  /* 0x0000000407067825 */ /* 0x000fc800078e0004 */
[----:B------:R-:W-:Y:S02]  /*3240*/  @P3 IMAD.WIDE.U32 R4, R11, 0x4, R4 ;  /* 0x000000040b043825 */ /* 0x000fe400078e0004 */
[----:B------:R-:W2:Y:S04]  /*3250*/  LDG.E R6, desc[UR10][R6.64] ;  /* 0x0000000a06067981 */ /* 0x000ea8000c1e1900 */
[----:B------:R-:W3:Y:S04]  /*3260*/  @P3 LDG.E R11, desc[UR10][R2.64+0x8] ;  /* 0x0000080a020b3981 */ /* 0x000ee8000c1e1900 */
[----:B------:R-:W3:Y:S01]  /*3270*/  @P3 LDG.E R4, desc[UR10][R4.64] ;  /* 0x0000000a04043981 */ /* 0x000ee2000c1e1900 */
[----:B--2---:R-:W-:-:S04]  /*3280*/  FFMA R34, R9, R6, R34 ;  /* 0x0000000609227223 */ /* 0x004fc80000000022 */
[----:B---3--:R-:W-:-:S07]  /*3290*/  @P3 FFMA R34, R11, R4, R34 ;  /* 0x000000040b223223 */ /* 0x008fce0000000022 */
.L_x_75:
[----:B------:R-:W0:Y:S01]  /*32a0*/  LDCU UR6, c[0x0][0x3d4] ;  /* 0x00007a80ff0677ac */ /* 0x000e220008000800 */
[C---:B------:R-:W-:Y:S02]  /*32b0*/  LEA R3, R13.reuse, UR14, 0x2 ;  /* 0x0000000e0d037c11 */ /* 0x040fe4000f8e10ff */
[----:B------:R-:W-:-:S03]  /*32c0*/  IADD3 R13, PT, PT, R13, 0x1, RZ ;  /* 0x000000010d0d7810 */ /* 0x000fc60007ffe0ff */
[----:B------:R1:W-:Y:S01]  /*32d0*/  STL [R3], R34 ;  /* 0x0000002203007387 */ /* 0x0003e20000100800 */
[----:B0-----:R-:W-:-:S13]  /*32e0*/  ISETP.NE.AND P3, PT, R13, UR6, PT ;  /* 0x000000060d007c0c */ /* 0x001fda000bf65270 */
[----:B-1----:R-:W-:Y:S05]  /*32f0*/  @!P3 BRA `(.L_x_71) ;  /* 0x0000000000ccb947 */ /* 0x002fea0003800000 */
[----:B------:R-:W-:Y:S05]  /*3300*/  BRA `(.L_x_78) ;  /* 0xfffffff000f07947 */ /* 0x000fea000383ffff */
.L_x_72:
[----:B------:R-:W-:Y:S02]  /*3310*/  UIADD3 UR4, UPT, UPT, UR6, -0x1, URZ ;  /* 0xffffffff06047890 */ /* 0x000fe4000fffe0ff */
[----:B------:R-:W-:Y:S02]  /*3320*/  ULOP3.LUT UR9, UR6, 0xf, URZ, 0xc0, !UPT ;  /* 0x0000000f06097892 */ /* 0x000fe4000f8ec0ff */
[----:B------:R-:W-:Y:S02]  /*3330*/  UISETP.GE.U32.AND UP1, UPT, UR4, 0xf, UPT ;  /* 0x0000000f0400788c */ /* 0x000fe4000bf26070 */
[----:B------:R-:W-:Y:S01]  /*3340*/  UISETP.NE.AND UP0, UPT, UR9, URZ, UPT ;  /* 0x000000ff0900728c */ /* 0x000fe2000bf05270 */
[----:B------:R-:W-:-:S06]  /*3350*/  UMOV UR4, URZ ;  /* 0x000000ff00047c82 */ /* 0x000fcc0008000000 */
[----:B------:R-:W-:Y:S05]  /*3360*/  BRA.U !UP1, `(.L_x_79) ;  /* 0x0000000109287547 */ /* 0x000fea000b800000 */
[----:B------:R-:W-:Y:S01]  /*3370*/  ULOP3.LUT UR4, UR6, 0x7ffffff0, URZ, 0xc0, !UPT ;  /* 0x7ffffff006047892 */ /* 0x000fe2000f8ec0ff */
[----:B------:R-:W-:-:S11]  /*3380*/  UMOV UR5, URZ ;  /* 0x000000ff00057c82 */ /* 0x000fd60008000000 */
.L_x_80:
[----:B------:R-:W-:Y:S02]  /*3390*/  ULEA UR8, UR5, UR14, 0x2 ;  /* 0x0000000e05087291 */ /* 0x000fe4000f8e10ff */
[----:B------:R-:W-:-:S04]  /*33a0*/  UIADD3 UR5, UPT, UPT, UR5, 0x10, URZ ;  /* 0x0000001005057890 */ /* 0x000fc8000fffe0ff */
[----:B------:R-:W-:-:S03]  /*33b0*/  UISETP.NE.AND UP1, UPT, UR5, UR4, UPT ;  /* 0x000000040500728c */ /* 0x000fc6000bf25270 */
[----:B------:R-:W-:Y:S04]  /*33c0*/  STL.128 [UR8], RZ ;  /* 0x000000ffff007987 */ /* 0x000fe80008100c08 */
[----:B------:R-:W-:Y:S04]  /*33d0*/  STL.128 [UR8+0x10], RZ ;  /* 0x000010ffff007987 */ /* 0x000fe80008100c08 */
[----:B------:R-:W-:Y:S04]  /*33e0*/  STL.128 [UR8+0x20], RZ ;  /* 0x000020ffff007987 */ /* 0x000fe80008100c08 */
[----:B------:R-:W-:Y:S01]  /*33f0*/  STL.128 [UR8+0x30], RZ ;  /* 0x000030ffff007987 */ /* 0x000fe20008100c08 */
[----:B------:R-:W-:Y:S05]  /*3400*/  BRA.U UP1, `(.L_x_80) ;  /* 0xfffffffd01e07547 */ /* 0x000fea000b83ffff */
.L_x_79:
[----:B------:R-:W-:Y:S05]  /*3410*/  BRA.U !UP0, `(.L_x_71) ;  /* 0x0000000108847547 */ /* 0x000fea000b800000 */
[----:B------:R-:W-:Y:S02]  /*3420*/  UISETP.GE.U32.AND UP0, UPT, UR9, 0x8, UPT ;  /* 0x000000080900788c */ /* 0x000fe4000bf06070 */
[----:B------:R-:W-:-:S04]  /*3430*/  ULOP3.LUT UR8, UR6, 0x7, URZ, 0xc0, !UPT ;  /* 0x0000000706087892 */ /* 0x000fc8000f8ec0ff */
[----:B------:R-:W-:-:S03]  /*3440*/  UISETP.NE.AND UP1, UPT, UR8, URZ, UPT ;  /* 0x000000ff0800728c */ /* 0x000fc6000bf25270 */
[----:B------:R-:W-:Y:S08]  /*3450*/  BRA.U !UP0, `(.L_x_81) ;  /* 0x0000000108287547 */ /* 0x000ff0000b800000 */
[----:B------:R-:W-:Y:S02]  /*3460*/  ULEA UR5, UR4, UR14, 0x2 ;  /* 0x0000000e04057291 */ /* 0x000fe4000f8e10ff */
[----:B------:R-:W-:-:S07]  /*3470*/  UIADD3 UR4, UPT, UPT, UR4, 0x8, URZ ;  /* 0x0000000804047890 */ /* 0x000fce000fffe0ff */
[----:B------:R-:W-:Y:S04]  /*3480*/  STL [UR5], RZ ;  /* 0x000000ffff007987 */ /* 0x000fe80008100805 */
[----:B------:R-:W-:Y:S04]  /*3490*/  STL [UR5+0x4], RZ ;  /* 0x000004ffff007987 */ /* 0x000fe80008100805 */
[----:B------:R-:W-:Y:S04]  /*34a0*/  STL [UR5+0x8], RZ ;  /* 0x000008ffff007987 */ /* 0x000fe80008100805 */
[----:B------:R-:W-:Y:S04]  /*34b0*/  STL [UR5+0xc], RZ ;  /* 0x00000cffff007987 */ /* 0x000fe80008100805 */
[----:B------:R-:W-:Y:S04]  /*34c0*/  STL [UR5+0x10], RZ ;  /* 0x000010ffff007987 */ /* 0x000fe80008100805 */
[----:B------:R-:W-:Y:S04]  /*34d0*/  STL [UR5+0x14], RZ ;  /* 0x000014ffff007987 */ /* 0x000fe80008100805 */
[----:B------:R-:W-:Y:S04]  /*34e0*/  STL [UR5+0x18], RZ ;  /* 0x000018ffff007987 */ /* 0x000fe80008100805 */
[----:B------:R-:W-:Y:S01]  /*34f0*/  STL [UR5+0x1c], RZ ;  /* 0x00001cffff007987 */ /* 0x000fe20008100805 */
.L_x_81:
[----:B------:R-:W-:Y:S05]  /*3500*/  BRA.U !UP1, `(.L_x_71) ;  /* 0x0000000109487547 */ /* 0x000fea000b800000 */
[----:B------:R-:W-:Y:S02]  /*3510*/  UISETP.GE.U32.AND UP0, UPT, UR8, 0x4, UPT ;  /* 0x000000040800788c */ /* 0x000fe4000bf06070 */
[----:B------:R-:W-:-:S04]  /*3520*/  ULOP3.LUT UR9, UR6, 0x3, URZ, 0xc0, !UPT ;  /* 0x0000000306097892 */ /* 0x000fc8000f8ec0ff */
[----:B------:R-:W-:-:S05]  /*3530*/  PLOP3.LUT P0, PT, PT, PT, UP0, 0x80, 0x8 ;  /* 0x000000000008781c */ /* 0x000fca0003f0f008 */
[----:B------:R-:W-:Y:S02]  /*3540*/  @UP0 ULEA UR5, UR4, UR14, 0x2 ;  /* 0x0000000e04050291 */ /* 0x000fe4000f8e10ff */
[----:B------:R-:W-:Y:S02]  /*3550*/  @UP0 UIADD3 UR4, UPT, UPT, UR4, 0x4, URZ ;  /* 0x0000000404040890 */ /* 0x000fe4000fffe0ff */
[----:B------:R-:W-:-:S05]  /*3560*/  UISETP.NE.AND UP0, UPT, UR9, URZ, UPT ;  /* 0x000000ff0900728c */ /* 0x000fca000bf05270 */
[----:B------:R-:W-:Y:S04]  /*3570*/  @P0 STL [UR5], RZ ;  /* 0x000000ffff000987 */ /* 0x000fe80008100805 */
[----:B------:R-:W-:Y:S04]  /*3580*/  @P0 STL [UR5+0x4], RZ ;  /* 0x000004ffff000987 */ /* 0x000fe80008100805 */
[----:B------:R-:W-:Y:S04]  /*3590*/  @P0 STL [UR5+0x8], RZ ;  /* 0x000008ffff000987 */ /* 0x000fe80008100805 */
[----:B------:R-:W-:Y:S01]  /*35a0*/  @P0 STL [UR5+0xc], RZ ;  /* 0x00000cffff000987 */ /* 0x000fe20008100805 */
[----:B------:R-:W-:Y:S05]  /*35b0*/  BRA.U !UP0, `(.L_x_71) ;  /* 0x00000001081c7547 */ /* 0x000fea000b800000 */
[----:B------:R-:W-:-:S05]  /*35c0*/  UMOV UR5, URZ ;  /* 0x000000ff00057c82 */ /* 0x000fca0008000000 */
.L_x_82:
[----:B------:R-:W-:Y:S02]  /*35d0*/  ULEA UR8, UR4, UR14, 0x2 ;  /* 0x0000000e04087291 */ /* 0x000fe4000f8e10ff */
[----:B------:R-:W-:Y:S02]  /*35e0*/  UIADD3 UR5, UPT, UPT, UR5, 0x1, URZ ;  /* 0x0000000105057890 */ /* 0x000fe4000fffe0ff */
[----:B------:R-:W-:Y:S02]  /*35f0*/  UIADD3 UR4, UPT, UPT, UR4, 0x1, URZ ;  /* 0x0000000104047890 */ /* 0x000fe4000fffe0ff */
[----:B------:R-:W-:-:S03]  /*3600*/  UISETP.NE.AND UP0, UPT, UR5, UR9, UPT ;  /* 0x000000090500728c */ /* 0x000fc6000bf05270 */
[----:B------:R-:W-:Y:S06]  /*3610*/  STL [UR8], RZ ;  /* 0x000000ffff007987 */ /* 0x000fec0008100808 */
[----:B------:R-:W-:Y:S05]  /*3620*/  BRA.U UP0, `(.L_x_82) ;  /* 0xfffffffd00e87547 */ /* 0x000fea000b83ffff */
.L_x_71:
[----:B------:R-:W5:Y:S02]  /*3630*/  LDC R0, c[0x0][0x3c8] ;  /* 0x0000f200ff007b82 */ /* 0x000f640000000800 */
[----:B-----5:R-:W-:-:S13]  /*3640*/  ISETP.GE.AND P0, PT, R0, 0x1, PT ;  /* 0x000000010000780c */ /* 0x020fda0003f06270 */
[----:B------:R-:W-:Y:S05]  /*3650*/  @!P0 EXIT ;  /* 0x000000000000894d */ /* 0x000fea0003800000 */
[----:B------:R-:W-:-:S09]  /*3660*/  UISETP.GE.AND UP0, UPT, UR6, 0x1, UPT ;  /* 0x000000010600788c */ /* 0x000fd2000bf06270 */
[----:B------:R-:W-:Y:S05]  /*3670*/  BRA.U !UP0, `(.L_x_83) ;  /* 0x0000000d08b47547 */ /* 0x000fea000b800000 */
[----:B------:R-:W-:Y:S01]  /*3680*/  HFMA2 R26, -RZ, RZ, 0, 0 ;  /* 0x00000000ff1a7431 */ /* 0x000fe200000001ff */
[----:B------:R-:W-:Y:S02]  /*3690*/  ULOP3.LUT UR13, UR6, 0x7ffffff0, URZ, 0xc0, !UPT ;  /* 0x7ffffff0060d7892 */ /* 0x000fe4000f8ec0ff */
[----:B------:R-:W-:Y:S02]  /*36a0*/  ULOP3.LUT UR9, UR6, 0xf, URZ, 0xc0, !UPT ;  /* 0x0000000f06097892 */ /* 0x000fe4000f8ec0ff */
[----:B------:R-:W-:Y:S02]  /*36b0*/  ULOP3.LUT UR12, UR6, 0x7, URZ, 0xc0, !UPT ;  /* 0x00000007060c7892 */ /* 0x000fe4000f8ec0ff */
[----:B------:R-:W-:Y:S02]  /*36c0*/  ULOP3.LUT UR8, UR6, 0x3, URZ, 0xc0, !UPT ;  /* 0x0000000306087892 */ /* 0x000fe4000f8ec0ff */
[----:B------:R-:W-:Y:S02]  /*36d0*/  UIADD3 UR6, UPT, UPT, UR7, 0x20, URZ ;  /* 0x0000002007067890 */ /* 0x000fe4000fffe0ff */
[----:B------:R-:W-:-:S12]  /*36e0*/  UIADD3 UR7, UPT, UPT, -UR13, URZ, URZ ;  /* 0x000000ff0d077290 */ /* 0x000fd8000fffe1ff */
.L_x_89:
[C---:B0-23--:R-:W-:Y:S01]  /*36f0*/  IMAD.WIDE.U32 R4, R26.reuse, 0x4, R18 ;  /* 0x000000041a047825 */ /* 0x04dfe200078e0012 */
[----:B------:R-:W0:Y:S04]  /*3700*/  LDCU UR4, c[0x0][0x3d4] ;  /* 0x00007a80ff0477ac */ /* 0x000e280008000800 */
[----:B----4-:R-:W3:Y:S01]  /*3710*/  LDG.E R27, desc[UR10][R4.64] ;  /* 0x0000000a041b7981 */ /* 0x010ee2000c1e1900 */
[----:B-1----:R-:W-:-:S04]  /*3720*/  IMAD.WIDE.U32 R28, R26, 0x4, R14 ;  /* 0x000000041a1c7825 */ /* 0x002fc800078e000e */
[----:B--2---:R-:W-:Y:S01]  /*3730*/  IMAD.MOV.U32 R3, RZ, RZ, RZ ;  /* 0x000000ffff037224 */ /* 0x004fe200078e00ff */
[----:B0-----:R-:W-:-:S04]  /*3740*/  UIADD3 UR4, UPT, UPT, UR4, -0x1, URZ ;  /* 0xffffffff04047890 */ /* 0x001fc8000fffe0ff */
[----:B------:R-:W-:Y:S01]  /*3750*/  UISETP.GE.U32.AND UP0, UPT, UR4, 0xf, UPT ;  /* 0x0000000f0400788c */ /* 0x000fe2000bf06070 */
[----:B---3--:R0:W-:Y:S08]  /*3760*/  STG.E desc[UR10][R28.64], R27 ;  /* 0x0000001b1c007986 */ /* 0x0081f0000c10190a */
[----:B------:R-:W-:Y:S05]  /*3770*/  BRA.U !UP0, `(.L_x_84) ;  /* 0x0000000508b47547 */ /* 0x000fea000b800000 */
[----:B------:R-:W2:Y:S01]  /*3780*/  LDC R0, c[0x0][0x3c8] ;  /* 0x0000f200ff007b82 */ /* 0x000ea20000000800 */
[----:B-1----:R-:W-:Y:S01]  /*3790*/  MOV R2, R26 ;  /* 0x0000001a00027202 */ /* 0x002fe20000000f00 */
[----:B------:R-:W-:Y:S01]  /*37a0*/  UMOV UR5, UR6 ;  /* 0x0000000600057c82 */ /* 0x000fe20008000000 */
[----:B------:R-:W-:Y:S01]  /*37b0*/  UMOV UR4, UR7 ;  /* 0x0000000700047c82 */ /* 0x000fe20008000000 */
[----:B--2---:R-:W-:Y:S01]  /*37c0*/  IADD3 R3, PT, PT, R26, R0, RZ ;  /* 0x000000001a037210 */ /* 0x004fe20007ffe0ff */
[C-C-:B------:R-:W-:Y:S01]  /*37d0*/  IMAD R4, R0.reuse, 0x2, R26.reuse ;  /* 0x0000000200047824 */ /* 0x140fe200078e021a */
[CC--:B------:R-:W-:Y:S01]  /*37e0*/  LEA R6, R0.reuse, R26.reuse, 0x2 ;  /* 0x0000001a00067211 */ /* 0x0c0fe200078e10ff */
[C-C-:B------:R-:W-:Y:S01]  /*37f0*/  IMAD R5, R0.reuse, 0x3, R26.reuse ;  /* 0x0000000300057824 */ /* 0x140fe200078e021a */
[C---:B------:R-:W-:Y:S01]  /*3800*/  LEA R16, R0.reuse, R26, 0x3 ;  /* 0x0000001a00107211 */ /* 0x040fe200078e18ff */
[C-C-:B------:R-:W-:Y:S02]  /*3810*/  IMAD R7, R0.reuse, 0x5, R26.reuse ;  /* 0x0000000500077824 */ /* 0x140fe400078e021a */
[----:B------:R-:W-:-:S02]  /*3820*/  IMAD R12, R0, 0x6, R26 ;  /* 0x00000006000c7824 */ /* 0x000fc400078e021a */
[C-C-:B------:R-:W-:Y:S02]  /*3830*/  IMAD R13, R0.reuse, 0x7, R26.reuse ;  /* 0x00000007000d7824 */ /* 0x140fe400078e021a */
[C-C-:B------:R-:W-:Y:S02]  /*3840*/  IMAD R17, R0.reuse, 0x9, R26.reuse ;  /* 0x0000000900117824 */ /* 0x140fe400078e021a */
[C-C-:B------:R-:W-:Y:S02]  /*3850*/  IMAD R20, R0.reuse, 0xa, R26.reuse ;  /* 0x0000000a00147824 */ /* 0x140fe400078e021a */
[C-C-:B------:R-:W-:Y:S02]  /*3860*/  IMAD R21, R0.reuse, 0xb, R26.reuse ;  /* 0x0000000b00157824 */ /* 0x140fe400078e021a */
[C-C-:B------:R-:W-:Y:S02]  /*3870*/  IMAD R22, R0.reuse, 0xc, R26.reuse ;  /* 0x0000000c00167824 */ /* 0x140fe400078e021a */
[----:B------:R-:W-:-:S02]  /*3880*/  IMAD R23, R0, 0xd, R26 ;  /* 0x0000000d00177824 */ /* 0x000fc400078e021a */
[C-C-:B------:R-:W-:Y:S02]  /*3890*/  IMAD R24, R0.reuse, 0xe, R26.reuse ;  /* 0x0000000e00187824 */ /* 0x140fe400078e021a */
[----:B------:R-:W-:-:S07]  /*38a0*/  IMAD R25, R0, 0xf, R26 ;  /* 0x0000000f00197824 */ /* 0x000fce00078e021a */
.L_x_85:
[----:B------:R-:W1:Y:S02]  /*38b0*/  LDC.64 R30, c[0x0][0x3b8] ;  /* 0x0000ee00ff1e7b82 */ /* 0x000e640000000a00 */
[----:B-1----:R-:W-:-:S05]  /*38c0*/  IMAD.WIDE.U32 R8, R2, 0x4, R30 ;  /* 0x0000000402087825 */ /* 0x002fca00078e001e */
[----:B--2---:R-:W2:Y:S04]  /*38d0*/  LDG.E R32, desc[UR10][R8.64] ;  /* 0x0000000a08207981 */ /* 0x004ea8000c1e1900 */
[----:B------:R-:W2:Y:S02]  /*38e0*/  LDL.128 R8, [UR5+-0x20] ;  /* 0xffffe005ff087983 */ /* 0x000ea40008100c00 */
[----:B--2---:R-:W-:Y:S01]  /*38f0*/  FFMA R34, R8, R32, R27 ;  /* 0x0000002008227223 */ /* 0x004fe2000000001b */
[----:B------:R-:W-:-:S04]  /*3900*/  IMAD.WIDE.U32 R32, R3, 0x4, R30 ;  /* 0x0000000403207825 */ /* 0x000fc800078e001e */
[----:B------:R1:W-:Y:S04]  /*3910*/  STG.E desc[UR10][R28.64], R34 ;  /* 0x000000221c007986 */ /* 0x0003e8000c10190a */
[----:B------:R-:W0:Y:S02]  /*3920*/  LDG.E R32, desc[UR10][R32.64] ;  /* 0x0000000a20207981 */ /* 0x000e24000c1e1900 */
[----:B0-----:R-:W-:Y:S01]  /*3930*/  FFMA R27, R9, R32, R34 ;  /* 0x00000020091b7223 */ /* 0x001fe20000000022 */
[----:B------:R-:W-:-:S04]  /*3940*/  IMAD.WIDE.U32 R8, R4, 0x4, R30 ;  /* 0x0000000404087825 */ /* 0x000fc800078e001e */
[----:B------:R0:W-:Y:S04]  /*3950*/  STG.E desc[UR10][R28.64], R27 ;  /* 0x0000001b1c007986 */ /* 0x0001e8000c10190a */
[----:B------:R2:W3:Y:S02]  /*3960*/  LDG.E R35, desc[UR10][R8.64] ;  /* 0x0000000a08237981 */ /* 0x0004e4000c1e1900 */
[----:B--2---:R-:W-:-:S04]  /*3970*/  IMAD.WIDE.U32 R8, R5, 0x4, R30 ;  /* 0x0000000405087825 */ /* 0x004fc800078e001e */
[----:B---3--:R-:W-:-:S05]  /*3980*/  FFMA R36, R10, R35, R27 ;  /* 0x000000230a247223 */ /* 0x008fca000000001b */
[----:B------:R2:W-:Y:S04]  /*3990*/  STG.E desc[UR10][R28.64], R36 ;  /* 0x000000241c007986 */ /* 0x0005e8000c10190a */
[----:B------:R3:W4:Y:S02]  /*39a0*/  LDG.E R10, desc[UR10][R8.64] ;  /* 0x0000000a080a7981 */ /* 0x000724000c1e1900 */
[----:B---3--:R-:W-:-:S04]  /*39b0*/  IMAD.WIDE.U32 R8, R6, 0x4, R30 ;  /* 0x0000000406087825 */ /* 0x008fc800078e001e */
[----:B----4-:R-:W-:-:S05]  /*39c0*/  FFMA R35, R11, R10, R36 ;  /* 0x0000000a0b237223 */ /* 0x010fca0000000024 */
[----:B------:R3:W-:Y:S04]  /*39d0*/  STG.E desc[UR10][R28.64], R35 ;  /* 0x000000231c007986 */ /* 0x0007e8000c10190a */
[----:B------:R-:W1:Y:S04]  /*39e0*/  LDG.E R32, desc[UR10][R8.64] ;  /* 0x0000000a08207981 */ /* 0x000e68000c1e1900 */
[----:B------:R-:W1:Y:S02]  /*39f0*/  LDL.128 R8, [UR5+-0x10] ;  /* 0xfffff005ff087983 */ /* 0x000e640008100c00 */
[----:B-1----:R-:W-:Y:S01]  /*3a00*/  FFMA R34, R8, R32, R35 ;  /* 0x0000002008227223 */ /* 0x002fe20000000023 */
[----:B------:R-:W-:-:S04]  /*3a10*/  IMAD.WIDE.U32 R32, R7, 0x4, R30 ;  /* 0x0000000407207825 */ /* 0x000fc800078e001e */
[----:B------:R1:W-:Y:S04]  /*3a20*/  STG.E desc[UR10][R28.64], R34 ;  /* 0x000000221c007986 */ /* 0x0003e8000c10190a */
[----:B------:R-:W0:Y:S02]  /*3a30*/  LDG.E R32, desc[UR10][R32.64] ;  /* 0x0000000a20207981 */ /* 0x000e24000c1e1900 */
[----:B0-----:R-:W-:Y:S01]  /*3a40*/  FFMA R27, R9, R32, R34 ;  /* 0x00000020091b7223 */ /* 0x001fe20000000022 */
[----:B------:R-:W-:-:S04]  /*3a50*/  IMAD.WIDE.U32 R8, R12, 0x4, R30 ;  /* 0x000000040c087825 */ /* 0x000fc800078e001e */
[----:B------:R0:W-:Y:S04]  /*3a60*/  STG.E desc[UR10][R28.64], R27 ;  /* 0x0000001b1c007986 */ /* 0x0001e8000c10190a */
[----:B--2---:R2:W4:Y:S02]  /*3a70*/  LDG.E R36, desc[UR10][R8.64] ;  /* 0x0000000a08247981 */ /* 0x004524000c1e1900 */
[----:B--2---:R-:W-:-:S04]  /*3a80*/  IMAD.WIDE.U32 R8, R13, 0x4, R30 ;  /* 0x000000040d087825 */ /* 0x004fc800078e001e */
[----:B----4-:R-:W-:-:S05]  /*3a90*/  FFMA R36, R10, R36, R27 ;  /* 0x000000240a247223 */ /* 0x010fca000000001b */
[----:B------:R2:W-:Y:S04]  /*3aa0*/  STG.E desc[UR10][R28.64], R36 ;  /* 0x000000241c007986 */ /* 0x0005e8000c10190a */
[----:B------:R4:W3:Y:S02]  /*3ab0*/  LDG.E R10, desc[UR10][R8.64] ;  /* 0x0000000a080a7981 */ /* 0x0008e4000c1e1900 */
[----:B----4-:R-:W-:-:S04]  /*3ac0*/  IMAD.WIDE.U32 R8, R16, 0x4, R30 ;  /* 0x0000000410087825 */ /* 0x010fc800078e001e */
[----:B---3--:R-:W-:-:S05]  /*3ad0*/  FFMA R35, R11, R10, R36 ;  /* 0x0000000a0b237223 */ /* 0x008fca0000000024 */
[----:B------:R3:W-:Y:S04]  /*3ae0*/  STG.E desc[UR10][R28.64], R35 ;  /* 0x000000231c007986 */ /* 0x0007e8000c10190a */
[----:B------:R-:W1:Y:S04]  /*3af0*/  LDG.E R32, desc[UR10][R8.64] ;  /* 0x0000000a08207981 */ /* 0x000e68000c1e1900 */
[----:B------:R-:W1:Y:S02]  /*3b00*/  LDL.128 R8, [UR5] ;  /* 0x00000005ff087983 */ /* 0x000e640008100c00 */
        /* <DEDUP_REMOVED lines=16> */
[----:B------:R-:W1:Y:S02]  /*3c10*/  LDL.128 R8, [UR5+0x10] ;  /* 0x00001005ff087983 */ /* 0x000e640008100c00 */
[----:B-1----:R-:W-:Y:S01]  /*3c20*/  FFMA R34, R8, R32, R35 ;  /* 0x0000002008227223 */ /* 0x002fe20000000023 */
[----:B------:R-:W-:-:S04]  /*3c30*/  IMAD.WIDE.U32 R32, R23, 0x4, R30 ;  /* 0x0000000417207825 */ /* 0x000fc800078e001e */
[----:B------:R2:W-:Y:S04]  /*3c40*/  STG.E desc[UR10][R28.64], R34 ;  /* 0x000000221c007986 */ /* 0x0005e8000c10190a */
[----:B------:R-:W3:Y:S02]  /*3c50*/  LDG.E R32, desc[UR10][R32.64] ;  /* 0x0000000a20207981 */ /* 0x000ee4000c1e1900 */
[----:B---3--:R-:W-:Y:S01]  /*3c60*/  FFMA R37, R9, R32, R34 ;  /* 0x0000002009257223 */ /* 0x008fe20000000022 */
[----:B------:R-:W-:-:S04]  /*3c70*/  IMAD.WIDE.U32 R8, R24, 0x4, R30 ;  /* 0x0000000418087825 */ /* 0x000fc800078e001e */
[----:B------:R2:W-:Y:S04]  /*3c80*/  STG.E desc[UR10][R28.64], R37 ;  /* 0x000000251c007986 */ /* 0x0005e8000c10190a */
[----:B0-----:R-:W3:Y:S01]  /*3c90*/  LDG.E R27, desc[UR10][R8.64] ;  /* 0x0000000a081b7981 */ /* 0x001ee2000c1e1900 */
[----:B------:R-:W-:-:S04]  /*3ca0*/  IMAD.WIDE.U32 R30, R25, 0x4, R30 ;  /* 0x00000004191e7825 */ /* 0x000fc800078e001e */
[----:B---3--:R-:W-:-:S05]  /*3cb0*/  FFMA R10, R10, R27, R37 ;  /* 0x0000001b0a0a7223 */ /* 0x008fca0000000025 */
[----:B------:R2:W-:Y:S04]  /*3cc0*/  STG.E desc[UR10][R28.64], R10 ;  /* 0x0000000a1c007986 */ /* 0x0005e8000c10190a */
[----:B------:R-:W3:Y:S01]  /*3cd0*/  LDG.E R30, desc[UR10][R30.64] ;  /* 0x0000000a1e1e7981 */ /* 0x000ee2000c1e1900 */
[----:B------:R-:W-:Y:S01]  /*3ce0*/  UIADD3 UR4, UPT, UPT, UR4, 0x10, URZ ;  /* 0x0000001004047890 */ /* 0x000fe2000fffe0ff */
[C---:B------:R-:W-:Y:S01]  /*3cf0*/  IMAD R3, R0.reuse, 0x10, R3 ;  /* 0x0000001000037824 */ /* 0x040fe200078e0203 */
[C---:B------:R-:W-:Y:S01]  /*3d00*/  LEA R4, R0.reuse, R4, 0x4 ;  /* 0x0000000400047211 */ /* 0x040fe200078e20ff */
[C---:B------:R-:W-:Y:S01]  /*3d10*/  IMAD R6, R0.reuse, 0x10, R6 ;  /* 0x0000001000067824 */ /* 0x040fe200078e0206 */
[----:B------:R-:W-:Y:S01]  /*3d20*/  UISETP.NE.AND UP0, UPT, UR4, URZ, UPT ;  /* 0x000000ff0400728c */ /* 0x000fe2000bf05270 */
[C---:B------:R-:W-:Y:S01]  /*3d30*/  LEA R5, R0.reuse, R5, 0x4 ;  /* 0x0000000500057211 */ /* 0x040fe200078e20ff */
[C---:B------:R-:W-:Y:S01]  /*3d40*/  IMAD R13, R0.reuse, 0x10, R13 ;  /* 0x00000010000d7824 */ /* 0x040fe200078e020d */
[C---:B------:R-:W-:Y:S01]  /*3d50*/  LEA R7, R0.reuse, R7, 0x4 ;  /* 0x0000000700077211 */ /* 0x040fe200078e20ff */
[C---:B------:R-:W-:Y:S01]  /*3d60*/  IMAD R20, R0.reuse, 0x10, R20 ;  /* 0x0000001000147824 */ /* 0x040fe200078e0214 */
[C---:B------:R-:W-:Y:S01]  /*3d70*/  LEA R12, R0.reuse, R12, 0x4 ;  /* 0x0000000c000c7211 */ /* 0x040fe200078e20ff */
[C---:B------:R-:W-:Y:S01]  /*3d80*/  IMAD R23, R0.reuse, 0x10, R23 ;  /* 0x0000001000177824 */ /* 0x040fe200078e0217 */
[C---:B------:R-:W-:Y:S01]  /*3d90*/  LEA R16, R0.reuse, R16, 0x4 ;  /* 0x0000001000107211 */ /* 0x040fe200078e20ff */
[C---:B------:R-:W-:Y:S01]  /*3da0*/  IMAD R2, R0.reuse, 0x10, R2 ;  /* 0x0000001000027824 */ /* 0x040fe200078e0202 */
[C---:B------:R-:W-:Y:S01]  /*3db0*/  LEA R17, R0.reuse, R17, 0x4 ;  /* 0x0000001100117211 */ /* 0x040fe200078e20ff */
[----:B------:R-:W-:Y:S01]  /*3dc0*/  UIADD3 UR5, UPT, UPT, UR5, 0x40, URZ ;  /* 0x0000004005057890 */ /* 0x000fe2000fffe0ff */
[----:B------:R-:W-:-:S02]  /*3dd0*/  LEA R21, R0, R21, 0x4 ;  /* 0x0000001500157211 */ /* 0x000fc400078e20ff */
[C---:B------:R-:W-:Y:S02]  /*3de0*/  LEA R22, R0.reuse, R22, 0x4 ;  /* 0x0000001600167211 */ /* 0x040fe400078e20ff */
[C---:B------:R-:W-:Y:S02]  /*3df0*/  LEA R24, R0.reuse, R24, 0x4 ;  /* 0x0000001800187211 */ /* 0x040fe400078e20ff */
[----:B------:R-:W-:Y:S01]  /*3e00*/  LEA R25, R0, R25, 0x4 ;  /* 0x0000001900197211 */ /* 0x000fe200078e20ff */
[----:B---3--:R-:W-:-:S05]  /*3e10*/  FFMA R27, R11, R30, R10 ;  /* 0x0000001e0b1b7223 */ /* 0x008fca000000000a */
[----:B------:R2:W-:Y:S01]  /*3e20*/  STG.E desc[UR10][R28.64], R27 ;  /* 0x0000001b1c007986 */ /* 0x0005e2000c10190a */
[----:B------:R-:W-:Y:S05]  /*3e30*/  BRA.U UP0, `(.L_x_85) ;  /* 0xfffffff9009c7547 */ /* 0x000fea000b83ffff */
[----:B------:R-:W-:-:S07]  /*3e40*/  MOV R3, UR13 ;  /* 0x0000000d00037c02 */ /* 0x000fce0008000f00 */
.L_x_84:
[----:B------:R-:W-:-:S09]  /*3e50*/  UISETP.NE.AND UP0, UPT, UR9, URZ, UPT ;  /* 0x000000ff0900728c */ /* 0x000fd2000bf05270 */
[----:B------:R-:W-:Y:S05]  /*3e60*/  BRA.U !UP0, `(.L_x_86) ;  /* 0x0000000508a47547 */ /* 0x000fea000b800000 */
[----:B------:R-:W-:Y:S02]  /*3e70*/  UIADD3 UR4, UPT, UPT, UR9, -0x1, URZ ;  /* 0xffffffff09047890 */ /* 0x000fe4000fffe0ff */
[----:B------:R-:W-:Y:S02]  /*3e80*/  UISETP.NE.AND UP1, UPT, UR12, URZ, UPT ;  /* 0x000000ff0c00728c */ /* 0x000fe4000bf25270 */
[----:B------:R-:W-:-:S09]  /*3e90*/  UISETP.GE.U32.AND UP0, UPT, UR4, 0x7, UPT ;  /* 0x000000070400788c */ /* 0x000fd2000bf06070 */
[----:B------:R-:W-:Y:S05]  /*3ea0*/  BRA.U !UP0, `(.L_x_87) ;  /* 0x0000000108b87547 */ /* 0x000fea000b800000 */
[----:B------:R-:W2:Y:S01]  /*3eb0*/  LDC.64 R8, c[0x0][0x3b8] ;  /* 0x0000ee00ff087b82 */ /* 0x000ea20000000a00 */
[----:B------:R-:W3:Y:S01]  /*3ec0*/  LDCU UR4, c[0x0][0x3c8] ;  /* 0x00007900ff0477ac */ /* 0x000ee20008000800 */
[----:B------:R-:W-:-:S05]  /*3ed0*/  LEA R0, R3, UR14, 0x2 ;  /* 0x0000000e03007c11 */ /* 0x000fca000f8e10ff */
[----:B------:R-:W4:Y:S01]  /*3ee0*/  LDL.128 R4, [R0] ;  /* 0x0000000000047983 */ /* 0x000f220000100c00 */
[----:B---3--:R-:W-:-:S04]  /*3ef0*/  IMAD R13, R3, UR4, R26 ;  /* 0x00000004030d7c24 */ /* 0x008fc8000f8e021a */
[----:B--2---:R-:W-:-:S06]  /*3f00*/  IMAD.WIDE.U32 R10, R13, 0x4, R8 ;  /* 0x000000040d0a7825 */ /* 0x004fcc00078e0008 */
[----:B------:R-:W4:Y:S01]  /*3f10*/  LDG.E R10, desc[UR10][R10.64] ;  /* 0x0000000a0a0a7981 */ /* 0x000f22000c1e1900 */
[----:B------:R-:W-:-:S05]  /*3f20*/  IADD3 R17, PT, PT, R13, UR4, RZ ;  /* 0x000000040d117c10 */ /* 0x000fca000fffe0ff */
[----:B------:R-:W-:-:S04]  /*3f30*/  IMAD.WIDE.U32 R12, R17, 0x4, R8 ;  /* 0x00000004110c7825 */ /* 0x000fc800078e0008 */
[----:B----4-:R-:W-:-:S05]  /*3f40*/  FFMA R4, R4, R10, R27 ;  /* 0x0000000a04047223 */ /* 0x010fca000000001b */
[----:B------:R2:W-:Y:S04]  /*3f50*/  STG.E desc[UR10][R28.64], R4 ;  /* 0x000000041c007986 */ /* 0x0005e8000c10190a */
[----:B------:R-:W3:Y:S01]  /*3f60*/  LDG.E R13, desc[UR10][R12.64] ;  /* 0x0000000a0c0d7981 */ /* 0x000ee2000c1e1900 */
[----:B------:R-:W-:-:S04]  /*3f70*/  VIADD R23, R17, UR4 ;  /* 0x0000000411177c36 */ /* 0x000fc80008000000 */
[----:B------:R-:W-:-:S04]  /*3f80*/  IMAD.WIDE.U32 R16, R23, 0x4, R8 ;  /* 0x0000000417107825 */ /* 0x000fc800078e0008 */
[----:B---3--:R-:W-:-:S05]  /*3f90*/  FFMA R21, R13, R5, R4 ;  /* 0x000000050d157223 */ /* 0x008fca0000000004 */
[----:B------:R3:W-:Y:S04]  /*3fa0*/  STG.E desc[UR10][R28.64], R21 ;  /* 0x000000151c007986 */ /* 0x0007e8000c10190a */
[----:B------:R-:W1:Y:S01]  /*3fb0*/  LDG.E R16, desc[UR10][R16.64] ;  /* 0x0000000a10107981 */ /* 0x000e62000c1e1900 */
[----:B------:R-:W-:-:S05]  /*3fc0*/  IADD3 R23, PT, PT, R23, UR4, RZ ;  /* 0x0000000417177c10 */ /* 0x000fca000fffe0ff */
[----:B------:R-:W-:-:S04]  /*3fd0*/  IMAD.WIDE.U32 R10, R23, 0x4, R8 ;  /* 0x00000004170a7825 */ /* 0x000fc800078e0008 */
[----:B-1----:R-:W-:-:S05]  /*3fe0*/  FFMA R2, R16, R6, R21 ;  /* 0x0000000610027223 */ /* 0x002fca0000000015 */
[----:B------:R3:W-:Y:S04]  /*3ff0*/  STG.E desc[UR10][R28.64], R2 ;  /* 0x000000021c007986 */ /* 0x0007e8000c10190a */
[----:B------:R-:W4:Y:S01]  /*4000*/  LDG.E R11, desc[UR10][R10.64] ;  /* 0x0000000a0a0b7981 */ /* 0x000f22000c1e1900 */
[----:B------:R-:W-:-:S05]  /*4010*/  IADD3 R25, PT, PT, R23, UR4, RZ ;  /* 0x0000000417197c10 */ /* 0x000fca000fffe0ff */
[----:B------:R-:W-:-:S04]  /*4020*/  IMAD.WIDE.U32 R12, R25, 0x4, R8 ;  /* 0x00000004190c7825 */ /* 0x000fc800078e0008 */
[----:B----4-:R-:W-:Y:S02]  /*4030*/  FFMA R23, R11, R7, R2 ;  /* 0x000000070b177223 */ /* 0x010fe40000000002 */
[----:B--2---:R-:W2:Y:S04]  /*4040*/  LDL.128 R4, [R0+0x10] ;  /* 0x0000100000047983 */ /* 0x004ea80000100c00 */
[----:B------:R3:W-:Y:S04]  /*4050*/  STG.E desc[UR10][R28.64], R23 ;  /* 0x000000171c007986 */ /* 0x0007e8000c10190a */
[----:B------:R-:W2:Y:S01]  /*4060*/  LDG.E R12, desc[UR10][R12.64] ;  /* 0x0000000a0c0c7981 */ /* 0x000ea2000c1e1900 */
[----:B------:R-:W-:-:S04]  /*4070*/  VIADD R25, R25, UR4 ;  /* 0x0000000419197c36 */ /* 0x000fc80008000000 */
[----:B------:R-:W-:-:S04]  /*4080*/  IMAD.WIDE.U32 R16, R25, 0x4, R8 ;  /* 0x0000000419107825 */ /* 0x000fc800078e0008 */
[----:B--2---:R-:W-:-:S05]  /*4090*/  FFMA R20, R4, R12, R23 ;  /* 0x0000000c04147223 */ /* 0x004fca0000000017 */
[----:B------:R3:W-:Y:S04]  /*40a0*/  STG.E desc[UR10][R28.64], R20 ;  /* 0x000000141c007986 */ /* 0x0007e8000c10190a */
[----:B------:R-:W2:Y:S01]  /*40b0*/  LDG.E R17, desc[UR10][R16.64] ;  /* 0x0000000a10117981 */ /* 0x000ea2000c1e1900 */
[----:B------:R-:W-:Y:S01]  /*40c0*/  IADD3 R25, PT, PT, R25, UR4, RZ ;  /* 0x0000000419197c10 */ /* 0x000fe2000fffe0ff */
[----:B--2---:R-:W-:-:S04]  /*40d0*/  FFMA R11, R17, R5, R20 ;  /* 0x00000005110b7223 */ /* 0x004fc80000000014 */
[C---:B------:R-:W-:Y:S01]  /*40e0*/  IMAD.WIDE.U32 R4, R25.reuse, 0x4, R8 ;  /* 0x0000000419047825 */ /* 0x040fe200078e0008 */
[----:B------:R3:W-:Y:S05]  /*40f0*/  STG.E desc[UR10][R28.64], R11 ;  /* 0x0000000b1c007986 */ /* 0x0007ea000c10190a */
        /* <DEDUP_REMOVED lines=9> */
.L_x_87:
[----:B------:R-:W-:Y:S05]  /*4190*/  BRA.U !UP1, `(.L_x_86) ;  /* 0x0000000109d87547 */ /* 0x000fea000b800000 */
[----:B------:R-:W-:Y:S02]  /*41a0*/  UIADD3 UR4, UPT, UPT, UR12, -0x1, URZ ;  /* 0xffffffff0c047890 */ /* 0x000fe4000fffe0ff */
[----:B------:R-:W-:Y:S02]  /*41b0*/  UISETP.NE.AND UP1, UPT, UR8, URZ, UPT ;  /* 0x000000ff0800728c */ /* 0x000fe4000bf25270 */
[----:B------:R-:W-:-:S09]  /*41c0*/  UISETP.GE.U32.AND UP0, UPT, UR4, 0x3, UPT ;  /* 0x000000030400788c */ /* 0x000fd2000bf06070 */
[----:B------:R-:W-:Y:S05]  /*41d0*/  BRA.U !UP0, `(.L_x_88) ;  /* 0x0000000108647547 */ /* 0x000fea000b800000 */
[----:B------:R-:W2:Y:S01]  /*41e0*/  LDC.64 R8, c[0x0][0x3b8] ;  /* 0x0000ee00ff087b82 */ /* 0x000ea20000000a00 */
[----:B------:R-:W4:Y:S01]  /*41f0*/  LDCU UR4, c[0x0][0x3c8] ;  /* 0x00007900ff0477ac */ /* 0x000f220008000800 */
[----:B---3--:R-:W-:-:S06]  /*4200*/  LEA R6, R3, UR14, 0x2 ;  /* 0x0000000e03067c11 */ /* 0x008fcc000f8e10ff */
[----:B------:R-:W0:Y:S01]  /*4210*/  LDL.128 R4, [R6] ;  /* 0x0000000006047983 */ /* 0x000e220000100c00 */
[----:B----4-:R-:W-:-:S04]  /*4220*/  IMAD R13, R3, UR4, R26 ;  /* 0x00000004030d7c24 */ /* 0x010fc8000f8e021a */
[----:B--2---:R-:W-:-:S06]  /*4230*/  IMAD.WIDE.U32 R10, R13, 0x4, R8 ;  /* 0x000000040d0a7825 */ /* 0x004fcc00078e0008 */
[----:B------:R-:W0:Y:S01]  /*4240*/  LDG.E R10, desc[UR10][R10.64] ;  /* 0x0000000a0a0a7981 */ /* 0x000e22000c1e1900 */
[----:B------:R-:W-:-:S05]  /*4250*/  IADD3 R17, PT, PT, R13, UR4, RZ ;  /* 0x000000040d117c10 */ /* 0x000fca000fffe0ff */
[----:B------:R-:W-:-:S04]  /*4260*/  IMAD.WIDE.U32 R12, R17, 0x4, R8 ;  /* 0x00000004110c7825 */ /* 0x000fc800078e0008 */
[----:B0-----:R-:W-:-:S05]  /*4270*/  FFMA R27, R4, R10, R27 ;  /* 0x0000000a041b7223 */ /* 0x001fca000000001b */
[----:B------:R0:W-:Y:S04]  /*4280*/  STG.E desc[UR10][R28.64], R27 ;  /* 0x0000001b1c007986 */ /* 0x0001e8000c10190a */
[----:B------:R-:W2:Y:S01]  /*4290*/  LDG.E R12, desc[UR10][R12.64] ;  /* 0x0000000a0c0c7981 */ /* 0x000ea2000c1e1900 */
[----:B------:R-:W-:Y:S01]  /*42a0*/  IADD3 R21, PT, PT, R17, UR4, RZ ;  /* 0x0000000411157c10 */ /* 0x000fe2000fffe0ff */
[----:B--2---:R-:W-:-:S04]  /*42b0*/  FFMA R17, R12, R5, R27 ;  /* 0x000000050c117223 */ /* 0x004fc8000000001b */
[C---:B------:R-:W-:Y:S01]  /*42c0*/  IMAD.WIDE.U32 R4, R21.reuse, 0x4, R8 ;  /* 0x0000000415047825 */ /* 0x040fe200078e0008 */
[----:B------:R4:W-:Y:S05]  /*42d0*/  STG.E desc[UR10][R28.64], R17 ;  /* 0x000000111c007986 */ /* 0x0009ea000c10190a */
[----:B------:R-:W2:Y:S01]  /*42e0*/  LDG.E R4, desc[UR10][R4.64] ;  /* 0x0000000a04047981 */ /* 0x000ea2000c1e1900 */
[----:B------:R-:W-:-:S04]  /*42f0*/  VIADD R21, R21, UR4 ;  /* 0x0000000415157c36 */ /* 0x000fc80008000000 */
[----:B------:R-:W-:-:S04]  /*4300*/  IMAD.WIDE.U32 R8, R21, 0x4, R8 ;  /* 0x0000000415087825 */ /* 0x000fc800078e0008 */
[----:B--2---:R-:W-:-:S05]  /*4310*/  FFMA R6, R4, R6, R17 ;  /* 0x0000000604067223 */ /* 0x004fca0000000011 */
[----:B------:R4:W-:Y:S04]  /*4320*/  STG.E desc[UR10][R28.64], R6 ;  /* 0x000000061c007986 */ /* 0x0009e8000c10190a */
[----:B------:R-:W0:Y:S01]  /*4330*/  LDG.E R9, desc[UR10][R8.64] ;  /* 0x0000000a08097981 */ /* 0x000e22000c1e1900 */
[----:B------:R-:W-:Y:S01]  /*4340*/  IADD3 R3, PT, PT, R3, 0x4, RZ ;  /* 0x0000000403037810 */ /* 0x000fe20007ffe0ff */
[----:B0-----:R-:W-:-:S05]  /*4350*/  FFMA R27, R9, R7, R6 ;  /* 0x00000007091b7223 */ /* 0x001fca0000000006 */
[----:B------:R4:W-:Y:S02]  /*4360*/  STG.E desc[UR10][R28.64], R27 ;  /* 0x0000001b1c007986 */ /* 0x0009e4000c10190a */
.L_x_88:
[----:B------:R-:W-:Y:S05]  /*4370*/  BRA.U !UP1, `(.L_x_86) ;  /* 0x0000000109607547 */ /* 0x000fea000b800000 */
[----:B------:R-:W1:Y:S01]  /*4380*/  LDC.64 R4, c[0x0][0x3b8] ;  /* 0x0000ee00ff047b82 */ /* 0x000e620000000a00 */
[----:B------:R-:W5:Y:S01]  /*4390*/  LDCU UR4, c[0x0][0x3c8] ;  /* 0x00007900ff0477ac */ /* 0x000f620008000800 */
[----:B------:R-:W-:-:S05]  /*43a0*/  LEA R0, R3, UR14, 0x2 ;  /* 0x0000000e03007c11 */ /* 0x000fca000f8e10ff */
[----:B---34-:R-:W0:Y:S01]  /*43b0*/  LDL.64 R6, [R0] ;  /* 0x0000000000067983 */ /* 0x018e220000100a00 */
[----:B-----5:R-:W-:-:S04]  /*43c0*/  IMAD R9, R3, UR4, R26 ;  /* 0x0000000403097c24 */ /* 0x020fc8000f8e021a */
[----:B-1----:R-:W-:-:S06]  /*43d0*/  IMAD.WIDE.U32 R2, R9, 0x4, R4 ;  /* 0x0000000409027825 */ /* 0x002fcc00078e0004 */
[----:B------:R-:W0:Y:S01]  /*43e0*/  LDG.E R2, desc[UR10][R2.64] ;  /* 0x0000000a02027981 */ /* 0x000e22000c1e1900 */
[----:B------:R-:W-:Y:S01]  /*43f0*/  UISETP.NE.AND UP0, UPT, UR8, 0x1, UPT ;  /* 0x000000010800788c */ /* 0x000fe2000bf05270 */
[----:B0-2---:R-:W-:-:S05]  /*4400*/  FFMA R27, R6, R2, R27 ;  /* 0x00000002061b7223 */ /* 0x005fca000000001b */
[----:B------:R0:W-:Y:S03]  /*4410*/  STG.E desc[UR10][R28.64], R27 ;  /* 0x0000001b1c007986 */ /* 0x0001e6000c10190a */
[----:B------:R-:W-:Y:S05]  /*4420*/  BRA.U !UP0, `(.L_x_86) ;  /* 0x0000000108347547 */ /* 0x000fea000b800000 */
[----:B------:R-:W-:-:S05]  /*4430*/  IADD3 R9, PT, PT, R9, UR4, RZ ;  /* 0x0000000409097c10 */ /* 0x000fca000fffe0ff */
[----:B------:R-:W-:-:S06]  /*4440*/  IMAD.WIDE.U32 R2, R9, 0x4, R4 ;  /* 0x0000000409027825 */ /* 0x000fcc00078e0004 */
[----:B------:R-:W2:Y:S01]  /*4450*/  LDG.E R2, desc[UR10][R2.64] ;  /* 0x0000000a02027981 */ /* 0x000ea2000c1e1900 */
[----:B------:R-:W-:Y:S01]  /*4460*/  UISETP.NE.AND UP0, UPT, UR8, 0x2, UPT ;  /* 0x000000020800788c */ /* 0x000fe2000bf05270 */
[----:B--2---:R-:W-:-:S05]  /*4470*/  FFMA R7, R2, R7, R27 ;  /* 0x0000000702077223 */ /* 0x004fca000000001b */
[----:B------:R1:W-:Y:S03]  /*4480*/  STG.E desc[UR10][R28.64], R7 ;  /* 0x000000071c007986 */ /* 0x0003e6000c10190a */
[----:B------:R-:W-:Y:S05]  /*4490*/  BRA.U !UP0, `(.L_x_86) ;  /* 0x0000000108187547 */ /* 0x000fea000b800000 */
[----:B------:R-:W-:-:S04]  /*44a0*/  VIADD R3, R9, UR4 ;  /* 0x0000000409037c36 */ /* 0x000fc80008000000 */
[----:B------:R-:W-:Y:S02]  /*44b0*/  IMAD.WIDE.U32 R2, R3, 0x4, R4 ;  /* 0x0000000403027825 */ /* 0x000fe400078e0004 */
[----:B------:R-:W2:Y:S04]  /*44c0*/  LDL R5, [R0+0x8] ;  /* 0x0000080000057983 */ /* 0x000ea80000100800 */
[----:B------:R-:W2:Y:S02]  /*44d0*/  LDG.E R2, desc[UR10][R2.64] ;  /* 0x0000000a02027981 */ /* 0x000ea4000c1e1900 */
[----:B--2---:R-:W-:-:S05]  /*44e0*/  FFMA R5, R2, R5, R7 ;  /* 0x0000000502057223 */ /* 0x004fca0000000007 */
[----:B------:R2:W-:Y:S02]  /*44f0*/  STG.E desc[UR10][R28.64], R5 ;  /* 0x000000051c007986 */ /* 0x0005e4000c10190a */
.L_x_86:
[----:B------:R-:W5:Y:S01]  /*4500*/  LDCU UR4, c[0x0][0x3c8] ;  /* 0x00007900ff0477ac */ /* 0x000f620008000800 */
[----:B------:R-:W-:-:S04]  /*4510*/  IADD3 R26, PT, PT, R26, 0x1, RZ ;  /* 0x000000011a1a7810 */ /* 0x000fc80007ffe0ff */
[----:B-----5:R-:W-:-:S13]  /*4520*/  ISETP.NE.AND P0, PT, R26, UR4, PT ;  /* 0x000000041a007c0c */ /* 0x020fda000bf05270 */
[----:B------:R-:W-:Y:S05]  /*4530*/  @!P0 EXIT ;  /* 0x000000000000894d */ /* 0x000fea0003800000 */
[----:B------:R-:W-:Y:S05]  /*4540*/  BRA `(.L_x_89) ;  /* 0xfffffff000687947 */ /* 0x000fea000383ffff */
.L_x_83:
[C---:B01--4-:R-:W-:Y:S01]  /*4550*/  IADD3 R2, PT, PT, R0.reuse, -0x1, RZ ;  /* 0xffffffff00027810 */ /* 0x053fe20007ffe0ff */
[----:B------:R-:W-:Y:S01]  /*4560*/  IMAD.MOV.U32 R7, RZ, RZ, RZ ;  /* 0x000000ffff077224 */ /* 0x000fe200078e00ff */
[----:B------:R-:W-:Y:S02]  /*4570*/  LOP3.LUT R6, R0, 0xf, RZ, 0xc0, !PT ;  /* 0x0000000f00067812 */ /* 0x000fe400078ec0ff */
[----:B------:R-:W-:Y:S02]  /*4580*/  ISETP.GE.U32.AND P0, PT, R2, 0xf, PT ;  /* 0x0000000f0200780c */ /* 0x000fe40003f06070 */
[----:B------:R-:W-:-:S11]  /*4590*/  ISETP.NE.AND P1, PT, R6, RZ, PT ;  /* 0x000000ff0600720c */ /* 0x000fd60003f25270 */
[----:B------:R-:W-:Y:S05]  /*45a0*/  @!P0 BRA `(.L_x_90) ;  /* 0x00000000009c8947 */ /* 0x000fea0003800000 */
[----:B---3--:R-:W-:Y:S01]  /*45b0*/  HFMA2 R9, -RZ, RZ, 0, 0 ;  /* 0x00000000ff097431 */ /* 0x008fe200000001ff */
[----:B------:R-:W-:-:S07]  /*45c0*/  LOP3.LUT R7, R0, 0x7ffffff0, RZ, 0xc0, !PT ;  /* 0x7ffffff000077812 */ /* 0x000fce00078ec0ff */
.L_x_91:
[----:B------:R-:W-:-:S05]  /*45d0*/  IMAD.WIDE.U32 R4, R9, 0x4, R18 ;  /* 0x0000000409047825 */ /* 0x000fca00078e0012 */
[----:B----4-:R-:W3:Y:S01]  /*45e0*/  LDG.E R11, desc[UR10][R4.64] ;  /* 0x0000000a040b7981 */ /* 0x010ee2000c1e1900 */
[----:B--2---:R-:W-:-:S05]  /*45f0*/  IMAD.WIDE.U32 R2, R9, 0x4, R14 ;  /* 0x0000000409027825 */ /* 0x004fca00078e000e */
        /* <DEDUP_REMOVED lines=34> */
.L_x_90:
[----:B------:R-:W-:Y:S05]  /*4820*/  @!P1 EXIT ;  /* 0x000000000000994d */ /* 0x000fea0003800000 */
[----:B------:R-:W-:Y:S02]  /*4830*/  ISETP.GE.U32.AND P0, PT, R6, 0x8, PT ;  /* 0x000000080600780c */ /* 0x000fe40003f06070 */
[----:B------:R-:W-:-:S04]  /*4840*/  LOP3.LUT R8, R0, 0x7, RZ, 0xc0, !PT ;  /* 0x0000000700087812 */ /* 0x000fc800078ec0ff */
[----:B------:R-:W-:-:S07]  /*4850*/  ISETP.NE.AND P1, PT, R8, RZ, PT ;  /* 0x000000ff0800720c */ /* 0x000fce0003f25270 */
[----:B------:R-:W-:Y:S06]  /*4860*/  @!P0 BRA `(.L_x_92) ;  /* 0x00000000004c8947 */ /* 0x000fec0003800000 */
[----:B--2-4-:R-:W-:-:S05]  /*4870*/  IMAD.WIDE.U32 R2, R7, 0x4, R18 ;  /* 0x0000000407027825 */ /* 0x014fca00078e0012 */
[----:B---3--:R-:W2:Y:S01]  /*4880*/  LDG.E R9, desc[UR10][R2.64] ;  /* 0x0000000a02097981 */ /* 0x008ea2000c1e1900 */
[----:B------:R-:W-:-:S05]  /*4890*/  IMAD.WIDE.U32 R4, R7, 0x4, R14 ;  /* 0x0000000407047825 */ /* 0x000fca00078e000e */
[----:B--2---:R0:W-:Y:S04]  /*48a0*/  STG.E desc[UR10][R4.64], R9 ;  /* 0x0000000904007986 */ /* 0x0041e8000c10190a */
[----:B------:R-:W2:Y:S04]  /*48b0*/  LDG.E R11, desc[UR10][R2.64+0x4] ;  /* 0x0000040a020b7981 */ /* 0x000ea8000c1e1900 */
[----:B--2---:R1:W-:Y:S04]  /*48c0*/  STG.E desc[UR10][R4.64+0x4], R11 ;  /* 0x0000040b04007986 */ /* 0x0043e8000c10190a */
[----:B------:R-:W2:Y:S04]  /*48d0*/  LDG.E R13, desc[UR10][R2.64+0x8] ;  /* 0x0000080a020d7981 */ /* 0x000ea8000c1e1900 */
[----:B--2---:R2:W-:Y:S04]  /*48e0*/  STG.E desc[UR10][R4.64+0x8], R13 ;  /* 0x0000080d04007986 */ /* 0x0045e8000c10190a */
[----:B------:R-:W3:Y:S04]  /*48f0*/  LDG.E R17, desc[UR10][R2.64+0xc] ;  /* 0x00000c0a02117981 */ /* 0x000ee8000c1e1900 */
[----:B---3--:R2:W-:Y:S04]  /*4900*/  STG.E desc[UR10][R4.64+0xc], R17 ;  /* 0x00000c1104007986 */ /* 0x0085e8000c10190a */
[----:B------:R-:W3:Y:S04]  /*4910*/  LDG.E R21, desc[UR10][R2.64+0x10] ;  /* 0x0000100a02157981 */ /* 0x000ee8000c1e1900 */
[----:B---3--:R2:W-:Y:S04]  /*4920*/  STG.E desc[UR10][R4.64+0x10], R21 ;  /* 0x0000101504007986 */ /* 0x0085e8000c10190a */
[----:B------:R-:W3:Y:S04]  /*4930*/  LDG.E R23, desc[UR10][R2.64+0x14] ;  /* 0x0000140a02177981 */ /* 0x000ee8000c1e1900 */
[----:B---3--:R2:W-:Y:S04]  /*4940*/  STG.E desc[UR10][R4.64+0x14], R23 ;  /* 0x0000141704007986 */ /* 0x0085e8000c10190a */
[----:B0-----:R-:W3:Y:S04]  /*4950*/  LDG.E R9, desc[UR10][R2.64+0x18] ;  /* 0x0000180a02097981 */ /* 0x001ee8000c1e1900 */
[----:B---3--:R2:W-:Y:S04]  /*4960*/  STG.E desc[UR10][R4.64+0x18], R9 ;  /* 0x0000180904007986 */ /* 0x0085e8000c10190a */
[----:B-1----:R-:W3:Y:S01]  /*4970*/  LDG.E R11, desc[UR10][R2.64+0x1c] ;  /* 0x00001c0a020b7981 */ /* 0x002ee2000c1e1900 */
[----:B------:R-:W-:-:S03]  /*4980*/  VIADD R7, R7, 0x8 ;  /* 0x0000000807077836 */ /* 0x000fc60000000000 */
[----:B---3--:R2:W-:Y:S04]  /*4990*/  STG.E desc[UR10][R4.64+0x1c], R11 ;  /* 0x00001c0b04007986 */ /* 0x0085e8000c10190a */
.L_x_92:
        /* <DEDUP_REMOVED lines=16> */
.L_x_93:
[----:B------:R-:W-:Y:S05]  /*4aa0*/  @!P1 EXIT ;  /* 0x000000000000994d */ /* 0x000fea0003800000 */
[----:B------:R-:W-:-:S05]  /*4ab0*/  UMOV UR4, URZ ;  /* 0x000000ff00047c82 */ /* 0x000fca0008000000 */
.L_x_94:
[----:B-12-4-:R-:W-:-:S06]  /*4ac0*/  IMAD.WIDE.U32 R2, R7, 0x4, R18 ;  /* 0x0000000407027825 */ /* 0x016fcc00078e0012 */
[----:B------:R-:W2:Y:S01]  /*4ad0*/  LDG.E R3, desc[UR10][R2.64] ;  /* 0x0000000a02037981 */ /* 0x000ea2000c1e1900 */
[C---:B0--3--:R-:W-:Y:S01]  /*4ae0*/  IMAD.WIDE.U32 R4, R7.reuse, 0x4, R14 ;  /* 0x0000000407047825 */ /* 0x049fe200078e000e */
[----:B------:R-:W-:Y:S01]  /*4af0*/  UIADD3 UR4, UPT, UPT, UR4, 0x1, URZ ;  /* 0x0000000104047890 */ /* 0x000fe2000fffe0ff */
[----:B------:R-:W-:-:S05]  /*4b00*/  IADD3 R7, PT, PT, R7, 0x1, RZ ;  /* 0x0000000107077810 */ /* 0x000fca0007ffe0ff */
[----:B------:R-:W-:Y:S01]  /*4b10*/  ISETP.NE.AND P0, PT, R0, UR4, PT ;  /* 0x0000000400007c0c */ /* 0x000fe2000bf05270 */
[----:B--2---:R1:W-:-:S12]  /*4b20*/  STG.E desc[UR10][R4.64], R3 ;  /* 0x0000000304007986 */ /* 0x0043d8000c10190a */
[----:B------:R-:W-:Y:S05]  /*4b30*/  @P0 BRA `(.L_x_94) ;  /* 0xfffffffc00e00947 */ /* 0x000fea000383ffff */
[----:B------:R-:W-:Y:S05]  /*4b40*/  EXIT ;  /* 0x000000000000794d */ /* 0x000fea0003800000 */
.L_x_45:
[----:B------:R-:W0:Y:S02]  /*4b50*/  S2R R13, SR_TID.X ;  /* 0x00000000000d7919 */ /* 0x000e240000002100 */
[----:B0-----:R-:W-:-:S13]  /*4b60*/  ISETP.GE.AND P0, PT, R13, R3, PT ;  /* 0x000000030d00720c */ /* 0x001fda0003f06270 */
[----:B------:R-:W-:Y:S05]  /*4b70*/  @P0 EXIT ;  /* 0x000000000000094d */ /* 0x000fea0003800000 */
[----:B------:R-:W0:Y:S02]  /*4b80*/  LDCU UR4, c[0x0][0x360] ;  /* 0x00006c00ff0477ac */ /* 0x000e240008000800 */
.L_x_95:
[----:B-1----:R-:W-:-:S06]  /*4b90*/  IMAD.WIDE R4, R13, 0x4, R20 ;  /* 0x000000040d047825 */ /* 0x002fcc00078e0214 */
[----:B------:R-:W2:Y:S01]  /*4ba0*/  LDG.E R5, desc[UR10][R4.64] ;  /* 0x0000000a04057981 */ /* 0x000ea2000c1e1900 */
[----:B------:R-:W-:-:S04]  /*4bb0*/  IMAD.WIDE R6, R13, 0x4, R16 ;  /* 0x000000040d067825 */ /* 0x000fc800078e0210 */
[C---:B------:R-:W-:Y:S01]  /*4bc0*/  IMAD.WIDE R8, R13.reuse, 0x4, R18 ;  /* 0x000000040d087825 */ /* 0x040fe200078e0212 */
[----:B--2---:R1:W-:Y:S05]  /*4bd0*/  STG.E desc[UR10][R6.64], R5 ;  /* 0x0000000506007986 */ /* 0x0043ea000c10190a */
[----:B------:R-:W2:Y:S01]  /*4be0*/  LDG.E R9, desc[UR10][R8.64] ;  /* 0x0000000a08097981 */ /* 0x000ea2000c1e1900 */
[----:B------:R-:W-:-:S04]  /*4bf0*/  IMAD.WIDE R10, R13, 0x4, R14 ;  /* 0x000000040d0a7825 */ /* 0x000fc800078e020e */
[----:B0-----:R-:W-:-:S05]  /*4c00*/  VIADD R13, R13, UR4 ;  /* 0x000000040d0d7c36 */ /* 0x001fca0008000000 */
[----:B------:R-:W-:Y:S01]  /*4c10*/  ISETP.GE.AND P0, PT, R13, R3, PT ;  /* 0x000000030d00720c */ /* 0x000fe20003f06270 */
[----:B--2---:R1:W-:-:S12]  /*4c20*/  STG.E desc[UR10][R10.64], R9 ;  /* 0x000000090a007986 */ /* 0x0043d8000c10190a */
[----:B------:R-:W-:Y:S05]  /*4c30*/  @!P0 BRA `(.L_x_95) ;  /* 0xfffffffc00d48947 */ /* 0x000fea000383ffff */
[----:B------:R-:W-:Y:S05]  /*4c40*/  EXIT ;  /* 0x000000000000794d */ /* 0x000fea0003800000 */
.L_x_44:
[----:B------:R-:W2:Y:S01]  /*4c50*/  LDG.E R4, desc[UR10][R20.64] ;  /* 0x0000000a14047981 */ /* 0x000ea2000c1e1900 */
[----:B------:R-:W-:Y:S02]  /*4c60*/  ISETP.GE.AND P0, PT, R3, 0x2, PT ;  /* 0x000000020300780c */ /* 0x000fe40003f06270 */
[----:B--2---:R-:W-:-:S11]  /*4c70*/  MOV R5, R4 ;  /* 0x0000000400057202 */ /* 0x004fd60000000f00 */
[----:B------:R-:W-:Y:S05]  /*4c80*/  @!P0 BRA `(.L_x_96) ;  /* 0x0000000400848947 */ /* 0x000fea0003800000 */
[C---:B------:R-:W-:Y:S02]  /*4c90*/  IADD3 R0, PT, PT, R3.reuse, -0x2, RZ ;  /* 0xfffffffe03007810 */ /* 0x040fe40007ffe0ff */
[----:B------:R-:W-:Y:S02]  /*4ca0*/  MOV R5, R4 ;  /* 0x0000000400057202 */ /* 0x000fe40000000f00 */
[----:B------:R-:W-:Y:S01]  /*4cb0*/  ISETP.GE.U32.AND P0, PT, R0, 0xf, PT ;  /* 0x0000000f0000780c */ /* 0x000fe20003f06070 */
[----:B------:R-:W-:Y:S02]  /*4cc0*/  VIADD R0, R3, 0xffffffff ;  /* 0xffffffff03007836 */ /* 0x000fe40000000000 */
[----:B------:R-:W-:-:S03]  /*4cd0*/  HFMA2 R3, -RZ, RZ, 0, 5.9604644775390625e-08 ;  /* 0x00000001ff037431 */ /* 0x000fc600000001ff */
[----:B------:R-:W-:-:S07]  /*4ce0*/  LOP3.LUT R33, R0, 0xf, RZ, 0xc0, !PT ;  /* 0x0000000f00217812 */ /* 0x000fce00078ec0ff */
[----:B------:R-:W-:Y:S05]  /*4cf0*/  @!P0 BRA `(.L_x_97) ;  /* 0x0000000000a48947 */ /* 0x000fea0003800000 */
[----:B------:R-:W-:Y:S01]  /*4d00*/  LOP3.LUT R8, R0, 0xfffffff0, RZ, 0xc0, !PT ;  /* 0xfffffff000087812 */ /* 0x000fe200078ec0ff */
[----:B------:R-:W-:Y:S01]  /*4d10*/  IMAD.MOV.U32 R9, RZ, RZ, 0x1 ;  /* 0x00000001ff097424 */ /* 0x000fe200078e00ff */
[----:B------:R-:W-:-:S07]  /*4d20*/  MOV R5, R4 ;  /* 0x0000000400057202 */ /* 0x000fce0000000f00 */
.L_x_98:
[----:B------:R-:W-:-:S05]  /*4d30*/  IMAD.WIDE.U32 R2, R9, 0x4, R20 ;  /* 0x0000000409027825 */ /* 0x000fca00078e0014 */
[----:B------:R-:W2:Y:S04]  /*4d40*/  LDG.E R29, desc[UR10][R2.64] ;  /* 0x0000000a021d7981 */ /* 0x000ea8000c1e1900 */
[----:B------:R-:W2:Y:S04]  /*4d50*/  LDG.E R30, desc[UR10][R2.64+0x4] ;  /* 0x0000040a021e7981 */ /* 0x000ea8000c1e1900 */
[----:B------:R-:W3:Y:S04]  /*4d60*/  LDG.E R31, desc[UR10][R2.64+0x8] ;  /* 0x0000080a021f7981 */ /* 0x000ee8000c1e1900 */
[----:B------:R-:W3:Y:S04]  /*4d70*/  LDG.E R32, desc[UR10][R2.64+0xc] ;  /* 0x00000c0a02207981 */ /* 0x000ee8000c1e1900 */
[----:B------:R-:W4:Y:S04]  /*4d80*/  LDG.E R25, desc[UR10][R2.64+0x10] ;  /* 0x0000100a02197981 */ /* 0x000f28000c1e1900 */
[----:B------:R-:W4:Y:S04]  /*4d90*/  LDG.E R28, desc[UR10][R2.64+0x14] ;  /* 0x0000140a021c7981 */ /* 0x000f28000c1e1900 */
[----:B------:R-:W5:Y:S04]  /*4da0*/  LDG.E R26, desc[UR10][R2.64+0x18] ;  /* 0x0000180a021a7981 */ /* 0x000f68000c1e1900 */
        /* <DEDUP_REMOVED lines=8> */
[----:B------:R0:W5:Y:S02]  /*4e30*/  LDG.E R27, desc[UR10][R2.64+0x3c] ;  /* 0x00003c0a021b7981 */ /* 0x000164000c1e1900 */
[----:B0-----:R-:W-:-:S04]  /*4e40*/  IADD3 R3, PT, PT, R9, 0xf, RZ ;  /* 0x0000000f09037810 */ /* 0x001fc80007ffe0ff */
[----:B------:R-:W-:Y:S01]  /*4e50*/  ISETP.NE.AND P0, PT, R3, R8, PT ;  /* 0x000000080300720c */ /* 0x000fe20003f05270 */
[----:B------:R-:W-:-:S05]  /*4e60*/  VIADD R3, R9, 0x10 ;  /* 0x0000001009037836 */ /* 0x000fca0000000000 */
[----:B------:R-:W-:Y:S02]  /*4e70*/  MOV R9, R3 ;  /* 0x0000000300097202 */ /* 0x000fe40000000f00 */
[-CC-:B--2---:R-:W-:Y:S02]  /*4e80*/  FMNMX3 R4, R4, R29.reuse, R30.reuse, PT ;  /* 0x0000001d04047276 */ /* 0x184fe4000380001e */
[----:B------:R-:W-:Y:S02]  /*4e90*/  FMNMX3 R5, R5, R29, R30, !PT ;  /* 0x0000001d05057276 */ /* 0x000fe4000780001e */
[-CC-:B---3--:R-:W-:Y:S02]  /*4ea0*/  FMNMX3 R4, R4, R31.reuse, R32.reuse, PT ;  /* 0x0000001f04047276 */ /* 0x188fe40003800020 */
[----:B------:R-:W-:Y:S02]  /*4eb0*/  FMNMX3 R5, R5, R31, R32, !PT ;  /* 0x0000001f05057276 */ /* 0x000fe40007800020 */
[----:B----4-:R-:W-:-:S02]  /*4ec0*/  FMNMX3 R4, R4, R25, R28, PT ;  /* 0x0000001904047276 */ /* 0x010fc4000380001c */
[----:B------:R-:W-:Y:S02]  /*4ed0*/  FMNMX3 R5, R5, R25, R28, !PT ;  /* 0x0000001905057276 */ /* 0x000fe4000780001c */
[-CC-:B-----5:R-:W-:Y:S02]  /*4ee0*/  FMNMX3 R4, R4, R26.reuse, R23.reuse, PT ;  /* 0x0000001a04047276 */ /* 0x1a0fe40003800017 */
[----:B------:R-:W-:Y:S02]  /*4ef0*/  FMNMX3 R5, R5, R26, R23, !PT ;  /* 0x0000001a05057276 */ /* 0x000fe40007800017 */
[-CC-:B------:R-:W-:Y:S02]  /*4f00*/  FMNMX3 R4, R4, R24.reuse, R11.reuse, PT ;  /* 0x0000001804047276 */ /* 0x180fe4000380000b */
[----:B------:R-:W-:Y:S02]  /*4f10*/  FMNMX3 R5, R5, R24, R11, !PT ;  /* 0x0000001805057276 */ /* 0x000fe4000780000b */
[----:B------:R-:W-:-:S02]  /*4f20*/  FMNMX3 R4, R4, R22, R13, PT ;  /* 0x0000001604047276 */ /* 0x000fc4000380000d */
[----:B------:R-:W-:Y:S02]  /*4f30*/  FMNMX3 R5, R5, R22, R13, !PT ;  /* 0x0000001605057276 */ /* 0x000fe4000780000d */
[-CC-:B------:R-:W-:Y:S02]  /*4f40*/  FMNMX3 R4, R4, R12.reuse, R7.reuse, PT ;  /* 0x0000000c04047276 */ /* 0x180fe40003800007 */
[----:B------:R-:W-:Y:S02]  /*4f50*/  FMNMX3 R5, R5, R12, R7, !PT ;  /* 0x0000000c05057276 */ /* 0x000fe40007800007 */
[-CC-:B------:R-:W-:Y:S02]  /*4f60*/  FMNMX3 R4, R4, R10.reuse, R27.reuse, PT ;  /* 0x0000000a04047276 */ /* 0x180fe4000380001b */
[----:B------:R-:W-:Y:S01]  /*4f70*/  FMNMX3 R5, R5, R10, R27, !PT ;  /* 0x0000000a05057276 */ /* 0x000fe2000780001b */
[----:B------:R-:W-:Y:S06]  /*4f80*/  @P0 BRA `(.L_x_98) ;  /* 0xfffffffc00680947 */ /* 0x000fec000383ffff */
.L_x_97:
[----:B------:R-:W-:-:S13]  /*4f90*/  ISETP.NE.AND P0, PT, R33, RZ, PT ;  /* 0x000000ff2100720c */ /* 0x000fda0003f05270 */
[----:B------:R-:W-:Y:S05]  /*4fa0*/  @!P0 BRA `(.L_x_96) ;  /* 0x0000000000bc8947 */ /* 0x000fea0003800000 */
[----:B------:R-:W-:Y:S02]  /*4fb0*/  ISETP.GE.U32.AND P0, PT, R33, 0x8, PT ;  /* 0x000000082100780c */ /* 0x000fe40003f06070 */
[----:B------:R-:W-:-:S04]  /*4fc0*/  LOP3.LUT R24, R0, 0x7, RZ, 0xc0, !PT ;  /* 0x0000000700187812 */ /* 0x000fc800078ec0ff */
[----:B------:R-:W-:-:S07]  /*4fd0*/  ISETP.NE.AND P1, PT, R24, RZ, PT ;  /* 0x000000ff1800720c */ /* 0x000fce0003f25270 */
[----:B------:R-:W-:Y:S06]  /*4fe0*/  @!P0 BRA `(.L_x_99) ;  /* 0x0000000000488947 */ /* 0x000fec0003800000 */
        /* <DEDUP_REMOVED lines=8> */
[----:B------:R-:W5:Y:S01]  /*5070*/  LDG.E R22, desc[UR10][R8.64+0x1c] ;  /* 0x00001c0a08167981 */ /* 0x000f62000c1e1900 */
[----:B------:R-:W-:-:S02]  /*5080*/  IADD3 R3, PT, PT, R3, 0x8, RZ ;  /* 0x0000000803037810 */ /* 0x000fc40007ffe0ff */
[-CC-:B--2---:R-:W-:Y:S02]  /*5090*/  FMNMX3 R4, R4, R2.reuse, R7.reuse, PT ;  /* 0x0000000204047276 */ /* 0x184fe40003800007 */
[----:B------:R-:W-:Y:S02]  /*50a0*/  FMNMX3 R2, R5, R2, R7, !PT ;  /* 0x0000000205027276 */ /* 0x000fe40007800007 */
[-CC-:B---3--:R-:W-:Y:S02]  /*50b0*/  FMNMX3 R4, R4, R11.reuse, R10.reuse, PT ;  /* 0x0000000b04047276 */ /* 0x188fe4000380000a */
[----:B------:R-:W-:Y:S02]  /*50c0*/  FMNMX3 R2, R2, R11, R10, !PT ;  /* 0x0000000b02027276 */ /* 0x000fe4000780000a */
[-CC-:B----4-:R-:W-:Y:S02]  /*50d0*/  FMNMX3 R4, R4, R13.reuse, R12.reuse, PT ;  /* 0x0000000d04047276 */ /* 0x190fe4000380000c */
[----:B------:R-:W-:-:S02]  /*50e0*/  FMNMX3 R2, R2, R13, R12, !PT ;  /* 0x0000000d02027276 */ /* 0x000fc4000780000c */
[-CC-:B-----5:R-:W-:Y:S02]  /*50f0*/  FMNMX3 R4, R4, R23.reuse, R22.reuse, PT ;  /* 0x0000001704047276 */ /* 0x1a0fe40003800016 */
[----:B------:R-:W-:-:S07]  /*5100*/  FMNMX3 R5, R2, R23, R22, !PT ;  /* 0x0000001702057276 */ /* 0x000fce0007800016 */
.L_x_99:
        /* <DEDUP_REMOVED lines=9> */
[----:B------:R-:W3:Y:S01]  /*51a0*/  LDG.E R11, desc[UR10][R8.64+0xc] ;  /* 0x00000c0a080b7981 */ /* 0x000ee2000c1e1900 */
[----:B------:R-:W-:Y:S01]  /*51b0*/  VIADD R3, R3, 0x4 ;  /* 0x0000000403037836 */ /* 0x000fe20000000000 */
[----:B--2---:R-:W-:-:S02]  /*51c0*/  FMNMX3 R4, R4, R2, R7, PT ;  /* 0x0000000204047276 */ /* 0x004fc40003800007 */
[----:B------:R-:W-:Y:S02]  /*51d0*/  FMNMX3 R5, R5, R2, R7, !PT ;  /* 0x0000000205057276 */ /* 0x000fe40007800007 */
[-CC-:B---3--:R-:W-:Y:S02]  /*51e0*/  FMNMX3 R4, R4, R10.reuse, R11.reuse, PT ;  /* 0x0000000a04047276 */ /* 0x188fe4000380000b */
[----:B------:R-:W-:-:S07]  /*51f0*/  FMNMX3 R5, R5, R10, R11, !PT ;  /* 0x0000000a05057276 */ /* 0x000fce000780000b */
.L_x_100:
[----:B------:R-:W-:Y:S05]  /*5200*/  @!P1 BRA `(.L_x_96) ;  /* 0x0000000000249947 */ /* 0x000fea0003800000 */
[----:B------:R-:W-:-:S05]  /*5210*/  UMOV UR4, URZ ;  /* 0x000000ff00047c82 */ /* 0x000fca0008000000 */
.L_x_101:
[----:B------:R-:W-:-:S06]  /*5220*/  IMAD.WIDE.U32 R8, R3, 0x4, R20 ;  /* 0x0000000403087825 */ /* 0x000fcc00078e0014 */
[----:B------:R-:W2:Y:S01]  /*5230*/  LDG.E R8, desc[UR10][R8.64] ;  /* 0x0000000a08087981 */ /* 0x000ea2000c1e1900 */
[----:B------:R-:W-:Y:S01]  /*5240*/  UIADD3 UR4, UPT, UPT, UR4, 0x1, URZ ;  /* 0x0000000104047890 */ /* 0x000fe2000fffe0ff */
[----:B------:R-:W-:-:S05]  /*5250*/  IADD3 R3, PT, PT, R3, 0x1, RZ ;  /* 0x0000000103037810 */ /* 0x000fca0007ffe0ff */
[----:B------:R-:W-:Y:S02]  /*5260*/  ISETP.NE.AND P0, PT, R0, UR4, PT ;  /* 0x0000000400007c0c */ /* 0x000fe4000bf05270 */
[C---:B--2---:R-:W-:Y:S02]  /*5270*/  FMNMX R4, R8.reuse, R4, PT ;  /* 0x0000000408047209 */ /* 0x044fe40003800000 */
[----:B------:R-:W-:-:S09]  /*5280*/  FMNMX R5, R8, R5, !PT ;  /* 0x0000000508057209 */ /* 0x000fd20007800000 */
[----:B------:R-:W-:Y:S05]  /*5290*/  @P0 BRA `(.L_x_101) ;  /* 0xfffffffc00e00947 */ /* 0x000fea000383ffff */
.L_x_96:
[----:B------:R-:W-:Y:S02]  /*52a0*/  HFMA2 R3, -RZ, RZ, 0.9375, -7.688999176025390625e-06 ;  /* 0x3b808081ff037431 */ /* 0x000fe400000001ff */
[----:B------:R-:W-:Y:S01]  /*52b0*/  FADD R0, R5, -R4 ;  /* 0x8000000405007221 */ /* 0x000fe20000000000 */
[----:B------:R-:W-:-:S03]  /*52c0*/  IMAD.MOV.U32 R2, RZ, RZ, 0x437f0000 ;  /* 0x437f0000ff027424 */ /* 0x000fc600078e00ff */
[----:B------:R-:W0:Y:S01]  /*52d0*/  FCHK P0, R0, 255 ;  /* 0x437f000000007902 */ /* 0x000e220000000000 */
[----:B------:R-:W-:-:S04]  /*52e0*/  FFMA R2, R3, -R2, 1 ;  /* 0x3f80000003027423 */ /* 0x000fc80000000802 */
[----:B------:R-:W-:-:S04]  /*52f0*/  FFMA R5, R2, R3, 0.0039215688593685626984 ;  /* 0x3b80808102057423 */ /* 0x000fc80000000003 */
[----:B------:R-:W-:-:S04]  /*5300*/  FFMA R2, R0, R5, RZ ;  /* 0x0000000500027223 */ /* 0x000fc800000000ff */
[----:B------:R-:W-:-:S04]  /*5310*/  FFMA R3, R2, -255, R0 ;  /* 0xc37f000002037823 */ /* 0x000fc80000000000 */
[----:B------:R-:W-:Y:S01]  /*5320*/  FFMA R5, R5, R3, R2 ;  /* 0x0000000305057223 */ /* 0x000fe20000000002 */
[----:B0-----:R-:W-:Y:S06]  /*5330*/  @!P0 BRA `(.L_x_102) ;  /* 0x0000000000108947 */ /* 0x001fec0003800000 */
[----:B------:R-:W-:Y:S02]  /*5340*/  MOV R2, 0x437f0000 ;  /* 0x437f000000027802 */ /* 0x000fe40000000f00 */
[----:B------:R-:W-:-:S07]  /*5350*/  MOV R7, 0x5370 ;  /* 0x0000537000077802 */ /* 0x000fce0000000f00 */
[----:B------:R-:W-:Y:S05]  /*5360*/  CALL.REL.NOINC `($__internal_1_$__cuda_sm3x_div_rn_noftz_f32_slowpath) ;  /* 0x0000005400e07944 */ /* 0x000fea0003c00000 */
[----:B------:R-:W-:-:S07]  /*5370*/  MOV R5, R0 ;  /* 0x0000000000057202 */ /* 0x000fce0000000f00 */
.L_x_102:
[----:B------:R-:W0:Y:S08]  /*5380*/  MUFU.RCP R0, R5 ;  /* 0x0000000500007308 */ /* 0x000e300000001000 */
[----:B------:R-:W1:Y:S01]  /*5390*/  FCHK P0, -R4, R5 ;  /* 0x0000000504007302 */ /* 0x000e620000000100 */
[----:B0-----:R-:W-:-:S04]  /*53a0*/  FFMA R3, R0, -R5, 1 ;  /* 0x3f80000000037423 */ /* 0x001fc80000000805 */
[----:B------:R-:W-:-:S04]  /*53b0*/  FFMA R3, R0, R3, R0 ;  /* 0x0000000300037223 */ /* 0x000fc80000000000 */
[----:B------:R-:W-:-:S04]  /*53c0*/  FFMA R7, R3, -R4, RZ ;  /* 0x8000000403077223 */ /* 0x000fc800000000ff */
[----:B------:R-:W-:-:S04]  /*53d0*/  FFMA R0, R7, -R5, -R4 ;  /* 0x8000000507007223 */ /* 0x000fc80000000804 */
[----:B------:R-:W-:Y:S01]  /*53e0*/  FFMA R0, R3, R0, R7 ;  /* 0x0000000003007223 */ /* 0x000fe20000000007 */
[----:B-1----:R-:W-:Y:S06]  /*53f0*/  @!P0 BRA `(.L_x_103) ;  /* 0x0000000000108947 */ /* 0x002fec0003800000 */
[----:B------:R-:W-:Y:S01]  /*5400*/  FADD R0, -R4, -RZ ;  /* 0x800000ff04007221 */ /* 0x000fe20000000100 */
[----:B------:R-:W-:Y:S01]  /*5410*/  IMAD.MOV.U32 R2, RZ, RZ, R5 ;  /* 0x000000ffff027224 */ /* 0x000fe200078e0005 */
[----:B------:R-:W-:-:S07]  /*5420*/  MOV R7, 0x5440 ;  /* 0x0000544000077802 */ /* 0x000fce0000000f00 */
[----:B------:R-:W-:Y:S05]  /*5430*/  CALL.REL.NOINC `($__internal_1_$__cuda_sm3x_div_rn_noftz_f32_slowpath) ;  /* 0x0000005400ac7944 */ /* 0x000fea0003c00000 */
.L_x_103:
[----:B------:R-:W0:Y:S01]  /*5440*/  LDC R2, c[0x0][0x3c8] ;  /* 0x0000f200ff027b82 */ /* 0x000e220000000800 */
[----:B------:R1:W2:Y:S01]  /*5450*/  F2I.TRUNC.NTZ R4, R0 ;  /* 0x0000000000047305 */ /* 0x0002a2000020f100 */
[----:B0-----:R-:W-:-:S13]  /*5460*/  ISETP.GE.AND P0, PT, R2, 0x1, PT ;  /* 0x000000010200780c */ /* 0x001fda0003f06270 */
[----:B-12---:R-:W-:Y:S05]  /*5470*/  @!P0 BRA `(.L_x_104) ;  /* 0x0000001000d88947 */ /* 0x006fea0003800000 */
[C---:B------:R-:W-:Y:S01]  /*5480*/  IADD3 R0, PT, PT, R2.reuse, -0x1, RZ ;  /* 0xffffffff02007810 */ /* 0x040fe20007ffe0ff */
[----:B------:R0:W1:Y:S01]  /*5490*/  I2F.S8 R13, R4 ;  /* 0x00000004000d7306 */ /* 0x0000620000001400 */
[----:B------:R-:W-:Y:S01]  /*54a0*/  HFMA2 R11, -RZ, RZ, 0, 0 ;  /* 0x00000000ff0b7431 */ /* 0x000fe200000001ff */
[----:B------:R-:W-:Y:S02]  /*54b0*/  LOP3.LUT R12, R2, 0x7, RZ, 0xc0, !PT ;  /* 0x00000007020c7812 */ /* 0x000fe400078ec0ff */
[----:B------:R-:W-:-:S13]  /*54c0*/  ISETP.GE.U32.AND P0, PT, R0, 0x7, PT ;  /* 0x000000070000780c */ /* 0x000fda0003f06070 */
[----:B01----:R-:W-:Y:S05]  /*54d0*/  @!P0 BRA `(.L_x_105) ;  /* 0x0000000800648947 */ /* 0x003fea0003800000 */
[----:B------:R-:W-:Y:S01]  /*54e0*/  LOP3.LUT R11, R2, 0x7ffffff8, RZ, 0xc0, !PT ;  /* 0x7ffffff8020b7812 */ /* 0x000fe200078ec0ff */
[----:B------:R-:W-:-:S07]  /*54f0*/  IMAD.MOV.U32 R10, RZ, RZ, RZ ;  /* 0x000000ffff0a7224 */ /* 0x000fce00078e00ff */
.L_x_114:
[----:B------:R-:W-:-:S05]  /*5500*/  IMAD.WIDE.U32 R22, R10, 0x4, R20 ;  /* 0x000000040a167825 */ /* 0x000fca00078e0014 */
[----:B------:R-:W2:Y:S01]  /*5510*/  LDG.E R7, desc[UR10][R22.64] ;  /* 0x0000000a16077981 */ /* 0x000ea2000c1e1900 */
[----:B0-----:R-:W0:Y:S01]  /*5520*/  MUFU.RCP R0, R5 ;  /* 0x0000000500007308 */ /* 0x001e220000001000 */
[----:B------:R-:W-:Y:S02]  /*5530*/  MOV R9, R10 ;  /* 0x0000000a00097202 */ /* 0x000fe40000000f00 */
[----:B------:R-:W-:-:S04]  /*5540*/  IADD3 R10, PT, PT, R10, 0x8, RZ ;  /* 0x000000080a0a7810 */ /* 0x000fc80007ffe0ff */
[----:B------:R-:W-:Y:S01]  /*5550*/  ISETP.NE.AND P2, PT, R10, R11, PT ;  /* 0x0000000b0a00720c */ /* 0x000fe20003f45270 */
[----:B0-----:R-:W-:-:S04]  /*5560*/  FFMA R3, R0, -R5, 1 ;  /* 0x3f80000000037423 */ /* 0x001fc80000000805 */
[----:B------:R-:W-:Y:S01]  /*5570*/  FFMA R0, R0, R3, R0 ;  /* 0x0000000300007223 */ /* 0x000fe20000000000 */
[----:B--2---:R-:W0:Y:S03]  /*5580*/  FCHK P0, R7, R5 ;  /* 0x0000000507007302 */ /* 0x004e260000000000 */
[----:B------:R-:W-:-:S04]  /*5590*/  FFMA R2, R0, R7, RZ ;  /* 0x0000000700027223 */ /* 0x000fc800000000ff */
[----:B------:R-:W-:-:S04]  /*55a0*/  FFMA R3, R2, -R5, R7 ;  /* 0x8000000502037223 */ /* 0x000fc80000000007 */
[----:B------:R-:W-:Y:S01]  /*55b0*/  FFMA R0, R0, R3, R2 ;  /* 0x0000000300007223 */ /* 0x000fe20000000002 */
[----:B0-----:R-:W-:Y:S06]  /*55c0*/  @!P0 BRA `(.L_x_106) ;  /* 0x0000000000108947 */ /* 0x001fec0003800000 */
[----:B------:R-:W-:Y:S01]  /*55d0*/  IMAD.MOV.U32 R0, RZ, RZ, R7 ;  /* 0x000000ffff007224 */ /* 0x000fe200078e0007 */
[----:B------:R-:W-:Y:S02]  /*55e0*/  MOV R2, R5 ;  /* 0x0000000500027202 */ /* 0x000fe40000000f00 */
[----:B------:R-:W-:-:S07]  /*55f0*/  MOV R7, 0x5610 ;  /* 0x0000561000077802 */ /* 0x000fce0000000f00 */
[----:B------:R-:W-:Y:S05]  /*5600*/  CALL.REL.NOINC `($__internal_1_$__cuda_sm3x_div_rn_noftz_f32_slowpath) ;  /* 0x0000005400387944 */ /* 0x000fea0003c00000 */
.L_x_106:
[----:B------:R-:W-:Y:S01]  /*5610*/  FADD R0, R13, R0 ;  /* 0x000000000d007221 */ /* 0x000fe20000000000 */
[----:B------:R-:W-:-:S04]  /*5620*/  IADD3 R28, P0, PT, R16, R9, RZ ;  /* 0x00000009101c7210 */ /* 0x000fc80007f1e0ff */
[----:B------:R-:W-:Y:S02]  /*5630*/  FMNMX R0, R0, -128, !PT ;  /* 0xc300000000007809 */ /* 0x000fe40007800000 */
[----:B------:R-:W-:Y:S02]  /*5640*/  IADD3.X R29, PT, PT, RZ, R17, RZ, P0, !PT ;  /* 0x00000011ff1d7210 */ /* 0x000fe400007fe4ff */
[----:B------:R-:W-:-:S04]  /*5650*/  FMNMX R2, R0, 127, PT ;  /* 0x42fe000000027809 */ /* 0x000fc80003800000 */
[----:B------:R-:W0:Y:S02]  /*5660*/  F2I.TRUNC.NTZ R3, R2 ;  /* 0x0000000200037305 */ /* 0x000e24000020f100 */
[----:B0-----:R0:W-:Y:S04]  /*5670*/  STG.E.U8 desc[UR10][R28.64], R3 ;  /* 0x000000031c007986 */ /* 0x0011e8000c10110a */
[----:B------:R-:W2:Y:S02]  /*5680*/  LDG.E R24, desc[UR10][R22.64+0x4] ;  /* 0x0000040a16187981 */ /* 0x000ea4000c1e1900 */
[----:B------:R-:W1:Y:S02]  /*5690*/  MUFU.RCP R0, R5 ;  /* 0x0000000500007308 */ /* 0x000e640000001000 */
[----:B-1----:R-:W-:-:S04]  /*56a0*/  FFMA R7, R0, -R5, 1 ;  /* 0x3f80000000077423 */ /* 0x002fc80000000805 */
[----:B------:R-:W-:Y:S02]  /*56b0*/  FFMA R0, R0, R7, R0 ;  /* 0x0000000700007223 */ /* 0x000fe40000000000 */
[----:B--2---:R-:W1:Y:S02]  /*56c0*/  FCHK P0, R24, R5 ;  /* 0x0000000518007302 */ /* 0x004e640000000000 */
[----:B------:R-:W-:-:S04]  /*56d0*/  FFMA R7, R0, R24, RZ ;  /* 0x0000001800077223 */ /* 0x000fc800000000ff */
[----:B------:R-:W-:-:S04]  /*56e0*/  FFMA R8, R7, -R5, R24 ;  /* 0x8000000507087223 */ /* 0x000fc80000000018 */
[----:B------:R-:W-:Y:S01]  /*56f0*/  FFMA R0, R0, R8, R7 ;  /* 0x0000000800007223 */ /* 0x000fe20000000007 */
[----:B01----:R-:W-:Y:S06]  /*5700*/  @!P0 BRA `(.L_x_107) ;  /* 0x0000000000108947 */ /* 0x003fec0003800000 */
[----:B------:R-:W-:Y:S01]  /*5710*/  IMAD.MOV.U32 R0, RZ, RZ, R24 ;  /* 0x000000ffff007224 */ /* 0x000fe200078e0018 */
[----:B------:R-:W-:Y:S02]  /*5720*/  MOV R2, R5 ;  /* 0x0000000500027202 */ /* 0x000fe40000000f00 */
[----:B------:R-:W-:-:S07]  /*5730*/  MOV R7, 0x5750 ;  /* 0x0000575000077802 */ /* 0x000fce0000000f00 */
[----:B------:R-:W-:Y:S05]  /*5740*/  CALL.REL.NOINC `($__internal_1_$__cuda_sm3x_div_rn_noftz_f32_slowpath) ;  /* 0x0000005000e87944 */ /* 0x000fea0003c00000 */
.L_x_107:
[----:B------:R-:W-:-:S05]  /*5750*/  FADD R0, R13, R0 ;  /* 0x000000000d007221 */ /* 0x000fca0000000000 */
[----:B------:R-:W-:-:S04]  /*5760*/  FMNMX R0, R0, -128, !PT ;  /* 0xc300000000007809 */ /* 0x000fc80007800000 */
        /* <DEDUP_REMOVED lines=12> */
[----:B------:R-:W-:Y:S01]  /*5830*/  MOV R0, R24 ;  /* 0x0000001800007202 */ /* 0x000fe20000000f00 */
[----:B------:R-:W-:Y:S01]  /*5840*/  IMAD.MOV.U32 R2, RZ, RZ, R5 ;  /* 0x000000ffff027224 */ /* 0x000fe200078e0005 */
[----:B------:R-:W-:-:S07]  /*5850*/  MOV R7, 0x5870 ;  /* 0x0000587000077802 */ /* 0x000fce0000000f00 */
[----:B------:R-:W-:Y:S05]  /*5860*/  CALL.REL.NOINC `($__internal_1_$__cuda_sm3x_div_rn_noftz_f32_slowpath) ;  /* 0x0000005000a07944 */ /* 0x000fea0003c00000 */
.L_x_108:
        /* <DEDUP_REMOVED lines=14> */
[----:B------:R-:W-:Y:S02]  /*5950*/  MOV R0, R24 ;  /* 0x0000001800007202 */ /* 0x000fe40000000f00 */
[----:B------:R-:W-:Y:S02]  /*5960*/  MOV R2, R5 ;  /* 0x0000000500027202 */ /* 0x000fe40000000f00 */
[----:B------:R-:W-:-:S07]  /*5970*/  MOV R7, 0x5990 ;  /* 0x0000599000077802 */ /* 0x000fce0000000f00 */
[----:B------:R-:W-:Y:S05]  /*5980*/  CALL.REL.NOINC `($__internal_1_$__cuda_sm3x_div_rn_noftz_f32_slowpath) ;  /* 0x0000005000587944 */ /* 0x000fea0003c00000 */
.L_x_109:
        /* <DEDUP_REMOVED lines=18> */
.L_x_110:
        /* <DEDUP_REMOVED lines=18> */
.L_x_111:
        /* <DEDUP_REMOVED lines=18> */
.L_x_112:
        /* <DEDUP_REMOVED lines=18> */
.L_x_113:
[----:B------:R-:W-:-:S05]  /*5e10*/  FADD R0, R13, R0 ;  /* 0x000000000d007221 */ /* 0x000fca0000000000 */
[----:B------:R-:W-:-:S04]  /*5e20*/  FMNMX R0, R0, -128, !PT ;  /* 0xc300000000007809 */ /* 0x000fc80007800000 */
[----:B------:R-:W-:-:S04]  /*5e30*/  FMNMX R0, R0, 127, PT ;  /* 0x42fe000000007809 */ /* 0x000fc80003800000 */
[----:B------:R-:W0:Y:S02]  /*5e40*/  F2I.TRUNC.NTZ R3, R0 ;  /* 0x0000000000037305 */ /* 0x000e24000020f100 */
[----:B0-----:R0:W-:Y:S01]  /*5e50*/  STG.E.U8 desc[UR10][R28.64+0x7], R3 ;  /* 0x000007031c007986 */ /* 0x0011e2000c10110a */
[----:B------:R-:W-:Y:S05]  /*5e60*/  @P2 BRA `(.L_x_114) ;  /* 0xfffffff400a42947 */ /* 0x000fea000383ffff */
.L_x_105:
[----:B------:R-:W-:-:S13]  /*5e70*/  ISETP.NE.AND P0, PT, R12, RZ, PT ;  /* 0x000000ff0c00720c */ /* 0x000fda0003f05270 */
[----:B------:R-:W-:Y:S05]  /*5e80*/  @!P0 BRA `(.L_x_104) ;  /* 0x0000000800548947 */ /* 0x000fea0003800000 */
[----:B------:R-:W1:Y:S01]  /*5e90*/  LDCU UR4, c[0x0][0x3c8] ;  /* 0x00007900ff0477ac */ /* 0x000e620008000800 */
[----:B------:R-:W-:Y:S01]  /*5ea0*/  ISETP.GE.U32.AND P0, PT, R12, 0x4, PT ;  /* 0x000000040c00780c */ /* 0x000fe20003f06070 */
[----:B-1----:R-:W-:-:S12]  /*5eb0*/  ULOP3.LUT UR4, UR4, 0x3, URZ, 0xc0, !UPT ;  /* 0x0000000304047892 */ /* 0x002fd8000f8ec0ff */
[----:B------:R-:W-:Y:S05]  /*5ec0*/  @!P0 BRA `(.L_x_115) ;  /* 0x0000000400308947 */ /* 0x000fea0003800000 */
[----:B0-----:R-:W-:-:S05]  /*5ed0*/  IMAD.WIDE.U32 R28, R11, 0x4, R20 ;  /* 0x000000040b1c7825 */ /* 0x001fca00078e0014 */
[----:B------:R-:W2:Y:S01]  /*5ee0*/  LDG.E R7, desc[UR10][R28.64] ;  /* 0x0000000a1c077981 */ /* 0x000ea2000c1e1900 */
[----:B------:R-:W0:Y:S02]  /*5ef0*/  MUFU.RCP R0, R5 ;  /* 0x0000000500007308 */ /* 0x000e240000001000 */
[----:B0-----:R-:W-:-:S04]  /*5f00*/  FFMA R3, R0, -R5, 1 ;  /* 0x3f80000000037423 */ /* 0x001fc80000000805 */
[----:B------:R-:W-:Y:S02]  /*5f10*/  FFMA R0, R0, R3, R0 ;  /* 0x0000000300007223 */ /* 0x000fe40000000000 */
[----:B--2---:R-:W0:Y:S02]  /*5f20*/  FCHK P0, R7, R5 ;  /* 0x0000000507007302 */ /* 0x004e240000000000 */
[----:B------:R-:W-:-:S04]  /*5f30*/  FFMA R2, R0, R7, RZ ;  /* 0x0000000700027223 */ /* 0x000fc800000000ff */
[----:B------:R-:W-:-:S04]  /*5f40*/  FFMA R3, R2, -R5, R7 ;  /* 0x8000000502037223 */ /* 0x000fc80000000007 */
[----:B------:R-:W-:Y:S01]  /*5f50*/  FFMA R0, R0, R3, R2 ;  /* 0x0000000300007223 */ /* 0x000fe20000000002 */
[----:B0-----:R-:W-:Y:S06]  /*5f60*/  @!P0 BRA `(.L_x_116) ;  /* 0x0000000000108947 */ /* 0x001fec0003800000 */
[----:B------:R-:W-:Y:S01]  /*5f70*/  MOV R0, R7 ;  /* 0x0000000700007202 */ /* 0x000fe20000000f00 */
[----:B------:R-:W-:Y:S01]  /*5f80*/  IMAD.MOV.U32 R2, RZ, RZ, R5 ;  /* 0x000000ffff027224 */ /* 0x000fe200078e0005 */
[----:B------:R-:W-:-:S07]  /*5f90*/  MOV R7, 0x5fb0 ;  /* 0x00005fb000077802 */ /* 0x000fce0000000f00 */
[----:B------:R-:W-:Y:S05]  /*5fa0*/  CALL.REL.NOINC `($__internal_1_$__cuda_sm3x_div_rn_noftz_f32_slowpath) ;  /* 0x0000004800d07944 */ /* 0x000fea0003c00000 */
.L_x_116:
        /* <DEDUP_REMOVED lines=20> */
.L_x_117:
        /* <DEDUP_REMOVED lines=18> */
.L_x_118:
        /* <DEDUP_REMOVED lines=18> */
.L_x_119:
[----:B------:R-:W-:Y:S01]  /*6330*/  FADD R0, R13, R0 ;  /* 0x000000000d007221 */ /* 0x000fe20000000000 */
[----:B------:R-:W-:-:S04]  /*6340*/  IADD3 R11, PT, PT, R11, 0x4, RZ ;  /* 0x000000040b0b7810 */ /* 0x000fc80007ffe0ff */
[----:B------:R-:W-:-:S04]  /*6350*/  FMNMX R0, R0, -128, !PT ;  /* 0xc300000000007809 */ /* 0x000fc80007800000 */
[----:B------:R-:W-:-:S04]  /*6360*/  FMNMX R0, R0, 127, PT ;  /* 0x42fe000000007809 */ /* 0x000fc80003800000 */
[----:B------:R-:W0:Y:S02]  /*6370*/  F2I.TRUNC.NTZ R3, R0 ;  /* 0x0000000000037305 */ /* 0x000e24000020f100 */
[----:B0-----:R1:W-:Y:S02]  /*6380*/  STG.E.U8 desc[UR10][R22.64+0x3], R3 ;  /* 0x0000030316007986 */ /* 0x0013e4000c10110a */
.L_x_115:
[----:B------:R-:W-:-:S09]  /*6390*/  UISETP.NE.AND UP0, UPT, UR4, URZ, UPT ;  /* 0x000000ff0400728c */ /* 0x000fd2000bf05270 */
[----:B------:R-:W-:Y:S05]  /*63a0*/  BRA.U !UP0, `(.L_x_104) ;  /* 0x00000005080c7547 */ /* 0x000fea000b800000 */
[----:B------:R-:W-:-:S09]  /*63b0*/  UISETP.NE.AND UP0, UPT, UR4, 0x1, UPT ;  /* 0x000000010400788c */ /* 0x000fd2000bf05270 */
[----:B------:R-:W-:Y:S05]  /*63c0*/  BRA.U !UP0, `(.L_x_120) ;  /* 0x0000000108a07547 */ /* 0x000fea000b800000 */
[----:B-1----:R-:W-:-:S05]  /*63d0*/  IMAD.WIDE.U32 R22, R11, 0x4, R20 ;  /* 0x000000040b167825 */ /* 0x002fca00078e0014 */
        /* <DEDUP_REMOVED lines=13> */
.L_x_121:
        /* <DEDUP_REMOVED lines=20> */
.L_x_122:
[----:B------:R-:W-:Y:S01]  /*65f0*/  FADD R0, R13, R0 ;  /* 0x000000000d007221 */ /* 0x000fe20000000000 */
[----:B------:R-:W-:-:S04]  /*6600*/  IADD3 R11, PT, PT, R11, 0x2, RZ ;  /* 0x000000020b0b7810 */ /* 0x000fc80007ffe0ff */
[----:B------:R-:W-:-:S04]  /*6610*/  FMNMX R0, R0, -128, !PT ;  /* 0xc300000000007809 */ /* 0x000fc80007800000 */
[----:B------:R-:W-:-:S04]  /*6620*/  FMNMX R0, R0, 127, PT ;  /* 0x42fe000000007809 */ /* 0x000fc80003800000 */
[----:B------:R-:W0:Y:S02]  /*6630*/  F2I.TRUNC.NTZ R3, R0 ;  /* 0x0000000000037305 */ /* 0x000e24000020f100 */
[----:B0-----:R2:W-:Y:S02]  /*6640*/  STG.E.U8 desc[UR10][R28.64+0x1], R3 ;  /* 0x000001031c007986 */ /* 0x0015e4000c10110a */
.L_x_120:
[----:B------:R-:W3:Y:S02]  /*6650*/  LDCU UR4, c[0x0][0x3c8] ;  /* 0x00007900ff0477ac */ /* 0x000ee40008000800 */
[----:B---3--:R-:W-:-:S04]  /*6660*/  ULOP3.LUT UR4, UR4, 0x1, URZ, 0xc0, !UPT ;  /* 0x0000000104047892 */ /* 0x008fc8000f8ec0ff */
[----:B------:R-:W-:-:S09]  /*6670*/  UISETP.NE.U32.AND UP0, UPT, UR4, 0x1, UPT ;  /* 0x000000010400788c */ /* 0x000fd2000bf05070 */
[----:B------:R-:W-:Y:S05]  /*6680*/  BRA.U UP0, `(.L_x_104) ;  /* 0x0000000100547547 */ /* 0x000fea000b800000 */
[----:B------:R-:W-:-:S06]  /*6690*/  IMAD.WIDE.U32 R20, R11, 0x4, R20 ;  /* 0x000000040b147825 */ /* 0x000fcc00078e0014 */
[----:B------:R-:W3:Y:S01]  /*66a0*/  LDG.E R21, desc[UR10][R20.64] ;  /* 0x0000000a14157981 */ /* 0x000ee2000c1e1900 */
[----:B------:R-:W0:Y:S02]  /*66b0*/  MUFU.RCP R0, R5 ;  /* 0x0000000500007308 */ /* 0x000e240000001000 */
[----:B012---:R-:W-:-:S04]  /*66c0*/  FFMA R3, R0, -R5, 1 ;  /* 0x3f80000000037423 */ /* 0x007fc80000000805 */
[----:B------:R-:W-:Y:S02]  /*66d0*/  FFMA R0, R0, R3, R0 ;  /* 0x0000000300007223 */ /* 0x000fe40000000000 */
[----:B---3--:R-:W0:Y:S02]  /*66e0*/  FCHK P0, R21, R5 ;  /* 0x0000000515007302 */ /* 0x008e240000000000 */
        /* <DEDUP_REMOVED lines=8> */
.L_x_123:
[----:B------:R-:W-:Y:S01]  /*6770*/  FADD R0, R13, R0 ;  /* 0x000000000d007221 */ /* 0x000fe20000000000 */
[----:B------:R-:W-:-:S04]  /*6780*/  IADD3 R2, P0, PT, R16, R11, RZ ;  /* 0x0000000b10027210 */ /* 0x000fc80007f1e0ff */
[----:B------:R-:W-:Y:S02]  /*6790*/  FMNMX R0, R0, -128, !PT ;  /* 0xc300000000007809 */ /* 0x000fe40007800000 */
[----:B------:R-:W-:Y:S02]  /*67a0*/  IADD3.X R3, PT, PT, RZ, R17, RZ, P0, !PT ;  /* 0x00000011ff037210 */ /* 0x000fe400007fe4ff */
[----:B------:R-:W-:-:S04]  /*67b0*/  FMNMX R0, R0, 127, PT ;  /* 0x42fe000000007809 */ /* 0x000fc80003800000 */
[----:B------:R-:W0:Y:S02]  /*67c0*/  F2I.TRUNC.NTZ R7, R0 ;  /* 0x0000000000077305 */ /* 0x000e24000020f100 */
[----:B0-----:R3:W-:Y:S02]  /*67d0*/  STG.E.U8 desc[UR10][R2.64], R7 ;  /* 0x0000000702007986 */ /* 0x0017e4000c10110a */
.L_x_104:
[----:B------:R-:W4:Y:S01]  /*67e0*/  LDG.E R9, desc[UR10][R18.64] ;  /* 0x0000000a12097981 */ /* 0x000f22000c1e1900 */
[----:B------:R-:W5:Y:S02]  /*67f0*/  LDCU UR6, c[0x0][0x3c8] ;  /* 0x00007900ff0677ac */ /* 0x000f640008000800 */
[----:B-----5:R-:W-:Y:S01]  /*6800*/  UISETP.GE.AND UP0, UPT, UR6, 0x2, UPT ;  /* 0x000000020600788c */ /* 0x020fe2000bf06270 */
[----:B----4-:R-:W-:-:S08]  /*6810*/  IMAD.MOV.U32 R12, RZ, RZ, R9 ;  /* 0x000000ffff0c7224 */ /* 0x010fd000078e0009 */
[----:B------:R-:W-:Y:S05]  /*6820*/  BRA.U !UP0, `(.L_x_124) ;  /* 0x0000000508807547 */ /* 0x000fea000b800000 */
[----:B------:R-:W-:Y:S01]  /*6830*/  UIADD3 UR5, UPT, UPT, UR6, -0x2, URZ ;  /* 0xfffffffe06057890 */ /* 0x000fe2000fffe0ff */
[----:B---3--:R-:W-:Y:S01]  /*6840*/  HFMA2 R7, -RZ, RZ, 0, 5.9604644775390625e-08 ;  /* 0x00000001ff077431 */ /* 0x008fe200000001ff */
[----:B------:R-:W-:Y:S01]  /*6850*/  UIADD3 UR4, UPT, UPT, UR6, -0x1, URZ ;  /* 0xffffffff06047890 */ /* 0x000fe2000fffe0ff */
[----:B------:R-:W-:Y:S01]  /*6860*/  MOV R12, R9 ;  /* 0x00000009000c7202 */ /* 0x000fe20000000f00 */
[----:B------:R-:W-:Y:S02]  /*6870*/  UISETP.GE.U32.AND UP0, UPT, UR5, 0xf, UPT ;  /* 0x0000000f0500788c */ /* 0x000fe4000bf06070 */
[----:B------:R-:W-:-:S07]  /*6880*/  ULOP3.LUT UR7, UR4, 0xf, URZ, 0xc0, !UPT ;  /* 0x0000000f04077892 */ /* 0x000fce000f8ec0ff */
[----:B------:R-:W-:Y:S05]  /*6890*/  BRA.U !UP0, `(.L_x_125) ;  /* 0x0000000108a07547 */ /* 0x000fea000b800000 */
[----:B------:R-:W-:Y:S01]  /*68a0*/  IMAD.MOV.U32 R7, RZ, RZ, 0x1 ;  /* 0x00000001ff077424 */ /* 0x000fe200078e00ff */
[----:B------:R-:W-:Y:S01]  /*68b0*/  MOV R12, R9 ;  /* 0x00000009000c7202 */ /* 0x000fe20000000f00 */
[----:B------:R-:W-:-:S12]  /*68c0*/  ULOP3.LUT UR5, UR4, 0xfffffff0, URZ, 0xc0, !UPT ;  /* 0xfffffff004057892 */ /* 0x000fd8000f8ec0ff */
.L_x_126:
[----:B012---:R-:W-:-:S05]  /*68d0*/  IMAD.WIDE.U32 R2, R7, 0x4, R18 ;  /* 0x0000000407027825 */ /* 0x007fca00078e0012 */
        /* <DEDUP_REMOVED lines=16> */
[C---:B0-----:R-:W-:Y:S01]  /*69e0*/  IADD3 R2, PT, PT, R7.reuse, 0xf, RZ ;  /* 0x0000000f07027810 */ /* 0x041fe20007ffe0ff */
[----:B------:R-:W-:-:S03]  /*69f0*/  VIADD R7, R7, 0x10 ;  /* 0x0000001007077836 */ /* 0x000fc60000000000 */
[----:B------:R-:W-:Y:S02]  /*6a00*/  ISETP.NE.AND P0, PT, R2, UR5, PT ;  /* 0x0000000502007c0c */ /* 0x000fe4000bf05270 */
        /* <DEDUP_REMOVED lines=17> */
.L_x_125:
[----:B------:R-:W-:-:S09]  /*6b20*/  UISETP.NE.AND UP0, UPT, UR7, URZ, UPT ;  /* 0x000000ff0700728c */ /* 0x000fd2000bf05270 */
[----:B------:R-:W-:Y:S05]  /*6b30*/  BRA.U !UP0, `(.L_x_124) ;  /* 0x0000000108bc7547 */ /* 0x000fea000b800000 */
[----:B------:R-:W-:Y:S02]  /*6b40*/  UISETP.GE.U32.AND UP0, UPT, UR7, 0x8, UPT ;  /* 0x000000080700788c */ /* 0x000fe4000bf06070 */
[----:B------:R-:W-:-:S04]  /*6b50*/  ULOP3.LUT UR8, UR4, 0x7, URZ, 0xc0, !UPT ;  /* 0x0000000704087892 */ /* 0x000fc8000f8ec0ff */
[----:B------:R-:W-:-:S03]  /*6b60*/  UISETP.NE.AND UP1, UPT, UR8, URZ, UPT ;  /* 0x000000ff0800728c */ /* 0x000fc6000bf25270 */
[----:B------:R-:W-:Y:S08]  /*6b70*/  BRA.U !UP0, `(.L_x_127) ;  /* 0x0000000108487547 */ /* 0x000ff0000b800000 */
        /* <DEDUP_REMOVED lines=18> */
.L_x_127:
        /* <DEDUP_REMOVED lines=9> */
[----:B------:R-:W3:Y:S01]  /*6d30*/  LDG.E R13, desc[UR10][R2.64+0xc] ;  /* 0x00000c0a020d7981 */ /* 0x000ee2000c1e1900 */
[----:B------:R-:W-:-:S02]  /*6d40*/  IADD3 R7, PT, PT, R7, 0x4, RZ ;  /* 0x0000000407077810 */ /* 0x000fc40007ffe0ff */
[-CC-:B--2---:R-:W-:Y:S02]  /*6d50*/  FMNMX3 R9, R9, R0.reuse, R11.reuse, PT ;  /* 0x0000000009097276 */ /* 0x184fe4000380000b */
[----:B------:R-:W-:Y:S02]  /*6d60*/  FMNMX3 R12, R12, R0, R11, !PT ;  /* 0x000000000c0c7276 */ /* 0x000fe4000780000b */
[-CC-:B---3--:R-:W-:Y:S02]  /*6d70*/  FMNMX3 R9, R9, R8.reuse, R13.reuse, PT ;  /* 0x0000000809097276 */ /* 0x188fe4000380000d */
[----:B------:R-:W-:-:S07]  /*6d80*/  FMNMX3 R12, R12, R8, R13, !PT ;  /* 0x000000080c0c7276 */ /* 0x000fce000780000d */
.L_x_128:
[----:B------:R-:W-:Y:S05]  /*6d90*/  BRA.U !UP1, `(.L_x_124) ;  /* 0x0000000109247547 */ /* 0x000fea000b800000 */
[----:B------:R-:W-:-:S05]  /*6da0*/  UMOV UR4, URZ ;  /* 0x000000ff00047c82 */ /* 0x000fca0008000000 */
.L_x_129:
[----:B012---:R-:W-:-:S06]  /*6db0*/  IMAD.WIDE.U32 R2, R7, 0x4, R18 ;  /* 0x0000000407027825 */ /* 0x007fcc00078e0012 */
[----:B------:R-:W2:Y:S01]  /*6dc0*/  LDG.E R2, desc[UR10][R2.64] ;  /* 0x0000000a02027981 */ /* 0x000ea2000c1e1900 */
[----:B------:R-:W-:Y:S01]  /*6dd0*/  UIADD3 UR4, UPT, UPT, UR4, 0x1, URZ ;  /* 0x0000000104047890 */ /* 0x000fe2000fffe0ff */
[----:B------:R-:W-:-:S03]  /*6de0*/  VIADD R7, R7, 0x1 ;  /* 0x0000000107077836 */ /* 0x000fc60000000000 */
[----:B------:R-:W-:Y:S01]  /*6df0*/  UISETP.NE.AND UP0, UPT, UR4, UR5, UPT ;  /* 0x000000050400728c */ /* 0x000fe2000bf05270 */
[C---:B--2---:R-:W-:Y:S02]  /*6e00*/  FMNMX R9, R2.reuse, R9, PT ;  /* 0x0000000902097209 */ /* 0x044fe40003800000 */
[----:B------:R-:W-:-:S06]  /*6e10*/  FMNMX R12, R2, R12, !PT ;  /* 0x0000000c020c7209 */ /* 0x000fcc0007800000 */
[----:B------:R-:W-:Y:S05]  /*6e20*/  BRA.U UP0, `(.L_x_129) ;  /* 0xfffffffd00e07547 */ /* 0x000fea000b83ffff */
.L_x_124:
[----:B-1----:R-:W-:Y:S01]  /*6e30*/  HFMA2 R22, -RZ, RZ, 0.9375, -7.688999176025390625e-06 ;  /* 0x3b808081ff167431 */ /* 0x002fe200000001ff */
[----:B0-23--:R-:W-:Y:S01]  /*6e40*/  MOV R3, 0x437f0000 ;  /* 0x437f000000037802 */ /* 0x00dfe20000000f00 */
[----:B------:R-:W-:Y:S01]  /*6e50*/  FADD R2, R12, -R9 ;  /* 0x800000090c027221 */ /* 0x000fe20000000000 */
[----:B------:R-:W-:-:S03]  /*6e60*/  UISETP.GE.AND UP0, UPT, UR6, 0x1, UPT ;  /* 0x000000010600788c */ /* 0x000fc6000bf06270 */
[----:B------:R-:W0:Y:S01]  /*6e70*/  FCHK P0, R2, 255 ;  /* 0x437f000002007902 */ /* 0x000e220000000000 */
[----:B------:R-:W-:-:S04]  /*6e80*/  FFMA R3, R22, -R3, 1 ;  /* 0x3f80000016037423 */ /* 0x000fc80000000803 */
[----:B------:R-:W-:-:S04]  /*6e90*/  FFMA R22, R3, R22, 0.0039215688593685626984 ;  /* 0x3b80808103167423 */ /* 0x000fc80000000016 */
[----:B------:R-:W-:-:S04]  /*6ea0*/  FFMA R3, R22, R2, RZ ;  /* 0x0000000216037223 */ /* 0x000fc800000000ff */
[----:B------:R-:W-:-:S04]  /*6eb0*/  FFMA R0, R3, -255, R2 ;  /* 0xc37f000003007823 */ /* 0x000fc80000000002 */
[----:B------:R-:W-:Y:S01]  /*6ec0*/  FFMA R22, R22, R0, R3 ;  /* 0x0000000016167223 */ /* 0x000fe20000000003 */
[----:B0-----:R-:W-:Y:S06]  /*6ed0*/  @!P0 BRA `(.L_x_130) ;  /* 0x0000000000148947 */ /* 0x001fec0003800000 */
[----:B------:R-:W-:Y:S01]  /*6ee0*/  IMAD.MOV.U32 R0, RZ, RZ, R2 ;  /* 0x000000ffff007224 */ /* 0x000fe200078e0002 */
[----:B------:R-:W-:Y:S02]  /*6ef0*/  MOV R2, 0x437f0000 ;  /* 0x437f000000027802 */ /* 0x000fe40000000f00 */
[----:B------:R-:W-:-:S07]  /*6f00*/  MOV R7, 0x6f20 ;  /* 0x00006f2000077802 */ /* 0x000fce0000000f00 */
[----:B------:R-:W-:Y:S05]  /*6f10*/  CALL.REL.NOINC `($__internal_1_$__cuda_sm3x_div_rn_noftz_f32_slowpath) ;  /* 0x0000003800f47944 */ /* 0x000fea0003c00000 */
[----:B------:R-:W-:-:S07]  /*6f20*/  MOV R22, R0 ;  /* 0x0000000000167202 */ /* 0x000fce0000000f00 */
.L_x_130:
        /* <DEDUP_REMOVED lines=12> */
.L_x_131:
[----:B------:R0:W1:Y:S01]  /*6ff0*/  F2I.TRUNC.NTZ R21, R0 ;  /* 0x0000000000157305 */ /* 0x000062000020f100 */
[----:B------:R-:W-:Y:S05]  /*7000*/  BRA.U !UP0, `(.L_x_132) ;  /* 0x0000001108dc7547 */ /* 0x000fea000b800000 */
[----:B0-----:R-:W0:Y:S01]  /*7010*/  LDC R0, c[0x0][0x3c8] ;  /* 0x0000f200ff007b82 */ /* 0x001e220000000800 */
[----:B-1----:R1:W2:Y:S01]  /*7020*/  I2F.S8 R20, R21 ;  /* 0x0000001500147306 */ /* 0x0022a20000001400 */
[----:B------:R-:W-:Y:S01]  /*7030*/  HFMA2 R17, -RZ, RZ, 0, 0 ;  /* 0x00000000ff117431 */ /* 0x000fe200000001ff */
[C---:B0-----:R-:W-:Y:S02]  /*7040*/  IADD3 R2, PT, PT, R0.reuse, -0x1, RZ ;  /* 0xffffffff00027810 */ /* 0x041fe40007ffe0ff */
[----:B------:R-:W-:Y:S02]  /*7050*/  LOP3.LUT R16, R0, 0x7, RZ, 0xc0, !PT ;  /* 0x0000000700107812 */ /* 0x000fe400078ec0ff */
[----:B------:R-:W-:-:S13]  /*7060*/  ISETP.GE.U32.AND P0, PT, R2, 0x7, PT ;  /* 0x000000070200780c */ /* 0x000fda0003f06070 */
[----:B-12---:R-:W-:Y:S05]  /*7070*/  @!P0 BRA `(.L_x_133) ;  /* 0x0000000800648947 */ /* 0x006fea0003800000 */
[----:B------:R-:W-:Y:S01]  /*7080*/  LOP3.LUT R17, R0, 0x7ffffff8, RZ, 0xc0, !PT ;  /* 0x7ffffff800117812 */ /* 0x000fe200078ec0ff */
[----:B------:R-:W-:-:S07]  /*7090*/  IMAD.MOV.U32 R9, RZ, RZ, RZ ;  /* 0x000000ffff097224 */ /* 0x000fce00078e00ff */
.L_x_142:
        /* <DEDUP_REMOVED lines=17> */
.L_x_134:
        /* <DEDUP_REMOVED lines=20> */
.L_x_135:
        /* <DEDUP_REMOVED lines=18> */
.L_x_136:
        /* <DEDUP_REMOVED lines=18> */
.L_x_137:
        /* <DEDUP_REMOVED lines=18> */
.L_x_138:
        /* <DEDUP_REMOVED lines=18> */
.L_x_139:
        /* <DEDUP_REMOVED lines=18> */
.L_x_140:
        /* <DEDUP_REMOVED lines=18> */
.L_x_141:
[----:B------:R-:W-:-:S05]  /*79b0*/  FADD R0, R20, R0 ;  /* 0x0000000014007221 */ /* 0x000fca0000000000 */
[----:B------:R-:W-:-:S04]  /*79c0*/  FMNMX R0, R0, -128, !PT ;  /* 0xc300000000007809 */ /* 0x000fc80007800000 */
[----:B------:R-:W-:-:S04]  /*79d0*/  FMNMX R0, R0, 127, PT ;  /* 0x42fe000000007809 */ /* 0x000fc80003800000 */
[----:B------:R-:W0:Y:S02]  /*79e0*/  F2I.TRUNC.NTZ R3, R0 ;  /* 0x0000000000037305 */ /* 0x000e24000020f100 */
[----:B0-----:R0:W-:Y:S01]  /*79f0*/  STG.E.U8 desc[UR10][R12.64+0x7], R3 ;  /* 0x000007030c007986 */ /* 0x0011e2000c10110a */
[----:B------:R-:W-:Y:S05]  /*7a00*/  @P2 BRA `(.L_x_142) ;  /* 0xfffffff400a42947 */ /* 0x000fea000383ffff */
.L_x_133:
        /* <DEDUP_REMOVED lines=20> */
.L_x_144:
        /* <DEDUP_REMOVED lines=20> */
.L_x_145:
        /* <DEDUP_REMOVED lines=18> */
.L_x_146:
        /* <DEDUP_REMOVED lines=18> */
.L_x_147:
[----:B------:R-:W-:Y:S01]  /*7ed0*/  FADD R0, R20, R0 ;  /* 0x0000000014007221 */ /* 0x000fe20000000000 */
[----:B------:R-:W-:-:S04]  /*7ee0*/  IADD3 R17, PT, PT, R17, 0x4, RZ ;  /* 0x0000000411117810 */ /* 0x000fc80007ffe0ff */
[----:B------:R-:W-:-:S04]  /*7ef0*/  FMNMX R0, R0, -128, !PT ;  /* 0xc300000000007809 */ /* 0x000fc80007800000 */
[----:B------:R-:W-:-:S04]  /*7f00*/  FMNMX R0, R0, 127, PT ;  /* 0x42fe000000007809 */ /* 0x000fc80003800000 */
[----:B------:R-:W0:Y:S02]  /*7f10*/  F2I.TRUNC.NTZ R3, R0 ;  /* 0x0000000000037305 */ /* 0x000e24000020f100 */
[----:B0-----:R1:W-:Y:S02]  /*7f20*/  STG.E.U8 desc[UR10][R10.64+0x3], R3 ;  /* 0x000003030a007986 */ /* 0x0013e4000c10110a */
.L_x_143:
[----:B------:R-:W-:-:S09]  /*7f30*/  UISETP.NE.AND UP0, UPT, UR4, URZ, UPT ;  /* 0x000000ff0400728c */ /* 0x000fd2000bf05270 */
[----:B------:R-:W-:Y:S05]  /*7f40*/  BRA.U !UP0, `(.L_x_132) ;  /* 0x00000005080c7547 */ /* 0x000fea000b800000 */
[----:B------:R-:W-:-:S09]  /*7f50*/  UISETP.NE.AND UP0, UPT, UR4, 0x1, UPT ;  /* 0x000000010400788c */ /* 0x000fd2000bf05270 */
[----:B------:R-:W-:Y:S05]  /*7f60*/  BRA.U !UP0, `(.L_x_148) ;  /* 0x0000000108a07547 */ /* 0x000fea000b800000 */
[----:B-1----:R-:W-:-:S05]  /*7f70*/  IMAD.WIDE.U32 R10, R17, 0x4, R18 ;  /* 0x00000004110a7825 */ /* 0x002fca00078e0012 */
[----:B------:R-:W2:Y:S01]  /*7f80*/  LDG.E R7, desc[UR10][R10.64] ;  /* 0x0000000a0a077981 */ /* 0x000ea2000c1e1900 */
[----:B0-----:R-:W0:Y:S02]  /*7f90*/  MUFU.RCP R3, R22 ;  /* 0x0000001600037308 */ /* 0x001e240000001000 */
        /* <DEDUP_REMOVED lines=11> */
.L_x_149:
        /* <DEDUP_REMOVED lines=20> */
.L_x_150:
[----:B------:R-:W-:Y:S01]  /*8190*/  FADD R0, R20, R0 ;  /* 0x0000000014007221 */ /* 0x000fe20000000000 */
[----:B------:R-:W-:-:S04]  /*81a0*/  IADD3 R17, PT, PT, R17, 0x2, RZ ;  /* 0x0000000211117810 */ /* 0x000fc80007ffe0ff */
[----:B------:R-:W-:-:S04]  /*81b0*/  FMNMX R0, R0, -128, !PT ;  /* 0xc300000000007809 */ /* 0x000fc80007800000 */
[----:B------:R-:W-:-:S04]  /*81c0*/  FMNMX R0, R0, 127, PT ;  /* 0x42fe000000007809 */ /* 0x000fc80003800000 */
[----:B------:R-:W0:Y:S02]  /*81d0*/  F2I.TRUNC.NTZ R3, R0 ;  /* 0x0000000000037305 */ /* 0x000e24000020f100 */
[----:B0-----:R2:W-:Y:S02]  /*81e0*/  STG.E.U8 desc[UR10][R12.64+0x1], R3 ;  /* 0x000001030c007986 */ /* 0x0015e4000c10110a */
.L_x_148:
[----:B------:R-:W3:Y:S02]  /*81f0*/  LDCU UR5, c[0x0][0x3c8] ;  /* 0x00007900ff0577ac */ /* 0x000ee40008000800 */
[----:B---3--:R-:W-:-:S04]  /*8200*/  ULOP3.LUT UR5, UR5, 0x1, URZ, 0xc0, !UPT ;  /* 0x0000000105057892 */ /* 0x008fc8000f8ec0ff */
[----:B------:R-:W-:-:S09]  /*8210*/  UISETP.NE.U32.AND UP0, UPT, UR5, 0x1, UPT ;  /* 0x000000010500788c */ /* 0x000fd2000bf05070 */
[----:B------:R-:W-:Y:S05]  /*8220*/  BRA.U UP0, `(.L_x_132) ;  /* 0x0000000100547547 */ /* 0x000fea000b800000 */
[----:B------:R-:W-:-:S06]  /*8230*/  IMAD.WIDE.U32 R18, R17, 0x4, R18 ;  /* 0x0000000411127825 */ /* 0x000fcc00078e0012 */
[----:B------:R-:W3:Y:S01]  /*8240*/  LDG.E R18, desc[UR10][R18.64] ;  /* 0x0000000a12127981 */ /* 0x000ee2000c1e1900 */
[----:B012---:R-:W0:Y:S02]  /*8250*/  MUFU.RCP R3, R22 ;  /* 0x0000001600037308 */ /* 0x007e240000001000 */
[----:B0-----:R-:W-:-:S04]  /*8260*/  FFMA R0, R3, -R22, 1 ;  /* 0x3f80000003007423 */ /* 0x001fc80000000816 */
        /* <DEDUP_REMOVED lines=10> */
.L_x_151:
[----:B------:R-:W-:Y:S01]  /*8310*/  FADD R0, R20, R0 ;  /* 0x0000000014007221 */ /* 0x000fe20000000000 */
[----:B------:R-:W-:-:S04]  /*8320*/  IADD3 R2, P0, PT, R14, R17, RZ ;  /* 0x000000110e027210 */ /* 0x000fc80007f1e0ff */
[----:B------:R-:W-:Y:S02]  /*8330*/  FMNMX R0, R0, -128, !PT ;  /* 0xc300000000007809 */ /* 0x000fe40007800000 */
[----:B------:R-:W-:Y:S02]  /*8340*/  IADD3.X R3, PT, PT, RZ, R15, RZ, P0, !PT ;  /* 0x0000000fff037210 */ /* 0x000fe400007fe4ff */
[----:B------:R-:W-:-:S04]  /*8350*/  FMNMX R0, R0, 127, PT ;  /* 0x42fe000000007809 */ /* 0x000fc80003800000 */
[----:B------:R-:W0:Y:S02]  /*8360*/  F2I.TRUNC.NTZ R7, R0 ;  /* 0x0000000000077305 */ /* 0x000e24000020f100 */
[----:B0-----:R3:W-:Y:S02]  /*8370*/  STG.E.U8 desc[UR10][R2.64], R7 ;  /* 0x0000000702007986 */ /* 0x0017e4000c10110a */
.L_x_132:
[----:B0123--:R-:W0:Y:S01]  /*8380*/  LDC.64 R2, c[0x0][0x3c0] ;  /* 0x0000f000ff027b82 */ /* 0x00fe220000000a00 */
[----:B------:R-:W1:Y:S01]  /*8390*/  I2F.S8 R9, R4 ;  /* 0x0000000400097306 */ /* 0x000e620000001400 */
[----:B------:R-:W-:-:S07]  /*83a0*/  IMAD.SHL.U32 R7, R6, 0x4, RZ ;  /* 0x0000000406077824 */ /* 0x000fce00078e00ff */
[----:B------:R-:W2:Y:S01]  /*83b0*/  I2F.S8 R21, R21 ;  /* 0x0000001500157306 */ /* 0x000ea20000001400 */
[----:B0-----:R-:W-:-:S05]  /*83c0*/  IMAD.WIDE.U32 R2, R7, 0x4, R2 ;  /* 0x0000000407027825 */ /* 0x001fca00078e0002 */
[----:B------:R-:W-:Y:S04]  /*83d0*/  STG.E desc[UR10][R2.64], R5 ;  /* 0x0000000502007986 */ /* 0x000fe8000c10190a */
[----:B-1----:R-:W-:Y:S04]  /*83e0*/  STG.E desc[UR10][R2.64+0x4], R9 ;  /* 0x0000040902007986 */ /* 0x002fe8000c10190a */
[----:B------:R-:W-:Y:S04]  /*83f0*/  STG.E desc[UR10][R2.64+0x8], R22 ;  /* 0x0000081602007986 */ /* 0x000fe8000c10190a */
[----:B--2---:R-:W-:Y:S01]  /*8400*/  STG.E desc[UR10][R2.64+0xc], R21 ;  /* 0x00000c1502007986 */ /* 0x004fe2000c10190a */
[----:B------:R-:W-:Y:S05]  /*8410*/  EXIT ;  /* 0x000000000000794d */ /* 0x000fea0003800000 */
.L_x_43:
[----:B------:R0:W-:Y:S01]  /*8420*/  STL.128 [R1+0x100], RZ ;  /* 0x000100ff01007387 */ /* 0x0001e20000100c00 */
[----:B------:R-:W-:Y:S01]  /*8430*/  ISETP.GE.AND P2, PT, R3, 0x1, PT ;  /* 0x000000010300780c */ /* 0x000fe20003f46270 */
[----:B------:R-:W-:Y:S02]  /*8440*/  HFMA2 R0, -RZ, RZ, 0, 0 ;  /* 0x00000000ff007431 */ /* 0x000fe400000001ff */
[----:B------:R0:W-:Y:S04]  /*8450*/  STL.128 [R1+0x110], RZ ;  /* 0x000110ff01007387 */ /* 0x0001e80000100c00 */
        /* <DEDUP_REMOVED lines=61> */
[----:B------:R0:W-:Y:S01]  /*8830*/  STL.128 [R1+0x4f0], RZ ;  /* 0x0004f0ff01007387 */ /* 0x0001e20000100c00 */
[----:B------:R-:W-:Y:S05]  /*8840*/  @!P2 BRA `(.L_x_152) ;  /* 0x000000040074a947 */ /* 0x000fea0003800000 */
[C---:B------:R-:W-:Y:S02]  /*8850*/  IADD3 R0, PT, PT, R3.reuse, -0x1, RZ ;  /* 0xffffffff03007810 */ /* 0x040fe40007ffe0ff */
[----:B------:R-:W-:Y:S02]  /*8860*/  LOP3.LUT R26, R3, 0xf, RZ, 0xc0, !PT ;  /* 0x0000000f031a7812 */ /* 0x000fe400078ec0ff */
[----:B------:R-:W-:Y:S01]  /*8870*/  ISETP.GE.U32.AND P0, PT, R0, 0xf, PT ;  /* 0x0000000f0000780c */ /* 0x000fe20003f06070 */
[----:B------:R-:W-:Y:S01]  /*8880*/  IMAD.MOV.U32 R0, RZ, RZ, RZ ;  /* 0x000000ffff007224 */ /* 0x000fe200078e00ff */
[----:B------:R-:W-:Y:S02]  /*8890*/  ISETP.NE.AND P1, PT, R26, RZ, PT ;  /* 0x000000ff1a00720c */ /* 0x000fe40003f25270 */
[----:B------:R-:W-:-:S09]  /*88a0*/  MOV R7, RZ ;  /* 0x000000ff00077202 */ /* 0x000fd20000000f00 */
[----:B------:R-:W-:Y:S05]  /*88b0*/  @!P0 BRA `(.L_x_153) ;  /* 0x00000000009c8947 */ /* 0x000fea0003800000 */
[----:B------:R-:W-:Y:S01]  /*88c0*/  LOP3.LUT R7, R3, 0x7ffffff0, RZ, 0xc0, !PT ;  /* 0x7ffffff003077812 */ /* 0x000fe200078ec0ff */
[----:B------:R-:W-:Y:S01]  /*88d0*/  IMAD.MOV.U32 R8, RZ, RZ, RZ ;  /* 0x000000ffff087224 */ /* 0x000fe200078e00ff */
[----:B------:R-:W-:-:S07]  /*88e0*/  MOV R0, RZ ;  /* 0x000000ff00007202 */ /* 0x000fce0000000f00 */
.L_x_154:
[----:B------:R-:W-:-:S05]  /*88f0*/  IMAD.WIDE.U32 R4, R8, 0x4, R20 ;  /* 0x0000000408047825 */ /* 0x000fca00078e0014 */
[----:B------:R-:W2:Y:S04]  /*8900*/  LDG.E R25, desc[UR10][R4.64] ;  /* 0x0000000a04197981 */ /* 0x000ea8000c1e1900 */
[----:B------:R-:W3:Y:S04]  /*8910*/  LDG.E R24, desc[UR10][R4.64+0x4] ;  /* 0x0000040a04187981 */ /* 0x000ee8000c1e1900 */
        /* <DEDUP_REMOVED lines=13> */
[----:B------:R-:W5:Y:S01]  /*89f0*/  LDG.E R23, desc[UR10][R4.64+0x3c] ;  /* 0x00003c0a04177981 */ /* 0x000f62000c1e1900 */
[----:B------:R-:W-:-:S04]  /*8a00*/  IADD3 R8, PT, PT, R8, 0x10, RZ ;  /* 0x0000001008087810 */ /* 0x000fc80007ffe0ff */
[----:B------:R-:W-:Y:S01]  /*8a10*/  ISETP.NE.AND P0, PT, R8, R7, PT ;  /* 0x000000070800720c */ /* 0x000fe20003f05270 */
[----:B--2---:R-:W-:-:S04]  /*8a20*/  FADD R25, |R25|, R0 ;  /* 0x0000000019197221 */ /* 0x004fc80000000200 */
[----:B---3--:R-:W-:-:S04]  /*8a30*/  FADD R24, R25, |R24| ;  /* 0x4000001819187221 */ /* 0x008fc80000000000 */
[----:B----4-:R-:W-:-:S04]  /*8a40*/  FADD R24, R24, |R27| ;  /* 0x4000001b18187221 */ /* 0x010fc80000000000 */
[----:B-----5:R-:W-:-:S04]  /*8a50*/  FADD R24, R24, |R29| ;  /* 0x4000001d18187221 */ /* 0x020fc80000000000 */
[----:B------:R-:W-:-:S04]  /*8a60*/  FADD R24, R24, |R31| ;  /* 0x4000001f18187221 */ /* 0x000fc80000000000 */
        /* <DEDUP_REMOVED lines=10> */
[----:B------:R-:W-:Y:S01]  /*8b10*/  FADD R0, R6, |R23| ;  /* 0x4000001706007221 */ /* 0x000fe20000000000 */
[----:B------:R-:W-:Y:S06]  /*8b20*/  @P0 BRA `(.L_x_154) ;  /* 0xfffffffc00700947 */ /* 0x000fec000383ffff */
.L_x_153:
[----:B------:R-:W-:Y:S05]  /*8b30*/  @!P1 BRA `(.L_x_152) ;  /* 0x0000000000b89947 */ /* 0x000fea0003800000 */
[----:B------:R-:W-:Y:S02]  /*8b40*/  ISETP.GE.U32.AND P0, PT, R26, 0x8, PT ;  /* 0x000000081a00780c */ /* 0x000fe40003f06070 */
[----:B------:R-:W-:-:S04]  /*8b50*/  LOP3.LUT R6, R3, 0x7, RZ, 0xc0, !PT ;  /* 0x0000000703067812 */ /* 0x000fc800078ec0ff */
[----:B------:R-:W-:-:S07]  /*8b60*/  ISETP.NE.AND P1, PT, R6, RZ, PT ;  /* 0x000000ff0600720c */ /* 0x000fce0003f25270 */
[----:B------:R-:W-:Y:S06]  /*8b70*/  @!P0 BRA `(.L_x_155) ;  /* 0x0000000000488947 */ /* 0x000fec0003800000 */
        /* <DEDUP_REMOVED lines=8> */
[----:B------:R-:W5:Y:S01]  /*8c00*/  LDG.E R29, desc[UR10][R4.64+0x1c] ;  /* 0x00001c0a041d7981 */ /* 0x000f62000c1e1900 */
[----:B------:R-:W-:Y:S01]  /*8c10*/  IADD3 R7, PT, PT, R7, 0x8, RZ ;  /* 0x0000000807077810 */ /* 0x000fe20007ffe0ff */
[----:B--2---:R-:W-:-:S04]  /*8c20*/  FADD R9, R0, |R9| ;  /* 0x4000000900097221 */ /* 0x004fc80000000000 */
[----:B---3--:R-:W-:-:S04]  /*8c30*/  FADD R2, R9, |R2| ;  /* 0x4000000209027221 */ /* 0x008fc80000000000 */
[----:B----4-:R-:W-:-:S04]  /*8c40*/  FADD R2, R2, |R11| ;  /* 0x4000000b02027221 */ /* 0x010fc80000000000 */
[----:B-----5:R-:W-:-:S04]  /*8c50*/  FADD R2, R2, |R13| ;  /* 0x4000000d02027221 */ /* 0x020fc80000000000 */
[----:B------:R-:W-:-:S04]  /*8c60*/  FADD R2, R2, |R23| ;  /* 0x4000001702027221 */ /* 0x000fc80000000000 */
[----:B------:R-:W-:-:S04]  /*8c70*/  FADD R2, R2, |R25| ;  /* 0x4000001902027221 */ /* 0x000fc80000000000 */
[----:B------:R-:W-:-:S04]  /*8c80*/  FADD R2, R2, |R27| ;  /* 0x4000001b02027221 */ /* 0x000fc80000000000 */
[----:B------:R-:W-:-:S07]  /*8c90*/  FADD R0, R2, |R29| ;  /* 0x4000001d02007221 */ /* 0x000fce0000000000 */
.L_x_155:
        /* <DEDUP_REMOVED lines=9> */
[----:B------:R-:W5:Y:S01]  /*8d30*/  LDG.E R13, desc[UR10][R4.64+0xc] ;  /* 0x00000c0a040d7981 */ /* 0x000f62000c1e1900 */
[----:B------:R-:W-:-:S02]  /*8d40*/  VIADD R7, R7, 0x4 ;  /* 0x0000000407077836 */ /* 0x000fc40000000000 */
[----:B--2---:R-:W-:-:S04]  /*8d50*/  FADD R9, R0, |R9| ;  /* 0x4000000900097221 */ /* 0x004fc80000000000 */
[----:B---3--:R-:W-:-:S04]  /*8d60*/  FADD R2, R9, |R2| ;  /* 0x4000000209027221 */ /* 0x008fc80000000000 */
[----:B----4-:R-:W-:-:S04]  /*8d70*/  FADD R2, R2, |R11| ;  /* 0x4000000b02027221 */ /* 0x010fc80000000000 */
[----:B-----5:R-:W-:-:S07]  /*8d80*/  FADD R0, R2, |R13| ;  /* 0x4000000d02007221 */ /* 0x020fce0000000000 */
.L_x_156:
[----:B------:R-:W-:Y:S05]  /*8d90*/  @!P1 BRA `(.L_x_152) ;  /* 0x0000000000209947 */ /* 0x000fea0003800000 */
[----:B------:R-:W-:-:S05]  /*8da0*/  UMOV UR4, URZ ;  /* 0x000000ff00047c82 */ /* 0x000fca0008000000 */
.L_x_157:
[----:B------:R-:W-:-:S06]  /*8db0*/  IMAD.WIDE.U32 R4, R7, 0x4, R20 ;  /* 0x0000000407047825 */ /* 0x000fcc00078e0014 */
[----:B------:R-:W2:Y:S01]  /*8dc0*/  LDG.E R5, desc[UR10][R4.64] ;  /* 0x0000000a04057981 */ /* 0x000ea2000c1e1900 */
[----:B------:R-:W-:Y:S01]  /*8dd0*/  UIADD3 UR4, UPT, UPT, UR4, 0x1, URZ ;  /* 0x0000000104047890 */ /* 0x000fe2000fffe0ff */
[----:B------:R-:W-:-:S05]  /*8de0*/  IADD3 R7, PT, PT, R7, 0x1, RZ ;  /* 0x0000000107077810 */ /* 0x000fca0007ffe0ff */
[----:B------:R-:W-:Y:S01]  /*8df0*/  ISETP.NE.AND P0, PT, R8, UR4, PT ;  /* 0x0000000408007c0c */ /* 0x000fe2000bf05270 */
[----:B--2---:R-:W-:-:S12]  /*8e00*/  FADD R0, |R5|, R0 ;  /* 0x0000000005007221 */ /* 0x004fd80000000200 */
[----:B------:R-:W-:Y:S05]  /*8e10*/  @P0 BRA `(.L_x_157) ;  /* 0xfffffffc00e40947 */ /* 0x000fea000383ffff */
.L_x_152:
[----:B------:R-:W-:-:S04]  /*8e20*/  I2FP.F32.S32 R4, R3 ;  /* 0x0000000300047245 */ /* 0x000fc80000201400 */
[----:B------:R-:W1:Y:S08]  /*8e30*/  MUFU.RCP R3, R4 ;  /* 0x0000000400037308 */ /* 0x000e700000001000 */
[----:B------:R-:W2:Y:S01]  /*8e40*/  FCHK P0, R0, R4 ;  /* 0x0000000400007302 */ /* 0x000ea20000000000 */
[----:B-1----:R-:W-:-:S04]  /*8e50*/  FFMA R2, -R4, R3, 1 ;  /* 0x3f80000004027423 */ /* 0x002fc80000000103 */
[----:B------:R-:W-:-:S04]  /*8e60*/  FFMA R3, R3, R2, R3 ;  /* 0x0000000203037223 */ /* 0x000fc80000000003 */
[----:B------:R-:W-:-:S04]  /*8e70*/  FFMA R5, R3, R0, RZ ;  /* 0x0000000003057223 */ /* 0x000fc800000000ff */
[----:B------:R-:W-:-:S04]  /*8e80*/  FFMA R2, -R4, R5, R0 ;  /* 0x0000000504027223 */ /* 0x000fc80000000100 */
[----:B------:R-:W-:Y:S01]  /*8e90*/  FFMA R3, R3, R2, R5 ;  /* 0x0000000203037223 */ /* 0x000fe20000000005 */
[----:B--2---:R-:W-:Y:S06]  /*8ea0*/  @!P0 BRA `(.L_x_158) ;  /* 0x0000000000108947 */ /* 0x004fec0003800000 */
[----:B------:R-:W-:Y:S02]  /*8eb0*/  MOV R2, R4 ;  /* 0x0000000400027202 */ /* 0x000fe40000000f00 */
[----:B------:R-:W-:-:S07]  /*8ec0*/  MOV R7, 0x8ee0 ;  /* 0x00008ee000077802 */ /* 0x000fce0000000f00 */
[----:B0-----:R-:W-:Y:S05]  /*8ed0*/  CALL.REL.NOINC `($__internal_1_$__cuda_sm3x_div_rn_noftz_f32_slowpath) ;  /* 0x0000001c00047944 */ /* 0x001fea0003c00000 */
[----:B------:R-:W-:-:S07]  /*8ee0*/  IMAD.MOV.U32 R3, RZ, RZ, R0 ;  /* 0x000000ffff037224 */ /* 0x000fce00078e0000 */
.L_x_158:
[----:B------:R-:W-:Y:S01]  /*8ef0*/  HFMA2 R5, -RZ, RZ, 0, 0 ;  /* 0x00000000ff057431 */ /* 0x000fe200000001ff */
[----:B------:R-:W-:Y:S06]  /*8f00*/  @!P2 BRA `(.L_x_159) ;  /* 0x000000100010a947 */ /* 0x000fec0003800000 */
[----:B------:R-:W1:Y:S01]  /*8f10*/  LDC R2, c[0x0][0x3c8] ;  /* 0x0000f200ff027b82 */ /* 0x000e620000000800 */
[----:B------:R-:W-:Y:S01]  /*8f20*/  FMUL R5, R3, 0.10000000149011611938 ;  /* 0x3dcccccd03057820 */ /* 0x000fe20000400000 */
[----:B------:R-:W-:Y:S01]  /*8f30*/  IMAD.MOV.U32 R3, RZ, RZ, RZ ;  /* 0x000000ffff037224 */ /* 0x000fe200078e00ff */
[C---:B-1----:R-:W-:Y:S02]  /*8f40*/  IADD3 R12, PT, PT, R2.reuse, -0x1, RZ ;  /* 0xffffffff020c7810 */ /* 0x042fe40007ffe0ff */
[----:B------:R-:W-:Y:S02]  /*8f50*/  LOP3.LUT R11, R2, 0x7, RZ, 0xc0, !PT ;  /* 0x00000007020b7812 */ /* 0x000fe400078ec0ff */
[----:B------:R-:W-:Y:S02]  /*8f60*/  ISETP.GE.U32.AND P1, PT, R12, 0x7, PT ;  /* 0x000000070c00780c */ /* 0x000fe40003f26070 */
[----:B------:R-:W-:-:S11]  /*8f70*/  ISETP.NE.AND P0, PT, R11, RZ, PT ;  /* 0x000000ff0b00720c */ /* 0x000fd60003f05270 */
[----:B------:R-:W-:Y:S05]  /*8f80*/  @!P1 BRA `(.L_x_160) ;  /* 0x0000000000d89947 */ /* 0x000fea0003800000 */
[----:B------:R-:W-:Y:S02]  /*8f90*/  LOP3.LUT R3, R2, 0x7ffffff8, RZ, 0xc0, !PT ;  /* 0x7ffffff802037812 */ /* 0x000fe400078ec0ff */
[----:B------:R-:W-:-:S07]  /*8fa0*/  MOV R0, RZ ;  /* 0x000000ff00007202 */ /* 0x000fce0000000f00 */
.L_x_161:
[----:B--2---:R-:W-:-:S05]  /*8fb0*/  IMAD.WIDE.U32 R8, R0, 0x4, R20 ;  /* 0x0000000400087825 */ /* 0x004fca00078e0014 */
[----:B------:R-:W2:Y:S01]  /*8fc0*/  LDG.E R10, desc[UR10][R8.64] ;  /* 0x0000000a080a7981 */ /* 0x000ea2000c1e1900 */
[----:B------:R-:W-:Y:S01]  /*8fd0*/  IMAD.WIDE.U32 R6, R0, 0x4, R16 ;  /* 0x0000000400067825 */ /* 0x000fe200078e0010 */
[----:B--2---:R-:W-:-:S04]  /*8fe0*/  FSETP.GE.AND P6, PT, |R10|, R5, PT ;  /* 0x000000050a00720b */ /* 0x004fc80003fc6200 */
[----:B------:R-:W-:-:S05]  /*8ff0*/  FSEL R13, R10, RZ, P6 ;  /* 0x000000ff0a0d7208 */ /* 0x000fca0003000000 */
[----:B------:R1:W-:Y:S04]  /*9000*/  STG.E desc[UR10][R6.64], R13 ;  /* 0x0000000d06007986 */ /* 0x0003e8000c10190a */
[----:B------:R-:W2:Y:S02]  /*9010*/  LDG.E R10, desc[UR10][R8.64+0x4] ;  /* 0x0000040a080a7981 */ /* 0x000ea4000c1e1900 */
[----:B--2---:R-:W-:-:S04]  /*9020*/  FSETP.GE.AND P1, PT, |R10|, R5, PT ;  /* 0x000000050a00720b */ /* 0x004fc80003f26200 */
[----:B------:R-:W-:-:S05]  /*9030*/  FSEL R23, R10, RZ, P1 ;  /* 0x000000ff0a177208 */ /* 0x000fca0000800000 */
[----:B------:R2:W-:Y:S04]  /*9040*/  STG.E desc[UR10][R6.64+0x4], R23 ;  /* 0x0000041706007986 */ /* 0x0005e8000c10190a */
[----:B------:R-:W3:Y:S02]  /*9050*/  LDG.E R10, desc[UR10][R8.64+0x8] ;  /* 0x0000080a080a7981 */ /* 0x000ee4000c1e1900 */
[----:B---3--:R-:W-:-:S04]  /*9060*/  FSETP.GE.AND P2, PT, |R10|, R5, PT ;  /* 0x000000050a00720b */ /* 0x008fc80003f46200 */
[----:B------:R-:W-:-:S05]  /*9070*/  FSEL R25, R10, RZ, P2 ;  /* 0x000000ff0a197208 */ /* 0x000fca0001000000 */
[----:B------:R3:W-:Y:S04]  /*9080*/  STG.E desc[UR10][R6.64+0x8], R25 ;  /* 0x0000081906007986 */ /* 0x0007e8000c10190a */
[----:B------:R-:W4:Y:S02]  /*9090*/  LDG.E R10, desc[UR10][R8.64+0xc] ;  /* 0x00000c0a080a7981 */ /* 0x000f24000c1e1900 */
[----:B----4-:R-:W-:-:S04]  /*90a0*/  FSETP.GE.AND P3, PT, |R10|, R5, PT ;  /* 0x000000050a00720b */ /* 0x010fc80003f66200 */
[----:B-1----:R-:W-:-:S05]  /*90b0*/  FSEL R13, R10, RZ, P3 ;  /* 0x000000ff0a0d7208 */ /* 0x002fca0001800000 */
[----:B------:R1:W-:Y:S04]  /*90c0*/  STG.E desc[UR10][R6.64+0xc], R13 ;  /* 0x00000c0d06007986 */ /* 0x0003e8000c10190a */
[----:B------:R-:W4:Y:S02]  /*90d0*/  LDG.E R10, desc[UR10][R8.64+0x10] ;  /* 0x0000100a080a7981 */ /* 0x000f24000c1e1900 */
[----:B----4-:R-:W-:-:S04]  /*90e0*/  FSETP.GE.AND P4, PT, |R10|, R5, PT ;  /* 0x000000050a00720b */ /* 0x010fc80003f86200 */
[----:B--2---:R-:W-:-:S05]  /*90f0*/  FSEL R23, R10, RZ, P4 ;  /* 0x000000ff0a177208 */ /* 0x004fca0002000000 */
[----:B------:R2:W-:Y:S04]  /*9100*/  STG.E desc[UR10][R6.64+0x10], R23 ;  /* 0x0000101706007986 */ /* 0x0005e8000c10190a */
[----:B------:R-:W4:Y:S02]  /*9110*/  LDG.E R10, desc[UR10][R8.64+0x14] ;  /* 0x0000140a080a7981 */ /* 0x000f24000c1e1900 */
[----:B----4-:R-:W-:-:S04]  /*9120*/  FSETP.GE.AND P5, PT, |R10|, R5, PT ;  /* 0x000000050a00720b */ /* 0x010fc80003fa6200 */
[----:B---3--:R-:W-:-:S05]  /*9130*/  FSEL R25, R10, RZ, P5 ;  /* 0x000000ff0a197208 */ /* 0x008fca0002800000 */
[----:B------:R2:W-:Y:S04]  /*9140*/  STG.E desc[UR10][R6.64+0x14], R25 ;  /* 0x0000141906007986 */ /* 0x0005e8000c10190a */
[----:B------:R-:W3:Y:S01]  /*9150*/  LDG.E R22, desc[UR10][R8.64+0x18] ;  /* 0x0000180a08167981 */ /* 0x000ee2000c1e1900 */
[----:B------:R-:W-:Y:S02]  /*9160*/  LEA.HI R29, R0, R1, RZ, 0x1d ;  /* 0x00000001001d7211 */ /* 0x000fe400078fe8ff */
[----:B------:R-:W-:-:S03]  /*9170*/  SEL R10, RZ, 0x1, !P6 ;  /* 0x00000001ff0a7807 */ /* 0x000fc60007000000 */
[----:B-1----:R-:W4:Y:S01]  /*9180*/  LDL.U8 R13, [R29+0x100] ;  /* 0x000100001d0d7983 */ /* 0x002f220000100000 */
[----:B---3--:R-:W-:-:S04]  /*9190*/  FSETP.GE.AND P6, PT, |R22|, R5, PT ;  /* 0x000000051600720b */ /* 0x008fc80003fc6200 */
[----:B------:R-:W-:-:S05]  /*91a0*/  FSEL R27, R22, RZ, P6 ;  /* 0x000000ff161b7208 */ /* 0x000fca0003000000 */
[----:B------:R2:W-:Y:S04]  /*91b0*/  STG.E desc[UR10][R6.64+0x18], R27 ;  /* 0x0000181b06007986 */ /* 0x0005e8000c10190a */
[----:B------:R-:W3:Y:S01]  /*91c0*/  LDG.E R24, desc[UR10][R8.64+0x1c] ;  /* 0x00001c0a08187981 */ /* 0x000ee2000c1e1900 */
[----:B------:R-:W-:Y:S02]  /*91d0*/  SEL R22, RZ, 0x2, !P1 ;  /* 0x00000002ff167807 */ /* 0x000fe40004800000 */
[----:B------:R-:W-:Y:S02]  /*91e0*/  IADD3 R0, PT, PT, R0, 0x8, RZ ;  /* 0x0000000800007810 */ /* 0x000fe40007ffe0ff */
[----:B----4-:R-:W-:Y:S02]  /*91f0*/  LOP3.LUT R10, R22, R13, R10, 0xfe, !PT ;  /* 0x0000000d160a7212 */ /* 0x010fe400078efe0a */
[----:B------:R-:W-:-:S02]  /*9200*/  SEL R13, RZ, 0x4, !P2 ;  /* 0x00000004ff0d7807 */ /* 0x000fc40005000000 */
[----:B------:R-:W-:-:S04]  /*9210*/  SEL R22, RZ, 0x8, !P3 ;  /* 0x00000008ff167807 */ /* 0x000fc80005800000 */
[----:B------:R-:W-:Y:S02]  /*9220*/  LOP3.LUT R10, R22, R13, R10, 0xfe, !PT ;  /* 0x0000000d160a7212 */ /* 0x000fe400078efe0a */
[----:B------:R-:W-:Y:S02]  /*9230*/  SEL R13, RZ, 0x10, !P4 ;  /* 0x00000010ff0d7807 */ /* 0x000fe40006000000 */
[----:B------:R-:W-:-:S04]  /*9240*/  SEL R22, RZ, 0x20, !P5 ;  /* 0x00000020ff167807 */ /* 0x000fc80006800000 */
[----:B------:R-:W-:Y:S02]  /*9250*/  LOP3.LUT R10, R22, R13, R10, 0xfe, !PT ;  /* 0x0000000d160a7212 */ /* 0x000fe400078efe0a */
[----:B------:R-:W-:Y:S02]  /*9260*/  SEL R13, RZ, 0x40, !P6 ;  /* 0x00000040ff0d7807 */ /* 0x000fe40007000000 */
[----:B---3--:R-:W-:-:S04]  /*9270*/  FSETP.GE.AND P1, PT, |R24|, R5, PT ;  /* 0x000000051800720b */ /* 0x008fc80003f26200 */
[----:B------:R-:W-:Y:S02]  /*9280*/  SEL R8, RZ, 0xff80, !P1 ;  /* 0x0000ff80ff087807 */ /* 0x000fe40004800000 */
[----:B------:R-:W-:Y:S02]  /*9290*/  FSEL R9, R24, RZ, P1 ;  /* 0x000000ff18097208 */ /* 0x000fe40000800000 */
[----:B------:R-:W-:Y:S02]  /*92a0*/  LOP3.LUT R8, R8, R13, R10, 0xfe, !PT ;  /* 0x0000000d08087212 */ /* 0x000fe400078efe0a */
[----:B------:R-:W-:Y:S01]  /*92b0*/  ISETP.NE.AND P1, PT, R0, R3, PT ;  /* 0x000000030000720c */ /* 0x000fe20003f25270 */
[----:B------:R2:W-:Y:S04]  /*92c0*/  STG.E desc[UR10][R6.64+0x1c], R9 ;  /* 0x00001c0906007986 */ /* 0x0005e8000c10190a */
[----:B------:R2:W-:Y:S08]  /*92d0*/  STL.U8 [R29+0x100], R8 ;  /* 0x000100081d007387 */ /* 0x0005f00000100000 */
[----:B------:R-:W-:Y:S05]  /*92e0*/  @P1 BRA `(.L_x_161) ;  /* 0xfffffffc00301947 */ /* 0x000fea000383ffff */
.L_x_160:
[----:B------:R-:W-:Y:S05]  /*92f0*/  @!P0 BRA `(.L_x_162) ;  /* 0x0000000400ac8947 */ /* 0x000fea0003800000 */
[----:B------:R-:W-:Y:S02]  /*9300*/  ISETP.GE.U32.AND P2, PT, R11, 0x4, PT ;  /* 0x000000040b00780c */ /* 0x000fe40003f46070 */
[----:B--2---:R-:W-:-:S04]  /*9310*/  LOP3.LUT R25, R2, 0x3, RZ, 0xc0, !PT ;  /* 0x0000000302197812 */ /* 0x004fc800078ec0ff */
[----:B------:R-:W-:-:S07]  /*9320*/  ISETP.NE.AND P1, PT, R25, RZ, PT ;  /* 0x000000ff1900720c */ /* 0x000fce0003f25270 */
[----:B------:R-:W-:Y:S06]  /*9330*/  @!P2 BRA `(.L_x_163) ;  /* 0x0000000000e8a947 */ /* 0x000fec0003800000 */
[----:B------:R-:W-:-:S05]  /*9340*/  IMAD.WIDE.U32 R6, R3, 0x4, R20 ;  /* 0x0000000403067825 */ /* 0x000fca00078e0014 */
[----:B------:R-:W2:Y:S01]  /*9350*/  LDG.E R0, desc[UR10][R6.64] ;  /* 0x0000000a06007981 */ /* 0x000ea2000c1e1900 */
[----:B------:R-:W-:-:S05]  /*9360*/  LEA.HI R28, R3, R1, RZ, 0x1d ;  /* 0x00000001031c7211 */ /* 0x000fca00078fe8ff */
[----:B------:R-:W3:Y:S01]  /*9370*/  LDL.U8 R13, [R28+0x100] ;  /* 0x000100001c0d7983 */ /* 0x000ee20000100000 */
[----:B------:R-:W-:Y:S01]  /*9380*/  IMAD.WIDE.U32 R8, R3, 0x4, R16 ;  /* 0x0000000403087825 */ /* 0x000fe200078e0010 */
[----:B--2---:R-:W-:-:S04]  /*9390*/  FSETP.GE.AND P2, PT, |R0|, R5, PT ;  /* 0x000000050000720b */ /* 0x004fc80003f46200 */
[----:B------:R-:W-:-:S05]  /*93a0*/  FSEL R23, R0, RZ, P2 ;  /* 0x000000ff00177208 */ /* 0x000fca0001000000 */
[----:B------:R1:W-:Y:S04]  /*93b0*/  STG.E desc[UR10][R8.64], R23 ;  /* 0x0000001708007986 */ /* 0x0003e8000c10190a */
[----:B------:R-:W2:Y:S01]  /*93c0*/  LDG.E R22, desc[UR10][R6.64+0x4] ;  /* 0x0000040a06167981 */ /* 0x000ea2000c1e1900 */
[----:B------:R-:W-:Y:S01]  /*93d0*/  SEL R10, RZ, 0x1, !P2 ;  /* 0x00000001ff0a7807 */ /* 0x000fe20005000000 */
[----:B------:R-:W-:-:S03]  /*93e0*/  VIADD R0, R3, 0x1 ;  /* 0x0000000103007836 */ /* 0x000fc60000000000 */
[----:B---3--:R-:W-:Y:S02]  /*93f0*/  LOP3.LUT R13, R10, R13, RZ, 0xfc, !PT ;  /* 0x0000000d0a0d7212 */ /* 0x008fe400078efcff */
[----:B------:R-:W-:-:S03]  /*9400*/  LEA.HI R26, R0, R1, RZ, 0x1d ;  /* 0x00000001001a7211 */ /* 0x000fc600078fe8ff */
[----:B------:R3:W-:Y:S04]  /*9410*/  STL.U8 [R28+0x100], R13 ;  /* 0x0001000d1c007387 */ /* 0x0007e80000100000 */
[----:B------:R-:W4:Y:S01]  /*9420*/  LDL.U8 R24, [R26+0x100] ;  /* 0x000100001a187983 */ /* 0x000f220000100000 */
[----:B------:R-:W-:Y:S01]  /*9430*/  LOP3.LUT R0, R0, 0x7, RZ, 0xc0, !PT ;  /* 0x0000000700007812 */ /* 0x000fe200078ec0ff */
[----:B------:R-:W-:-:S03]  /*9440*/  HFMA2 R10, -RZ, RZ, 0, 5.9604644775390625e-08 ;  /* 0x00000001ff0a7431 */ /* 0x000fc600000001ff */
[----:B------:R-:W-:-:S04]  /*9450*/  ISETP.GT.U32.AND P2, PT, R0, 0xffff, PT ;  /* 0x0000ffff0000780c */ /* 0x000fc80003f44070 */
[----:B------:R-:W-:-:S04]  /*9460*/  SEL R0, R0, 0xffff, !P2 ;  /* 0x0000ffff00007807 */ /* 0x000fc80005000000 */
[----:B------:R-:W-:-:S04]  /*9470*/  LOP3.LUT R27, R0, 0xffff, RZ, 0xc0, !PT ;  /* 0x0000ffff001b7812 */ /* 0x000fc800078ec0ff */
[----:B------:R-:W-:Y:S02]  /*9480*/  SHF.L.U32 R0, R10, R27, RZ ;  /* 0x0000001b0a007219 */ /* 0x000fe400000006ff */
[----:B--2---:R-:W-:-:S04]  /*9490*/  FSETP.GE.AND P2, PT, |R22|, R5, PT ;  /* 0x000000051600720b */ /* 0x004fc80003f46200 */
[----:B-1----:R-:W-:Y:S02]  /*94a0*/  FSEL R23, R22, RZ, P2 ;  /* 0x000000ff16177208 */ /* 0x002fe40001000000 */
[----:B---3--:R-:W-:-:S03]  /*94b0*/  SEL R13, R0, RZ, P2 ;  /* 0x000000ff000d7207 */ /* 0x008fc60001000000 */
[----:B------:R1:W-:Y:S01]  /*94c0*/  STG.E desc[UR10][R8.64+0x4], R23 ;  /* 0x0000041708007986 */ /* 0x0003e2000c10190a */
[----:B------:R-:W-:-:S03]  /*94d0*/  IADD3 R0, PT, PT, R3, 0x2, RZ ;  /* 0x0000000203007810 */ /* 0x000fc60007ffe0ff */
[----:B------:R-:W2:Y:S01]  /*94e0*/  LDG.E R22, desc[UR10][R6.64+0x8] ;  /* 0x0000080a06167981 */ /* 0x000ea2000c1e1900 */
[----:B----4-:R-:W-:Y:S02]  /*94f0*/  LOP3.LUT R13, R13, R24, RZ, 0xfc, !PT ;  /* 0x000000180d0d7212 */ /* 0x010fe400078efcff */
[----:B------:R-:W-:-:S03]  /*9500*/  LEA.HI R31, R0, R1, RZ, 0x1d ;  /* 0x00000001001f7211 */ /* 0x000fc600078fe8ff */
[----:B------:R3:W-:Y:S04]  /*9510*/  STL.U8 [R26+0x100], R13 ;  /* 0x0001000d1a007387 */ /* 0x0007e80000100000 */
[----:B------:R-:W4:Y:S01]  /*9520*/  LDL.U8 R27, [R31+0x100] ;  /* 0x000100001f1b7983 */ /* 0x000f220000100000 */
[----:B------:R-:W-:-:S04]  /*9530*/  LOP3.LUT R0, R0, 0x7, RZ, 0xc0, !PT ;  /* 0x0000000700007812 */ /* 0x000fc800078ec0ff */
[----:B------:R-:W-:-:S04]  /*9540*/  ISETP.GT.U32.AND P2, PT, R0, 0xffff, PT ;  /* 0x0000ffff0000780c */ /* 0x000fc80003f44070 */
[----:B------:R-:W-:-:S04]  /*9550*/  SEL R0, R0, 0xffff, !P2 ;  /* 0x0000ffff00007807 */ /* 0x000fc80005000000 */
[----:B-1----:R-:W-:-:S04]  /*9560*/  LOP3.LUT R23, R0, 0xffff, RZ, 0xc0, !PT ;  /* 0x0000ffff00177812 */ /* 0x002fc800078ec0ff */
[----:B------:R-:W-:Y:S02]  /*9570*/  SHF.L.U32 R0, R10, R23, RZ ;  /* 0x000000170a007219 */ /* 0x000fe400000006ff */
[----:B--2---:R-:W-:-:S04]  /*9580*/  FSETP.GE.AND P2, PT, |R22|, R5, PT ;  /* 0x000000051600720b */ /* 0x004fc80003f46200 */
[----:B------:R-:W-:Y:S02]  /*9590*/  FSEL R23, R22, RZ, P2 ;  /* 0x000000ff16177208 */ /* 0x000fe40001000000 */
[----:B------:R-:W-:Y:S01]  /*95a0*/  SEL R22, R0, RZ, P2 ;  /* 0x000000ff00167207 */ /* 0x000fe20001000000 */
[----:B------:R-:W-:Y:S02]  /*95b0*/  VIADD R0, R3, 0x3 ;  /* 0x0000000303007836 */ /* 0x000fe40000000000 */
[----:B------:R1:W-:Y:S01]  /*95c0*/  STG.E desc[UR10][R8.64+0x8], R23 ;  /* 0x0000081708007986 */ /* 0x0003e2000c10190a */
[----:B----4-:R-:W-:-:S03]  /*95d0*/  LOP3.LUT R22, R22, R27, RZ, 0xfc, !PT ;  /* 0x0000001b16167212 */ /* 0x010fc600078efcff */
[----:B------:R-:W2:Y:S01]  /*95e0*/  LDG.E R6, desc[UR10][R6.64+0xc] ;  /* 0x00000c0a06067981 */ /* 0x000ea2000c1e1900 */
[----:B------:R-:W-:-:S03]  /*95f0*/  LEA.HI R29, R0, R1, RZ, 0x1d ;  /* 0x00000001001d7211 */ /* 0x000fc600078fe8ff */
[----:B------:R1:W-:Y:S04]  /*9600*/  STL.U8 [R31+0x100], R22 ;  /* 0x000100161f007387 */ /* 0x0003e80000100000 */
[----:B---3--:R-:W3:Y:S01]  /*9610*/  LDL.U8 R13, [R29+0x100] ;  /* 0x000100001d0d7983 */ /* 0x008ee20000100000 */
[----:B------:R-:W-:Y:S02]  /*9620*/  LOP3.LUT R0, R0, 0x7, RZ, 0xc0, !PT ;  /* 0x0000000700007812 */ /* 0x000fe400078ec0ff */
[----:B------:R-:W-:Y:S02]  /*9630*/  IADD3 R3, PT, PT, R3, 0x4, RZ ;  /* 0x0000000403037810 */ /* 0x000fe40007ffe0ff */
[----:B------:R-:W-:-:S04]  /*9640*/  ISETP.GT.U32.AND P2, PT, R0, 0xffff, PT ;  /* 0x0000ffff0000780c */ /* 0x000fc80003f44070 */
[----:B------:R-:W-:-:S04]  /*9650*/  SEL R0, R0, 0xffff, !P2 ;  /* 0x0000ffff00007807 */ /* 0x000fc80005000000 */
[----:B------:R-:W-:-:S04]  /*9660*/  LOP3.LUT R27, R0, 0xffff, RZ, 0xc0, !PT ;  /* 0x0000ffff001b7812 */ /* 0x000fc800078ec0ff */
[----:B------:R-:W-:Y:S02]  /*9670*/  SHF.L.U32 R10, R10, R27, RZ ;  /* 0x0000001b0a0a7219 */ /* 0x000fe400000006ff */
[----:B--2---:R-:W-:-:S04]  /*9680*/  FSETP.GE.AND P2, PT, |R6|, R5, PT ;  /* 0x000000050600720b */ /* 0x004fc80003f46200 */
[----:B------:R-:W-:Y:S02]  /*9690*/  SEL R10, R10, RZ, P2 ;  /* 0x000000ff0a0a7207 */ /* 0x000fe40001000000 */
[----:B------:R-:W-:Y:S02]  /*96a0*/  FSEL R7, R6, RZ, P2 ;  /* 0x000000ff06077208 */ /* 0x000fe40001000000 */
[----:B---3--:R-:W-:-:S03]  /*96b0*/  LOP3.LUT R10, R10, R13, RZ, 0xfc, !PT ;  /* 0x0000000d0a0a7212 */ /* 0x008fc600078efcff */
[----:B------:R1:W-:Y:S04]  /*96c0*/  STG.E desc[UR10][R8.64+0xc], R7 ;  /* 0x00000c0708007986 */ /* 0x0003e8000c10190a */
[----:B------:R1:W-:Y:S02]  /*96d0*/  STL.U8 [R29+0x100], R10 ;  /* 0x0001000a1d007387 */ /* 0x0003e40000100000 */
.L_x_163:
[----:B------:R-:W-:Y:S05]  /*96e0*/  @!P1 BRA `(.L_x_162) ;  /* 0x0000000000b09947 */ /* 0x000fea0003800000 */
[----:B------:R-:W-:Y:S02]  /*96f0*/  ISETP.NE.AND P1, PT, R25, 0x1, PT ;  /* 0x000000011900780c */ /* 0x000fe40003f25270 */
[----:B------:R-:W-:-:S04]  /*9700*/  LOP3.LUT R0, R2, 0x1, RZ, 0xc0, !PT ;  /* 0x0000000102007812 */ /* 0x000fc800078ec0ff */
[----:B------:R-:W-:-:S07]  /*9710*/  ISETP.NE.U32.AND P2, PT, R0, 0x1, PT ;  /* 0x000000010000780c */ /* 0x000fce0003f45070 */
[----:B------:R-:W-:Y:S06]  /*9720*/  @!P1 BRA `(.L_x_164) ;  /* 0x0000000000849947 */ /* 0x000fec0003800000 */
[----:B-1----:R-:W-:-:S05]  /*9730*/  IMAD.WIDE.U32 R6, R3, 0x4, R20 ;  /* 0x0000000403067825 */ /* 0x002fca00078e0014 */
[----:B------:R-:W2:Y:S01]  /*9740*/  LDG.E R0, desc[UR10][R6.64] ;  /* 0x0000000a06007981 */ /* 0x000ea2000c1e1900 */
[----:B------:R-:W-:-:S05]  /*9750*/  LEA.HI R27, R3, R1, RZ, 0x1d ;  /* 0x00000001031b7211 */ /* 0x000fca00078fe8ff */
[----:B------:R-:W3:Y:S01]  /*9760*/  LDL.U8 R13, [R27+0x100] ;  /* 0x000100001b0d7983 */ /* 0x000ee20000100000 */
[----:B------:R-:W-:Y:S02]  /*9770*/  LOP3.LUT R8, R3, 0x7, RZ, 0xc0, !PT ;  /* 0x0000000703087812 */ /* 0x000fe400078ec0ff */
[----:B------:R-:W-:Y:S02]  /*9780*/  MOV R25, 0x1 ;  /* 0x0000000100197802 */ /* 0x000fe40000000f00 */
[----:B------:R-:W-:-:S04]  /*9790*/  ISETP.GT.U32.AND P1, PT, R8, 0xffff, PT ;  /* 0x0000ffff0800780c */ /* 0x000fc80003f24070 */
[----:B------:R-:W-:-:S04]  /*97a0*/  SEL R8, R8, 0xffff, !P1 ;  /* 0x0000ffff08087807 */ /* 0x000fc80004800000 */
[----:B------:R-:W-:Y:S01]  /*97b0*/  LOP3.LUT R10, R8, 0xffff, RZ, 0xc0, !PT ;  /* 0x0000ffff080a7812 */ /* 0x000fe200078ec0ff */
[----:B------:R-:W-:Y:S01]  /*97c0*/  IMAD.WIDE.U32 R8, R3, 0x4, R16 ;  /* 0x0000000403087825 */ /* 0x000fe200078e0010 */
[----:B--2---:R-:W-:-:S04]  /*97d0*/  FSETP.GE.AND P1, PT, |R0|, R5, PT ;  /* 0x000000050000720b */ /* 0x004fc80003f26200 */
[----:B------:R-:W-:Y:S02]  /*97e0*/  FSEL R23, R0, RZ, P1 ;  /* 0x000000ff00177208 */ /* 0x000fe40000800000 */
[----:B------:R-:W-:-:S03]  /*97f0*/  SHF.L.U32 R0, R25, R10, RZ ;  /* 0x0000000a19007219 */ /* 0x000fc600000006ff */
[----:B------:R2:W-:Y:S01]  /*9800*/  STG.E desc[UR10][R8.64], R23 ;  /* 0x0000001708007986 */ /* 0x0005e2000c10190a */
[----:B------:R-:W-:Y:S01]  /*9810*/  SEL R10, R0, RZ, P1 ;  /* 0x000000ff000a7207 */ /* 0x000fe20000800000 */
[----:B------:R-:W-:Y:S02]  /*9820*/  VIADD R0, R3, 0x1 ;  /* 0x0000000103007836 */ /* 0x000fe40000000000 */
[----:B------:R-:W4:Y:S01]  /*9830*/  LDG.E R6, desc[UR10][R6.64+0x4] ;  /* 0x0000040a06067981 */ /* 0x000f22000c1e1900 */
[----:B---3--:R-:W-:Y:S02]  /*9840*/  LOP3.LUT R10, R10, R13, RZ, 0xfc, !PT ;  /* 0x0000000d0a0a7212 */ /* 0x008fe400078efcff */
[----:B------:R-:W-:-:S03]  /*9850*/  LEA.HI R29, R0, R1, RZ, 0x1d ;  /* 0x00000001001d7211 */ /* 0x000fc600078fe8ff */
[----:B------:R2:W-:Y:S04]  /*9860*/  STL.U8 [R27+0x100], R10 ;  /* 0x0001000a1b007387 */ /* 0x0005e80000100000 */
[----:B------:R-:W3:Y:S01]  /*9870*/  LDL.U8 R13, [R29+0x100] ;  /* 0x000100001d0d7983 */ /* 0x000ee20000100000 */
[----:B------:R-:W-:Y:S02]  /*9880*/  LOP3.LUT R0, R0, 0x7, RZ, 0xc0, !PT ;  /* 0x0000000700007812 */ /* 0x000fe400078ec0ff */
[----:B------:R-:W-:Y:S02]  /*9890*/  IADD3 R3, PT, PT, R3, 0x2, RZ ;  /* 0x0000000203037810 */ /* 0x000fe40007ffe0ff */
[----:B------:R-:W-:-:S04]  /*98a0*/  ISETP.GT.U32.AND P1, PT, R0, 0xffff, PT ;  /* 0x0000ffff0000780c */ /* 0x000fc80003f24070 */
[----:B------:R-:W-:-:S04]  /*98b0*/  SEL R0, R0, 0xffff, !P1 ;  /* 0x0000ffff00007807 */ /* 0x000fc80004800000 */
[----:B------:R-:W-:-:S04]  /*98c0*/  LOP3.LUT R0, R0, 0xffff, RZ, 0xc0, !PT ;  /* 0x0000ffff00007812 */ /* 0x000fc800078ec0ff */
[----:B------:R-:W-:Y:S02]  /*98d0*/  SHF.L.U32 R0, R25, R0, RZ ;  /* 0x0000000019007219 */ /* 0x000fe400000006ff */
[----:B----4-:R-:W-:-:S04]  /*98e0*/  FSETP.GE.AND P1, PT, |R6|, R5, PT ;  /* 0x000000050600720b */ /* 0x010fc80003f26200 */
[----:B------:R-:W-:Y:S02]  /*98f0*/  SEL R0, R0, RZ, P1 ;  /* 0x000000ff00007207 */ /* 0x000fe40000800000 */
[----:B------:R-:W-:Y:S02]  /*9900*/  FSEL R7, R6, RZ, P1 ;  /* 0x000000ff06077208 */ /* 0x000fe40000800000 */
[----:B---3--:R-:W-:-:S03]  /*9910*/  LOP3.LUT R0, R0, R13, RZ, 0xfc, !PT ;  /* 0x0000000d00007212 */ /* 0x008fc600078efcff */
[----:B------:R2:W-:Y:S04]  /*9920*/  STG.E desc[UR10][R8.64+0x4], R7 ;  /* 0x0000040708007986 */ /* 0x0005e8000c10190a */
[----:B------:R2:W-:Y:S02]  /*9930*/  STL.U8 [R29+0x100], R0 ;  /* 0x000100001d007387 */ /* 0x0005e40000100000 */
.L_x_164:
[----:B------:R-:W-:Y:S05]  /*9940*/  @P2 BRA `(.L_x_162) ;  /* 0x0000000000182947 */ /* 0x000fea0003800000 */
[----:B------:R-:W-:-:S06]  /*9950*/  IMAD.WIDE.U32 R20, R3, 0x4, R20 ;  /* 0x0000000403147825 */ /* 0x000fcc00078e0014 */
[----:B------:R-:W3:Y:S01]  /*9960*/  LDG.E R20, desc[UR10][R20.64] ;  /* 0x0000000a14147981 */ /* 0x000ee2000c1e1900 */
[----:B------:R-:W-:Y:S01]  /*9970*/  IMAD.WIDE.U32 R16, R3, 0x4, R16 ;  /* 0x0000000403107825 */ /* 0x000fe200078e0010 */
[----:B---3--:R-:W-:-:S04]  /*9980*/  FSETP.GE.AND P1, PT, |R20|, R5, PT ;  /* 0x000000051400720b */ /* 0x008fc80003f26200 */
[----:B------:R-:W-:-:S05]  /*9990*/  FSEL R3, R20, RZ, P1 ;  /* 0x000000ff14037208 */ /* 0x000fca0000800000 */
[----:B------:R3:W-:Y:S04]  /*99a0*/  STG.E desc[UR10][R16.64], R3 ;  /* 0x0000000310007986 */ /* 0x0007e8000c10190a */
.L_x_162:
[----:B------:R-:W-:Y:S01]  /*99b0*/  ISETP.GE.U32.AND P1, PT, R12, 0xf, PT ;  /* 0x0000000f0c00780c */ /* 0x000fe20003f26070 */
[----:B------:R-:W-:Y:S01]  /*99c0*/  HFMA2 R5, -RZ, RZ, 0, 0 ;  /* 0x00000000ff057431 */ /* 0x000fe200000001ff */
[----:B-1----:R-:W-:Y:S01]  /*99d0*/  LOP3.LUT R22, R2, 0xf, RZ, 0xc0, !PT ;  /* 0x0000000f02167812 */ /* 0x002fe200078ec0ff */
[----:B---3--:R-:W-:-:S03]  /*99e0*/  IMAD.MOV.U32 R3, RZ, RZ, RZ ;  /* 0x000000ffff037224 */ /* 0x008fc600078e00ff */
[----:B------:R-:W-:-:S07]  /*99f0*/  ISETP.NE.AND P2, PT, R22, RZ, PT ;  /* 0x000000ff1600720c */ /* 0x000fce0003f45270 */
[----:B------:R-:W-:Y:S06]  /*9a00*/  @!P1 BRA `(.L_x_165) ;  /* 0x00000000009c9947 */ /* 0x000fec0003800000 */
[----:B------:R-:W-:Y:S02]  /*9a10*/  LOP3.LUT R3, R2, 0x7ffffff0, RZ, 0xc0, !PT ;  /* 0x7ffffff002037812 */ /* 0x000fe400078ec0ff */
[----:B------:R-:W-:Y:S02]  /*9a20*/  MOV R5, RZ ;  /* 0x000000ff00057202 */ /* 0x000fe40000000f00 */
[----:B--2---:R-:W-:-:S07]  /*9a30*/  MOV R9, RZ ;  /* 0x000000ff00097202 */ /* 0x004fce0000000f00 */
.L_x_166:
        /* <DEDUP_REMOVED lines=36> */
.L_x_165:
[----:B------:R-:W-:Y:S05]  /*9c80*/  @!P2 BRA `(.L_x_159) ;  /* 0x0000000000b0a947 */ /* 0x000fea0003800000 */
[----:B------:R-:W-:-:S13]  /*9c90*/  ISETP.GE.U32.AND P1, PT, R22, 0x8, PT ;  /* 0x000000081600780c */ /* 0x000fda0003f26070 */
[----:B------:R-:W-:Y:S05]  /*9ca0*/  @!P1 BRA `(.L_x_167) ;  /* 0x0000000000489947 */ /* 0x000fea0003800000 */
[----:B--2---:R-:W-:-:S05]  /*9cb0*/  IMAD.WIDE.U32 R6, R3, 0x4, R18 ;  /* 0x0000000403067825 */ /* 0x004fca00078e0012 */
        /* <DEDUP_REMOVED lines=17> */
.L_x_167:
[----:B------:R-:W-:Y:S05]  /*9dd0*/  @!P0 BRA `(.L_x_159) ;  /* 0x00000000005c8947 */ /* 0x000fea0003800000 */
[----:B------:R-:W-:Y:S02]  /*9de0*/  ISETP.GE.U32.AND P0, PT, R11, 0x4, PT ;  /* 0x000000040b00780c */ /* 0x000fe40003f06070 */
[----:B------:R-:W-:-:S04]  /*9df0*/  LOP3.LUT R2, R2, 0x3, RZ, 0xc0, !PT ;  /* 0x0000000302027812 */ /* 0x000fc800078ec0ff */
[----:B------:R-:W-:-:S07]  /*9e00*/  ISETP.NE.AND P1, PT, R2, RZ, PT ;  /* 0x000000ff0200720c */ /* 0x000fce0003f25270 */
[----:B------:R-:W-:Y:S06]  /*9e10*/  @!P0 BRA `(.L_x_168) ;  /* 0x0000000000288947 */ /* 0x000fec0003800000 */
[----:B--2---:R-:W-:-:S05]  /*9e20*/  IMAD.WIDE.U32 R6, R3, 0x4, R18 ;  /* 0x0000000403067825 */ /* 0x004fca00078e0012 */
[----:B------:R-:W2:Y:S04]  /*9e30*/  LDG.E R0, desc[UR10][R6.64] ;  /* 0x0000000a06007981 */ /* 0x000ea8000c1e1900 */
[----:B------:R-:W3:Y:S04]  /*9e40*/  LDG.E R9, desc[UR10][R6.64+0x4] ;  /* 0x0000040a06097981 */ /* 0x000ee8000c1e1900 */
[----:B------:R-:W4:Y:S04]  /*9e50*/  LDG.E R11, desc[UR10][R6.64+0x8] ;  /* 0x0000080a060b7981 */ /* 0x000f28000c1e1900 */
[----:B------:R-:W5:Y:S01]  /*9e60*/  LDG.E R13, desc[UR10][R6.64+0xc] ;  /* 0x00000c0a060d7981 */ /* 0x000f62000c1e1900 */
[----:B------:R-:W-:Y:S01]  /*9e70*/  IADD3 R3, PT, PT, R3, 0x4, RZ ;  /* 0x0000000403037810 */ /* 0x000fe20007ffe0ff */
[----:B--2---:R-:W-:-:S04]  /*9e80*/  FADD R0, R5, |R0| ;  /* 0x4000000005007221 */ /* 0x004fc80000000000 */
[----:B---3--:R-:W-:-:S04]  /*9e90*/  FADD R0, R0, |R9| ;  /* 0x4000000900007221 */ /* 0x008fc80000000000 */
[----:B----4-:R-:W-:-:S04]  /*9ea0*/  FADD R0, R0, |R11| ;  /* 0x4000000b00007221 */ /* 0x010fc80000000000 */
[----:B-----5:R-:W-:-:S07]  /*9eb0*/  FADD R5, R0, |R13| ;  /* 0x4000000d00057221 */ /* 0x020fce0000000000 */
.L_x_168:
[----:B------:R-:W-:Y:S05]  /*9ec0*/  @!P1 BRA `(.L_x_159) ;  /* 0x0000000000209947 */ /* 0x000fea0003800000 */
[----:B------:R-:W-:-:S05]  /*9ed0*/  UMOV UR4, URZ ;  /* 0x000000ff00047c82 */ /* 0x000fca0008000000 */
.L_x_169:
[----:B--2---:R-:W-:-:S06]  /*9ee0*/  IMAD.WIDE.U32 R6, R3, 0x4, R18 ;  /* 0x0000000403067825 */ /* 0x004fcc00078e0012 */
[----:B------:R-:W2:Y:S01]  /*9ef0*/  LDG.E R6, desc[UR10][R6.64] ;  /* 0x0000000a06067981 */ /* 0x000ea2000c1e1900 */
[----:B------:R-:W-:Y:S01]  /*9f00*/  UIADD3 UR4, UPT, UPT, UR4, 0x1, URZ ;  /* 0x0000000104047890 */ /* 0x000fe2000fffe0ff */
[----:B------:R-:W-:-:S05]  /*9f10*/  VIADD R3, R3, 0x1 ;  /* 0x0000000103037836 */ /* 0x000fca0000000000 */
[----:B------:R-:W-:Y:S01]  /*9f20*/  ISETP.NE.AND P0, PT, R2, UR4, PT ;  /* 0x0000000402007c0c */ /* 0x000fe2000bf05270 */
[----:B--2---:R-:W-:-:S12]  /*9f30*/  FADD R5, |R6|, R5 ;  /* 0x0000000506057221 */ /* 0x004fd80000000200 */
[----:B------:R-:W-:Y:S05]  /*9f40*/  @P0 BRA `(.L_x_169) ;  /* 0xfffffffc00e40947 */ /* 0x000fea000383ffff */
.L_x_159:
[----:B------:R-:W2:Y:S01]  /*9f50*/  MUFU.RCP R3, R4 ;  /* 0x0000000400037308 */ /* 0x000ea20000001000 */
[----:B------:R-:W1:Y:S07]  /*9f60*/  LDC R2, c[0x0][0x3c8] ;  /* 0x0000f200ff027b82 */ /* 0x000e6e0000000800 */
[----:B------:R-:W3:Y:S01]  /*9f70*/  FCHK P0, R5, R4 ;  /* 0x0000000405007302 */ /* 0x000ee20000000000 */
[----:B--2---:R-:W-:-:S04]  /*9f80*/  FFMA R0, -R4, R3, 1 ;  /* 0x3f80000004007423 */ /* 0x004fc80000000103 */
[----:B------:R-:W-:-:S04]  /*9f90*/  FFMA R0, R3, R0, R3 ;  /* 0x0000000003007223 */ /* 0x000fc80000000003 */
[----:B------:R-:W-:Y:S01]  /*9fa0*/  FFMA R3, R0, R5, RZ ;  /* 0x0000000500037223 */ /* 0x000fe200000000ff */
[----:B-1----:R-:W-:-:S03]  /*9fb0*/  ISETP.GE.AND P2, PT, R2, 0x1, PT ;  /* 0x000000010200780c */ /* 0x002fc60003f46270 */
[----:B------:R-:W-:-:S04]  /*9fc0*/  FFMA R2, -R4, R3, R5 ;  /* 0x0000000304027223 */ /* 0x000fc80000000105 */
[----:B------:R-:W-:Y:S01]  /*9fd0*/  FFMA R0, R0, R2, R3 ;  /* 0x0000000200007223 */ /* 0x000fe20000000003 */
[----:B---3--:R-:W-:Y:S06]  /*9fe0*/  @!P0 BRA `(.L_x_170) ;  /* 0x0000000000108947 */ /* 0x008fec0003800000 */
[----:B------:R-:W-:Y:S02]  /*9ff0*/  MOV R0, R5 ;  /* 0x0000000500007202 */ /* 0x000fe40000000f00 */
[----:B------:R-:W-:Y:S02]  /*a000*/  MOV R2, R4 ;  /* 0x0000000400027202 */ /* 0x000fe40000000f00 */
[----:B------:R-:W-:-:S07]  /*a010*/  MOV R7, 0xa030 ;  /* 0x0000a03000077802 */ /* 0x000fce0000000f00 */
[----:B0-----:R-:W-:Y:S05]  /*a020*/  CALL.REL.NOINC `($__internal_1_$__cuda_sm3x_div_rn_noftz_f32_slowpath) ;  /* 0x0000000800b07944 */ /* 0x001fea0003c00000 */
.L_x_170:
[----:B------:R-:W-:Y:S05]  /*a030*/  @!P2 EXIT ;  /* 0x000000000000a94d */ /* 0x000fea0003800000 */
[----:B------:R-:W1:Y:S01]  /*a040*/  LDC R8, c[0x0][0x3c8] ;  /* 0x0000f200ff087b82 */ /* 0x000e620000000800 */
[----:B------:R-:W-:Y:S02]  /*a050*/  HFMA2 R3, -RZ, RZ, 0, 0 ;  /* 0x00000000ff037431 */ /* 0x000fe400000001ff */
[C---:B-1----:R-:W-:Y:S01]  /*a060*/  VIADD R2, R8.reuse, 0xffffffff ;  /* 0xffffffff08027836 */ /* 0x042fe20000000000 */
[----:B------:R-:W-:-:S04]  /*a070*/  LOP3.LUT R12, R8, 0x7, RZ, 0xc0, !PT ;  /* 0x00000007080c7812 */ /* 0x000fc800078ec0ff */
[----:B------:R-:W-:Y:S01]  /*a080*/  ISETP.GE.U32.AND P1, PT, R2, 0x7, PT ;  /* 0x000000070200780c */ /* 0x000fe20003f26070 */
[----:B------:R-:W-:Y:S01]  /*a090*/  FMUL R2, R0, 0.10000000149011611938 ;  /* 0x3dcccccd00027820 */ /* 0x000fe20000400000 */
[----:B------:R-:W-:-:S11]  /*a0a0*/  ISETP.NE.AND P0, PT, R12, RZ, PT ;  /* 0x000000ff0c00720c */ /* 0x000fd60003f05270 */
[----:B------:R-:W-:Y:S05]  /*a0b0*/  @!P1 BRA `(.L_x_171) ;  /* 0x0000000000d89947 */ /* 0x000fea0003800000 */
[----:B------:R-:W-:Y:S02]  /*a0c0*/  LOP3.LUT R3, R8, 0x7ffffff8, RZ, 0xc0, !PT ;  /* 0x7ffffff808037812 */ /* 0x000fe400078ec0ff */
[----:B------:R-:W-:-:S07]  /*a0d0*/  MOV R0, RZ ;  /* 0x000000ff00007202 */ /* 0x000fce0000000f00 */
.L_x_172:
        /* <DEDUP_REMOVED lines=16> */
[----:B------:R-:W-:-:S05]  /*a1e0*/  FSEL R17, R17, RZ, P3 ;  /* 0x000000ff11117208 */ /* 0x000fca0001800000 */
[----:B------:R4:W-:Y:S04]  /*a1f0*/  STG.E desc[UR10][R4.64+0xc], R17 ;  /* 0x00000c1104007986 */ /* 0x0009e8000c10190a */
[----:B-1----:R-:W5:Y:S02]  /*a200*/  LDG.E R9, desc[UR10][R6.64+0x10] ;  /* 0x0000100a06097981 */ /* 0x002f64000c1e1900 */
[----:B-----5:R-:W-:-:S04]  /*a210*/  FSETP.GE.AND P4, PT, |R9|, R2, PT ;  /* 0x000000020900720b */ /* 0x020fc80003f86200 */
[----:B--2---:R-:W-:-:S05]  /*a220*/  FSEL R11, R9, RZ, P4 ;  /* 0x000000ff090b7208 */ /* 0x004fca0002000000 */
[----:B------:R1:W-:Y:S04]  /*a230*/  STG.E desc[UR10][R4.64+0x10], R11 ;  /* 0x0000100b04007986 */ /* 0x0003e8000c10190a */
[----:B------:R-:W2:Y:S02]  /*a240*/  LDG.E R9, desc[UR10][R6.64+0x14] ;  /* 0x0000140a06097981 */ /* 0x000ea4000c1e1900 */
[----:B--2---:R-:W-:-:S04]  /*a250*/  FSETP.GE.AND P5, PT, |R9|, R2, PT ;  /* 0x000000020900720b */ /* 0x004fc80003fa6200 */
[----:B---3--:R-:W-:-:S05]  /*a260*/  FSEL R13, R9, RZ, P5 ;  /* 0x000000ff090d7208 */ /* 0x008fca0002800000 */
[----:B------:R2:W-:Y:S04]  /*a270*/  STG.E desc[UR10][R4.64+0x14], R13 ;  /* 0x0000140d04007986 */ /* 0x0005e8000c10190a */
[----:B------:R-:W3:Y:S01]  /*a280*/  LDG.E R21, desc[UR10][R6.64+0x18] ;  /* 0x0000180a06157981 */ /* 0x000ee2000c1e1900 */
[----:B------:R-:W-:Y:S02]  /*a290*/  LEA.HI R23, R0, R1, RZ, 0x1d ;  /* 0x0000000100177211 */ /* 0x000fe400078fe8ff */
[----:B------:R-:W-:-:S03]  /*a2a0*/  SEL R9, RZ, 0x1, !P6 ;  /* 0x00000001ff097807 */ /* 0x000fc60007000000 */
[----:B------:R-:W5:Y:S01]  /*a2b0*/  LDL.U8 R10, [R23+0x300] ;  /* 0x00030000170a7983 */ /* 0x000f620000100000 */
[----:B---3--:R-:W-:-:S04]  /*a2c0*/  FSETP.GE.AND P6, PT, |R21|, R2, PT ;  /* 0x000000021500720b */ /* 0x008fc80003fc6200 */
[----:B------:R-:W-:-:S05]  /*a2d0*/  FSEL R21, R21, RZ, P6 ;  /* 0x000000ff15157208 */ /* 0x000fca0003000000 */
[----:B------:R2:W-:Y:S04]  /*a2e0*/  STG.E desc[UR10][R4.64+0x18], R21 ;  /* 0x0000181504007986 */ /* 0x0005e8000c10190a */
[----:B----4-:R-:W3:Y:S01]  /*a2f0*/  LDG.E R17, desc[UR10][R6.64+0x1c] ;  /* 0x00001c0a06117981 */ /* 0x010ee2000c1e1900 */
[----:B-1----:R-:W-:Y:S01]  /*a300*/  SEL R11, RZ, 0x2, !P1 ;  /* 0x00000002ff0b7807 */ /* 0x002fe20004800000 */
[----:B------:R-:W-:-:S03]  /*a310*/  VIADD R0, R0, 0x8 ;  /* 0x0000000800007836 */ /* 0x000fc60000000000 */
[----:B-----5:R-:W-:Y:S02]  /*a320*/  LOP3.LUT R9, R11, R10, R9, 0xfe, !PT ;  /* 0x0000000a0b097212 */ /* 0x020fe400078efe09 */
[----:B------:R-:W-:Y:S02]  /*a330*/  SEL R10, RZ, 0x4, !P2 ;  /* 0x00000004ff0a7807 */ /* 0x000fe40005000000 */
        /* <DEDUP_REMOVED lines=14> */
.L_x_171:
[----:B------:R-:W-:Y:S05]  /*a420*/  @!P0 EXIT ;  /* 0x000000000000894d */ /* 0x000fea0003800000 */
[----:B------:R-:W-:Y:S02]  /*a430*/  ISETP.GE.U32.AND P1, PT, R12, 0x4, PT ;  /* 0x000000040c00780c */ /* 0x000fe40003f26070 */
[----:B------:R-:W-:-:S04]  /*a440*/  LOP3.LUT R16, R8, 0x3, RZ, 0xc0, !PT ;  /* 0x0000000308107812 */ /* 0x000fc800078ec0ff */
[----:B------:R-:W-:-:S07]  /*a450*/  ISETP.NE.AND P0, PT, R16, RZ, PT ;  /* 0x000000ff1000720c */ /* 0x000fce0003f05270 */
[----:B------:R-:W-:Y:S06]  /*a460*/  @!P1 BRA `(.L_x_173) ;  /* 0x0000000000e89947 */ /* 0x000fec0003800000 */
[----:B--2---:R-:W-:-:S05]  /*a470*/  IMAD.WIDE.U32 R6, R3, 0x4, R18 ;  /* 0x0000000403067825 */ /* 0x004fca00078e0012 */
[----:B------:R-:W2:Y:S01]  /*a480*/  LDG.E R9, desc[UR10][R6.64] ;  /* 0x0000000a06097981 */ /* 0x000ea2000c1e1900 */
[----:B------:R-:W-:-:S05]  /*a490*/  LEA.HI R23, R3, R1, RZ, 0x1d ;  /* 0x0000000103177211 */ /* 0x000fca00078fe8ff */
[----:B------:R-:W3:Y:S01]  /*a4a0*/  LDL.U8 R10, [R23+0x300] ;  /* 0x00030000170a7983 */ /* 0x000ee20000100000 */
[C---:B------:R-:W-:Y:S01]  /*a4b0*/  IMAD.WIDE.U32 R4, R3.reuse, 0x4, R14 ;  /* 0x0000000403047825 */ /* 0x040fe200078e000e */
[----:B------:R-:W-:-:S04]  /*a4c0*/  IADD3 R0, PT, PT, R3, 0x1, RZ ;  /* 0x0000000103007810 */ /* 0x000fc80007ffe0ff */
[----:B------:R-:W-:Y:S02]  /*a4d0*/  LEA.HI R21, R0, R1, RZ, 0x1d ;  /* 0x0000000100157211 */ /* 0x000fe400078fe8ff */
[----:B--2---:R-:W-:-:S04]  /*a4e0*/  FSETP.GE.AND P1, PT, |R9|, R2, PT ;  /* 0x000000020900720b */ /* 0x004fc80003f26200 */
[----:B------:R-:W-:-:S05]  /*a4f0*/  FSEL R11, R9, RZ, P1 ;  /* 0x000000ff090b7208 */ /* 0x000fca0000800000 */
[----:B------:R-:W-:Y:S04]  /*a500*/  STG.E desc[UR10][R4.64], R11 ;  /* 0x0000000b04007986 */ /* 0x000fe8000c10190a */
[----:B------:R-:W2:Y:S01]  /*a510*/  LDG.E R13, desc[UR10][R6.64+0x4] ;  /* 0x0000040a060d7981 */ /* 0x000ea2000c1e1900 */
[----:B------:R-:W-:-:S04]  /*a520*/  SEL R9, RZ, 0x1, !P1 ;  /* 0x00000001ff097807 */ /* 0x000fc80004800000 */
[----:B---3--:R-:W-:-:S05]  /*a530*/  LOP3.LUT R10, R9, R10, RZ, 0xfc, !PT ;  /* 0x0000000a090a7212 */ /* 0x008fca00078efcff */
[----:B------:R1:W-:Y:S04]  /*a540*/  STL.U8 [R23+0x300], R10 ;  /* 0x0003000a17007387 */ /* 0x0003e80000100000 */
[----:B------:R-:W3:Y:S01]  /*a550*/  LDL.U8 R17, [R21+0x300] ;  /* 0x0003000015117983 */ /* 0x000ee20000100000 */
[----:B------:R-:W-:Y:S02]  /*a560*/  LOP3.LUT R0, R0, 0x7, RZ, 0xc0, !PT ;  /* 0x0000000700007812 */ /* 0x000fe400078ec0ff */
[----:B------:R-:W-:Y:S02]  /*a570*/  MOV R9, 0x1 ;  /* 0x0000000100097802 */ /* 0x000fe40000000f00 */
[----:B------:R-:W-:-:S04]  /*a580*/  ISETP.GT.U32.AND P1, PT, R0, 0xffff, PT ;  /* 0x0000ffff0000780c */ /* 0x000fc80003f24070 */
[----:B------:R-:W-:-:S04]  /*a590*/  SEL R0, R0, 0xffff, !P1 ;  /* 0x0000ffff00007807 */ /* 0x000fc80004800000 */
[----:B------:R-:W-:-:S04]  /*a5a0*/  LOP3.LUT R0, R0, 0xffff, RZ, 0xc0, !PT ;  /* 0x0000ffff00007812 */ /* 0x000fc800078ec0ff */
[----:B------:R-:W-:Y:S02]  /*a5b0*/  SHF.L.U32 R0, R9, R0, RZ ;  /* 0x0000000009007219 */ /* 0x000fe400000006ff */
[----:B--2---:R-:W-:-:S04]  /*a5c0*/  FSETP.GE.AND P1, PT, |R13|, R2, PT ;  /* 0x000000020d00720b */ /* 0x004fc80003f26200 */
[----:B------:R-:W-:Y:S02]  /*a5d0*/  FSEL R13, R13, RZ, P1 ;  /* 0x000000ff0d0d7208 */ /* 0x000fe40000800000 */
[----:B-1----:R-:W-:-:S03]  /*a5e0*/  SEL R10, R0, RZ, P1 ;  /* 0x000000ff000a7207 */ /* 0x002fc60000800000 */
[----:B------:R1:W-:Y:S01]  /*a5f0*/  STG.E desc[UR10][R4.64+0x4], R13 ;  /* 0x0000040d04007986 */ /* 0x0003e2000c10190a */
[----:B------:R-:W-:-:S03]  /*a600*/  VIADD R0, R3, 0x2 ;  /* 0x0000000203007836 */ /* 0x000fc60000000000 */
[----:B------:R-:W2:Y:S01]  /*a610*/  LDG.E R11, desc[UR10][R6.64+0x8] ;  /* 0x0000080a060b7981 */ /* 0x000ea2000c1e1900 */
[----:B---3--:R-:W-:Y:S02]  /*a620*/  LOP3.LUT R10, R10, R17, RZ, 0xfc, !PT ;  /* 0x000000110a0a7212 */ /* 0x008fe400078efcff */
[----:B------:R-:W-:-:S03]  /*a630*/  LEA.HI R20, R0, R1, RZ, 0x1d ;  /* 0x0000000100147211 */ /* 0x000fc600078fe8ff */
[----:B------:R3:W-:Y:S04]  /*a640*/  STL.U8 [R21+0x300], R10 ;  /* 0x0003000a15007387 */ /* 0x0007e80000100000 */
[----:B------:R-:W4:Y:S01]  /*a650*/  LDL.U8 R12, [R20+0x300] ;  /* 0x00030000140c7983 */ /* 0x000f220000100000 */
[----:B------:R-:W-:-:S04]  /*a660*/  LOP3.LUT R0, R0, 0x7, RZ, 0xc0, !PT ;  /* 0x0000000700007812 */ /* 0x000fc800078ec0ff */
[----:B------:R-:W-:-:S04]  /*a670*/  ISETP.GT.U32.AND P1, PT, R0, 0xffff, PT ;  /* 0x0000ffff0000780c */ /* 0x000fc80003f24070 */
[----:B------:R-:W-:-:S04]  /*a680*/  SEL R0, R0, 0xffff, !P1 ;  /* 0x0000ffff00007807 */ /* 0x000fc80004800000 */
[----:B------:R-:W-:-:S04]  /*a690*/  LOP3.LUT R0, R0, 0xffff, RZ, 0xc0, !PT ;  /* 0x0000ffff00007812 */ /* 0x000fc800078ec0ff */
[----:B------:R-:W-:Y:S02]  /*a6a0*/  SHF.L.U32 R0, R9, R0, RZ ;  /* 0x0000000009007219 */ /* 0x000fe400000006ff */
[----:B--2---:R-:W-:-:S04]  /*a6b0*/  FSETP.GE.AND P1, PT, |R11|, R2, PT ;  /* 0x000000020b00720b */ /* 0x004fc80003f26200 */
[----:B-1----:R-:W-:Y:S02]  /*a6c0*/  FSEL R13, R11, RZ, P1 ;  /* 0x000000ff0b0d7208 */ /* 0x002fe40000800000 */
[----:B------:R-:W-:Y:S02]  /*a6d0*/  SEL R11, R0, RZ, P1 ;  /* 0x000000ff000b7207 */ /* 0x000fe40000800000 */
[----:B------:R-:W-:Y:S01]  /*a6e0*/  IADD3 R0, PT, PT, R3, 0x3, RZ ;  /* 0x0000000303007810 */ /* 0x000fe20007ffe0ff */
        /* <DEDUP_REMOVED lines=18> */
.L_x_173:
[----:B------:R-:W-:Y:S05]  /*a810*/  @!P0 EXIT ;  /* 0x000000000000894d */ /* 0x000fea0003800000 */
[----:B------:R-:W-:Y:S02]  /*a820*/  ISETP.NE.AND P0, PT, R16, 0x1, PT ;  /* 0x000000011000780c */ /* 0x000fe40003f05270 */
[----:B------:R-:W-:-:S04]  /*a830*/  LOP3.LUT R8, R8, 0x1, RZ, 0xc0, !PT ;  /* 0x0000000108087812 */ /* 0x000fc800078ec0ff */
[----:B------:R-:W-:-:S07]  /*a840*/  ISETP.NE.U32.AND P1, PT, R8, 0x1, PT ;  /* 0x000000010800780c */ /* 0x000fce0003f25070 */
[----:B------:R-:W-:Y:S06]  /*a850*/  @!P0 BRA `(.L_x_174) ;  /* 0x0000000000848947 */ /* 0x000fec0003800000 */
[----:B-12---:R-:W-:-:S05]  /*a860*/  IMAD.WIDE.U32 R6, R3, 0x4, R18 ;  /* 0x0000000403067825 */ /* 0x006fca00078e0012 */
[----:B------:R-:W2:Y:S01]  /*a870*/  LDG.E R9, desc[UR10][R6.64] ;  /* 0x0000000a06097981 */ /* 0x000ea2000c1e1900 */
[----:B------:R-:W-:-:S05]  /*a880*/  LEA.HI R17, R3, R1, RZ, 0x1d ;  /* 0x0000000103117211 */ /* 0x000fca00078fe8ff */
[----:B------:R-:W3:Y:S01]  /*a890*/  LDL.U8 R11, [R17+0x300] ;  /* 0x00030000110b7983 */ /* 0x000ee20000100000 */
[C---:B------:R-:W-:Y:S01]  /*a8a0*/  LOP3.LUT R0, R3.reuse, 0x7, RZ, 0xc0, !PT ;  /* 0x0000000703007812 */ /* 0x040fe200078ec0ff */
[----:B------:R-:W-:Y:S02]  /*a8b0*/  IMAD.MOV.U32 R13, RZ, RZ, 0x1 ;  /* 0x00000001ff0d7424 */ /* 0x000fe400078e00ff */
[----:B------:R-:W-:Y:S01]  /*a8c0*/  IMAD.WIDE.U32 R4, R3, 0x4, R14 ;  /* 0x0000000403047825 */ /* 0x000fe200078e000e */
[----:B------:R-:W-:-:S04]  /*a8d0*/  ISETP.GT.U32.AND P0, PT, R0, 0xffff, PT ;  /* 0x0000ffff0000780c */ /* 0x000fc80003f04070 */
[----:B------:R-:W-:-:S04]  /*a8e0*/  SEL R0, R0, 0xffff, !P0 ;  /* 0x0000ffff00007807 */ /* 0x000fc80004000000 */
[----:B------:R-:W-:-:S04]  /*a8f0*/  LOP3.LUT R0, R0, 0xffff, RZ, 0xc0, !PT ;  /* 0x0000ffff00007812 */ /* 0x000fc800078ec0ff */
[----:B------:R-:W-:Y:S02]  /*a900*/  SHF.L.U32 R0, R13, R0, RZ ;  /* 0x000000000d007219 */ /* 0x000fe400000006ff */
[----:B--2---:R-:W-:-:S04]  /*a910*/  FSETP.GE.AND P0, PT, |R9|, R2, PT ;  /* 0x000000020900720b */ /* 0x004fc80003f06200 */
[----:B------:R-:W-:Y:S02]  /*a920*/  FSEL R9, R9, RZ, P0 ;  /* 0x000000ff09097208 */ /* 0x000fe40000000000 */
[----:B------:R-:W-:Y:S02]  /*a930*/  SEL R8, R0, RZ, P0 ;  /* 0x000000ff00087207 */ /* 0x000fe40000000000 */
[----:B------:R-:W-:Y:S01]  /*a940*/  IADD3 R0, PT, PT, R3, 0x1, RZ ;  /* 0x0000000103007810 */ /* 0x000fe20007ffe0ff */
[----:B------:R4:W-:Y:S01]  /*a950*/  STG.E desc[UR10][R4.64], R9 ;  /* 0x0000000904007986 */ /* 0x0009e2000c10190a */
[----:B---3--:R-:W-:-:S03]  /*a960*/  LOP3.LUT R8, R8, R11, RZ, 0xfc, !PT ;  /* 0x0000000b08087212 */ /* 0x008fc600078efcff */
[----:B------:R-:W2:Y:S01]  /*a970*/  LDG.E R7, desc[UR10][R6.64+0x4] ;  /* 0x0000040a06077981 */ /* 0x000ea2000c1e1900 */
        /* <DEDUP_REMOVED lines=15> */
.L_x_174:
[----:B------:R-:W-:Y:S05]  /*aa70*/  @P1 EXIT ;  /* 0x000000000000194d */ /* 0x000fea0003800000 */
[----:B------:R-:W-:-:S06]  /*aa80*/  IMAD.WIDE.U32 R18, R3, 0x4, R18 ;  /* 0x0000000403127825 */ /* 0x000fcc00078e0012 */
[----:B------:R-:W3:Y:S01]  /*aa90*/  LDG.E R19, desc[UR10][R18.64] ;  /* 0x0000000a12137981 */ /* 0x000ee2000c1e1900 */
[----:B------:R-:W-:Y:S01]  /*aaa0*/  IMAD.WIDE.U32 R14, R3, 0x4, R14 ;  /* 0x00000004030e7825 */ /* 0x000fe200078e000e */
[----:B---3--:R-:W-:-:S04]  /*aab0*/  FSETP.GE.AND P0, PT, |R19|, R2, PT ;  /* 0x000000021300720b */ /* 0x008fc80003f06200 */
[----:B------:R-:W-:-:S05]  /*aac0*/  FSEL R3, R19, RZ, P0 ;  /* 0x000000ff13037208 */ /* 0x000fca0000000000 */
[----:B------:R-:W-:Y:S01]  /*aad0*/  STG.E desc[UR10][R14.64], R3 ;  /* 0x000000030e007986 */ /* 0x000fe2000c10190a */
[----:B------:R-:W-:Y:S05]  /*aae0*/  EXIT ;  /* 0x000000000000794d */ /* 0x000fea0003800000 */
        .weak           $__internal_1_$__cuda_sm3x_div_rn_noftz_f32_slowpath
        .type           $__internal_1_$__cuda_sm3x_div_rn_noftz_f32_slowpath,@function
        .size           $__internal_1_$__cuda_sm3x_div_rn_noftz_f32_slowpath,(.L_x_240 - $__internal_1_$__cuda_sm3x_div_rn_noftz_f32_slowpath)
$__internal_1_$__cuda_sm3x_div_rn_noftz_f32_slowpath:
[----:B------:R-:W-:Y:S02]  /*aaf0*/  SHF.R.U32.HI R3, RZ, 0x17, R2 ;  /* 0x00000017ff037819 */ /* 0x000fe40000011602 */
[----:B------:R-:W-:Y:S02]  /*ab00*/  SHF.R.U32.HI R24, RZ, 0x17, R0 ;  /* 0x00000017ff187819 */ /* 0x000fe40000011600 */
[----:B------:R-:W-:Y:S02]  /*ab10*/  LOP3.LUT R3, R3, 0xff, RZ, 0xc0, !PT ;  /* 0x000000ff03037812 */ /* 0x000fe400078ec0ff */
[----:B------:R-:W-:-:S03]  /*ab20*/  LOP3.LUT R24, R24, 0xff, RZ, 0xc0, !PT ;  /* 0x000000ff18187812 */ /* 0x000fc600078ec0ff */
[----:B------:R-:W-:Y:S01]  /*ab30*/  VIADD R25, R3, 0xffffffff ;  /* 0xffffffff03197836 */ /* 0x000fe20000000000 */
[----:B------:R-:W-:-:S04]  /*ab40*/  IADD3 R8, PT, PT, R24, -0x1, RZ ;  /* 0xffffffff18087810 */ /* 0x000fc80007ffe0ff */
[----:B------:R-:W-:-:S04]  /*ab50*/  ISETP.GT.U32.AND P0, PT, R25, 0xfd, PT ;  /* 0x000000fd1900780c */ /* 0x000fc80003f04070 */
[----:B------:R-:W-:-:S13]  /*ab60*/  ISETP.GT.U32.OR P0, PT, R8, 0xfd, P0 ;  /* 0x000000fd0800780c */ /* 0x000fda0000704470 */
[----:B------:R-:W-:Y:S01]  /*ab70*/  @!P0 MOV R8, RZ ;  /* 0x000000ff00088202 */ /* 0x000fe20000000f00 */
[----:B------:R-:W-:Y:S06]  /*ab80*/  @!P0 BRA `(.L_x_175) ;  /* 0x0000000000608947 */ /* 0x000fec0003800000 */
[----:B------:R-:W-:Y:S02]  /*ab90*/  FSETP.GTU.FTZ.AND P0, PT, |R0|, +INF , PT ;  /* 0x7f8000000000780b */ /* 0x000fe40003f1c200 */
[----:B------:R-:W-:-:S04]  /*aba0*/  FSETP.GTU.FTZ.AND P1, PT, |R2|, +INF , PT ;  /* 0x7f8000000200780b */ /* 0x000fc80003f3c200 */
[----:B------:R-:W-:-:S13]  /*abb0*/  PLOP3.LUT P0, PT, P0, P1, PT, 0xf8, 0x8f ;  /* 0x00000000008f781c */ /* 0x000fda0000703f70 */
[----:B------:R-:W-:Y:S05]  /*abc0*/  @P0 BRA `(.L_x_176) ;  /* 0x0000000400480947 */ /* 0x000fea0003800000 */
[----:B------:R-:W-:-:S13]  /*abd0*/  LOP3.LUT P0, RZ, R2, 0x7fffffff, R0, 0xc8, !PT ;  /* 0x7fffffff02ff7812 */ /* 0x000fda000780c800 */
[----:B------:R-:W-:Y:S05]  /*abe0*/  @!P0 BRA `(.L_x_177) ;  /* 0x0000000400388947 */ /* 0x000fea0003800000 */
[----:B------:R-:W-:Y:S02]  /*abf0*/  FSETP.NEU.FTZ.AND P3, PT, |R0|, +INF , PT ;  /* 0x7f8000000000780b */ /* 0x000fe40003f7d200 */
[----:B------:R-:W-:Y:S02]  /*ac00*/  FSETP.NEU.FTZ.AND P1, PT, |R2|, +INF , PT ;  /* 0x7f8000000200780b */ /* 0x000fe40003f3d200 */
[----:B------:R-:W-:-:S11]  /*ac10*/  FSETP.NEU.FTZ.AND P0, PT, |R0|, +INF , PT ;  /* 0x7f8000000000780b */ /* 0x000fd60003f1d200 */
[----:B------:R-:W-:Y:S05]  /*ac20*/  @!P1 BRA !P3, `(.L_x_177) ;  /* 0x0000000400289947 */ /* 0x000fea0005800000 */
[----:B------:R-:W-:-:S04]  /*ac30*/  LOP3.LUT P3, RZ, R0, 0x7fffffff, RZ, 0xc0, !PT ;  /* 0x7fffffff00ff7812 */ /* 0x000fc8000786c0ff */
[----:B------:R-:W-:-:S13]  /*ac40*/  PLOP3.LUT P1, PT, P1, P3, PT, 0x2f, 0xf2 ;  /* 0x0000000000f2781c */ /* 0x000fda0000f26577 */
[----:B------:R-:W-:Y:S05]  /*ac50*/  @P1 BRA `(.L_x_178) ;  /* 0x0000000400141947 */ /* 0x000fea0003800000 */
[----:B------:R-:W-:-:S04]  /*ac60*/  LOP3.LUT P1, RZ, R2, 0x7fffffff, RZ, 0xc0, !PT ;  /* 0x7fffffff02ff7812 */ /* 0x000fc8000782c0ff */
[----:B------:R-:W-:-:S13]  /*ac70*/  PLOP3.LUT P0, PT, P0, P1, PT, 0x2f, 0xf2 ;  /* 0x0000000000f2781c */ /* 0x000fda0000702577 */
[----:B------:R-:W-:Y:S05]  /*ac80*/  @P0 BRA `(.L_x_179) ;  /* 0x0000000000fc0947 */ /* 0x000fea0003800000 */
[----:B------:R-:W-:Y:S01]  /*ac90*/  VIADD R8, R24, 0xffffffff ;  /* 0xffffffff18087836 */ /* 0x000fe20000000000 */
[----:B------:R-:W-:-:S04]  /*aca0*/  ISETP.GE.AND P1, PT, R25, RZ, PT ;  /* 0x000000ff1900720c */ /* 0x000fc80003f26270 */
[----:B------:R-:W-:-:S09]  /*acb0*/  ISETP.GE.AND P0, PT, R8, RZ, PT ;  /* 0x000000ff0800720c */ /* 0x000fd20003f06270 */
[----:B------:R-:W-:-:S04]  /*acc0*/  @!P1 FFMA R2, R2, 1.84467440737095516160e+19, RZ ;  /* 0x5f80000002029823 */ /* 0x000fc800000000ff */
[----:B------:R-:W-:Y:S01]  /*acd0*/  @P0 MOV R8, RZ ;  /* 0x000000ff00080202 */ /* 0x000fe20000000f00 */
[----:B------:R-:W-:Y:S01]  /*ace0*/  @!P0 FFMA R0, R0, 1.84467440737095516160e+19, RZ ;  /* 0x5f80000000008823 */ /* 0x000fe200000000ff */
[----:B------:R-:W-:-:S05]  /*acf0*/  @!P0 MOV R8, 0xffffffc0 ;  /* 0xffffffc000088802 */ /* 0x000fca0000000f00 */
[----:B------:R-:W-:-:S07]  /*ad00*/  @!P1 VIADD R8, R8, 0x40 ;  /* 0x0000004008089836 */ /* 0x000fce0000000000 */
.L_x_175:
[----:B------:R-:W-:Y:S02]  /*ad10*/  LEA R25, R3, 0xc0800000, 0x17 ;  /* 0xc080000003197811 */ /* 0x000fe400078eb8ff */
[----:B------:R-:W-:Y:S02]  /*ad20*/  IADD3 R24, PT, PT, R24, -0x7f, RZ ;  /* 0xffffff8118187810 */ /* 0x000fe40007ffe0ff */
[----:B------:R-:W-:-:S03]  /*ad30*/  IADD3 R2, PT, PT, -R25, R2, RZ ;  /* 0x0000000219027210 */ /* 0x000fc60007ffe1ff */
[C---:B------:R-:W-:Y:S01]  /*ad40*/  IMAD R0, R24.reuse, -0x800000, R0 ;  /* 0xff80000018007824 */ /* 0x040fe200078e0200 */
[----:B------:R0:W1:Y:S01]  /*ad50*/  MUFU.RCP R25, R2 ;  /* 0x0000000200197308 */ /* 0x0000620000001000 */
[----:B------:R-:W-:-:S05]  /*ad60*/  IADD3 R24, PT, PT, R24, 0x7f, -R3 ;  /* 0x0000007f18187810 */ /* 0x000fca0007ffe803 */
[----:B------:R-:W-:Y:S02]  /*ad70*/  IMAD.IADD R8, R24, 0x1, R8 ;  /* 0x0000000118087824 */ /* 0x000fe400078e0208 */
[----:B0-----:R-:W-:-:S04]  /*ad80*/  FADD.FTZ R2, -R2, -RZ ;  /* 0x800000ff02027221 */ /* 0x001fc80000010100 */
[----:B-1----:R-:W-:-:S04]  /*ad90*/  FFMA R26, R25, R2, 1 ;  /* 0x3f800000191a7423 */ /* 0x002fc80000000002 */
[----:B------:R-:W-:-:S04]  /*ada0*/  FFMA R26, R25, R26, R25 ;  /* 0x0000001a191a7223 */ /* 0x000fc80000000019 */
[----:B------:R-:W-:-:S04]  /*adb0*/  FFMA R25, R0, R26, RZ ;  /* 0x0000001a00197223 */ /* 0x000fc800000000ff */
[----:B------:R-:W-:-:S04]  /*adc0*/  FFMA R27, R2, R25, R0 ;  /* 0x00000019021b7223 */ /* 0x000fc80000000000 */
[----:B------:R-:W-:-:S04]  /*add0*/  FFMA R27, R26, R27, R25 ;  /* 0x0000001b1a1b7223 */ /* 0x000fc80000000019 */
[----:B------:R-:W-:-:S04]  /*ade0*/  FFMA R2, R2, R27, R0 ;  /* 0x0000001b02027223 */ /* 0x000fc80000000000 */
[----:B------:R-:W-:-:S05]  /*adf0*/  FFMA R0, R26, R2, R27 ;  /* 0x000000021a007223 */ /* 0x000fca000000001b */
[----:B------:R-:W-:-:S04]  /*ae00*/  SHF.R.U32.HI R3, RZ, 0x17, R0 ;  /* 0x00000017ff037819 */ /* 0x000fc80000011600 */
[----:B------:R-:W-:-:S04]  /*ae10*/  LOP3.LUT R3, R3, 0xff, RZ, 0xc0, !PT ;  /* 0x000000ff03037812 */ /* 0x000fc800078ec0ff */
[----:B------:R-:W-:-:S04]  /*ae20*/  IADD3 R3, PT, PT, R3, R8, RZ ;  /* 0x0000000803037210 */ /* 0x000fc80007ffe0ff */
[----:B------:R-:W-:-:S04]  /*ae30*/  IADD3 R24, PT, PT, R3, -0x1, RZ ;  /* 0xffffffff03187810 */ /* 0x000fc80007ffe0ff */
[----:B------:R-:W-:-:S13]  /*ae40*/  ISETP.GE.U32.AND P0, PT, R24, 0xfe, PT ;  /* 0x000000fe1800780c */ /* 0x000fda0003f06070 */
[----:B------:R-:W-:Y:S05]  /*ae50*/  @!P0 BRA `(.L_x_180) ;  /* 0x0000000000808947 */ /* 0x000fea0003800000 */
[----:B------:R-:W-:-:S13]  /*ae60*/  ISETP.GT.AND P0, PT, R3, 0xfe, PT ;  /* 0x000000fe0300780c */ /* 0x000fda0003f04270 */
[----:B------:R-:W-:Y:S05]  /*ae70*/  @P0 BRA `(.L_x_181) ;  /* 0x00000000006c0947 */ /* 0x000fea0003800000 */
[----:B------:R-:W-:-:S13]  /*ae80*/  ISETP.GE.AND P0, PT, R3, 0x1, PT ;  /* 0x000000010300780c */ /* 0x000fda0003f06270 */
[----:B------:R-:W-:Y:S05]  /*ae90*/  @P0 BRA `(.L_x_182) ;  /* 0x0000000000980947 */ /* 0x000fea0003800000 */
[----:B------:R-:W-:Y:S02]  /*aea0*/  ISETP.GE.AND P0, PT, R3, -0x18, PT ;  /* 0xffffffe80300780c */ /* 0x000fe40003f06270 */
[----:B------:R-:W-:-:S11]  /*aeb0*/  LOP3.LUT R0, R0, 0x80000000, RZ, 0xc0, !PT ;  /* 0x8000000000007812 */ /* 0x000fd600078ec0ff */
[----:B------:R-:W-:Y:S05]  /*aec0*/  @!P0 BRA `(.L_x_182) ;  /* 0x00000000008c8947 */ /* 0x000fea0003800000 */
[CCC-:B------:R-:W-:Y:S01]  /*aed0*/  FFMA.RZ R8, R26.reuse, R2.reuse, R27.reuse ;  /* 0x000000021a087223 */ /* 0x1c0fe2000000c01b */
[CCC-:B------:R-:W-:Y:S01]  /*aee0*/  FFMA.RP R24, R26.reuse, R2.reuse, R27.reuse ;  /* 0x000000021a187223 */ /* 0x1c0fe2000000801b */
[----:B------:R-:W-:Y:S01]  /*aef0*/  FFMA.RM R26, R26, R2, R27 ;  /* 0x000000021a1a7223 */ /* 0x000fe2000000401b */
[C---:B------:R-:W-:Y:S01]  /*af00*/  VIADD R2, R3.reuse, 0x20 ;  /* 0x0000002003027836 */ /* 0x040fe20000000000 */
[C---:B------:R-:W-:Y:S02]  /*af10*/  ISETP.NE.AND P3, PT, R3.reuse, RZ, PT ;  /* 0x000000ff0300720c */ /* 0x040fe40003f65270 */
[----:B------:R-:W-:Y:S02]  /*af20*/  LOP3.LUT R8, R8, 0x7fffff, RZ, 0xc0, !PT ;  /* 0x007fffff08087812 */ /* 0x000fe400078ec0ff */
[----:B------:R-:W-:Y:S02]  /*af30*/  ISETP.NE.AND P1, PT, R3, RZ, PT ;  /* 0x000000ff0300720c */ /* 0x000fe40003f25270 */
[----:B------:R-:W-:-:S02]  /*af40*/  LOP3.LUT R8, R8, 0x800000, RZ, 0xfc, !PT ;  /* 0x0080000008087812 */ /* 0x000fc400078efcff */
[----:B------:R-:W-:Y:S02]  /*af50*/  IADD3 R3, PT, PT, -R3, RZ, RZ ;  /* 0x000000ff03037210 */ /* 0x000fe40007ffe1ff */
[----:B------:R-:W-:Y:S02]  /*af60*/  SHF.L.U32 R2, R8, R2, RZ ;  /* 0x0000000208027219 */ /* 0x000fe400000006ff */
[----:B------:R-:W-:Y:S02]  /*af70*/  FSETP.NEU.FTZ.AND P0, PT, R24, R26, PT ;  /* 0x0000001a1800720b */ /* 0x000fe40003f1d000 */
[----:B------:R-:W-:Y:S02]  /*af80*/  SEL R3, R3, RZ, P3 ;  /* 0x000000ff03037207 */ /* 0x000fe40001800000 */
[----:B------:R-:W-:Y:S02]  /*af90*/  ISETP.NE.AND P1, PT, R2, RZ, P1 ;  /* 0x000000ff0200720c */ /* 0x000fe40000f25270 */
[----:B------:R-:W-:-:S02]  /*afa0*/  SHF.R.U32.HI R8, RZ, R3, R8 ;  /* 0x00000003ff087219 */ /* 0x000fc40000011608 */
[----:B------:R-:W-:Y:S02]  /*afb0*/  PLOP3.LUT P0, PT, P0, P1, PT, 0xf8, 0x8f ;  /* 0x00000000008f781c */ /* 0x000fe40000703f70 */
[----:B------:R-:W-:Y:S02]  /*afc0*/  SHF.R.U32.HI R3, RZ, 0x1, R8 ;  /* 0x00000001ff037819 */ /* 0x000fe40000011608 */
[----:B------:R-:W-:-:S04]  /*afd0*/  SEL R2, RZ, 0x1, !P0 ;  /* 0x00000001ff027807 */ /* 0x000fc80004000000 */
[----:B------:R-:W-:-:S04]  /*afe0*/  LOP3.LUT R2, R2, 0x1, R3, 0xf8, !PT ;  /* 0x0000000102027812 */ /* 0x000fc800078ef803 */
[----:B------:R-:W-:-:S04]  /*aff0*/  LOP3.LUT R2, R2, R8, RZ, 0xc0, !PT ;  /* 0x0000000802027212 */ /* 0x000fc800078ec0ff */
[----:B------:R-:W-:-:S04]  /*b000*/  IADD3 R2, PT, PT, R3, R2, RZ ;  /* 0x0000000203027210 */ /* 0x000fc80007ffe0ff */
[----:B------:R-:W-:Y:S01]  /*b010*/  LOP3.LUT R0, R2, R0, RZ, 0xfc, !PT ;  /* 0x0000000002007212 */ /* 0x000fe200078efcff */
[----:B------:R-:W-:Y:S06]  /*b020*/  BRA `(.L_x_182) ;  /* 0x0000000000347947 */ /* 0x000fec0003800000 */
.L_x_181:
[----:B------:R-:W-:-:S04]  /*b030*/  LOP3.LUT R0, R0, 0x80000000, RZ, 0xc0, !PT ;  /* 0x8000000000007812 */ /* 0x000fc800078ec0ff */
[----:B------:R-:W-:Y:S01]  /*b040*/  LOP3.LUT R0, R0, 0x7f800000, RZ, 0xfc, !PT ;  /* 0x7f80000000007812 */ /* 0x000fe200078efcff */
[----:B------:R-:W-:Y:S06]  /*b050*/  BRA `(.L_x_182) ;  /* 0x0000000000287947 */ /* 0x000fec0003800000 */
.L_x_180:
[----:B------:R-:W-:Y:S01]  /*b060*/  IMAD R0, R8, 0x800000, R0 ;  /* 0x0080000008007824 */ /* 0x000fe200078e0200 */
[----:B------:R-:W-:Y:S06]  /*b070*/  BRA `(.L_x_182) ;  /* 0x0000000000207947 */ /* 0x000fec0003800000 */
.L_x_179:
[----:B------:R-:W-:-:S04]  /*b080*/  LOP3.LUT R0, R2, 0x80000000, R0, 0x48, !PT ;  /* 0x8000000002007812 */ /* 0x000fc800078e4800 */
[----:B------:R-:W-:Y:S01]  /*b090*/  LOP3.LUT R0, R0, 0x7f800000, RZ, 0xfc, !PT ;  /* 0x7f80000000007812 */ /* 0x000fe200078efcff */
[----:B------:R-:W-:Y:S06]  /*b0a0*/  BRA `(.L_x_182) ;  /* 0x0000000000147947 */ /* 0x000fec0003800000 */
.L_x_178:
[----:B------:R-:W-:Y:S01]  /*b0b0*/  LOP3.LUT R0, R2, 0x80000000, R0, 0x48, !PT ;  /* 0x8000000002007812 */ /* 0x000fe200078e4800 */
[----:B------:R-:W-:Y:S06]  /*b0c0*/  BRA `(.L_x_182) ;  /* 0x00000000000c7947 */ /* 0x000fec0003800000 */
.L_x_177:
[----:B------:R-:W0:Y:S01]  /*b0d0*/  MUFU.RSQ R0, -QNAN ;  /* 0xffc0000000007908 */ /* 0x000e220000001400 */
[----:B------:R-:W-:Y:S05]  /*b0e0*/  BRA `(.L_x_182) ;  /* 0x0000000000047947 */ /* 0x000fea0003800000 */
.L_x_176:
[----:B------:R-:W-:-:S07]  /*b0f0*/  FADD.FTZ R0, R0, R2 ;  /* 0x0000000200007221 */ /* 0x000fce0000010000 */
.L_x_182:
[----:B------:R-:W-:Y:S01]  /*b100*/  HFMA2 R3, -RZ, RZ, 0, 0 ;  /* 0x00000000ff037431 */ /* 0x000fe200000001ff */
[----:B------:R-:W-:-:S04]  /*b110*/  MOV R2, R7 ;  /* 0x0000000700027202 */ /* 0x000fc80000000f00 */
[----:B0-----:R-:W-:Y:S05]  /*b120*/  RET.REL.NODEC R2 `(_Z16CompressKVKernelPKfS0_PfS1_S0_S0_S0_S0_S1_iiii) ;  /* 0xffffff4c02b47950 */ /* 0x001fea0003c3ffff */
.L_x_183:
        /* <DEDUP_REMOVED lines=13> */
.L_x_240:


//--------------------- .text._Z17TopKRoutingKernelPKfPiPfiii --------------------------
	.section	.text._Z17TopKRoutingKernelPKfPiPfiii,"ax",@progbits
	.align	128
        .global         _Z17TopKRoutingKernelPKfPiPfiii
        .type           _Z17TopKRoutingKernelPKfPiPfiii,@function
        .size           _Z17TopKRoutingKernelPKfPiPfiii,(.L_x_246 - _Z17TopKRoutingKernelPKfPiPfiii)
        .other          _Z17TopKRoutingKernelPKfPiPfiii,@"STO_CUDA_ENTRY STV_DEFAULT"
_Z17TopKRoutingKernelPKfPiPfiii:
.text._Z17TopKRoutingKernelPKfPiPfiii:
[----:B------:R-:W-:Y:S08]  /*0000*/  LDC R1, c[0x0][0x37c] ;  /* 0x0000df00ff017b82 */ /* 0x000ff00000000800 */
[----:B------:R-:W0:Y:S08]  /*0010*/  S2UR UR9, SR_CTAID.X ;  /* 0x00000000000979c3 */ /* 0x000e300000002500 */
[----:B------:R-:W0:Y:S02]  /*0020*/  LDC R0, c[0x0][0x39c] ;  /* 0x0000e700ff007b82 */ /* 0x000e240000000800 */
[----:B0-----:R-:W-:-:S13]  /*0030*/  ISETP.LE.AND P0, PT, R0, UR9, PT ;  /* 0x0000000900007c0c */ /* 0x001fda000bf03270 */
[----:B------:R-:W-:Y:S05]  /*0040*/  @P0 EXIT ;  /* 0x000000000000094d */ /* 0x000fea0003800000 */
[----:B------:R-:W0:Y:S01]  /*0050*/  S2R R9, SR_TID.X ;  /* 0x0000000000097919 */ /* 0x000e220000002100 */
[----:B------:R-:W0:Y:S01]  /*0060*/  LDC R4, c[0x0][0x398] ;  /* 0x0000e600ff047b82 */ /* 0x000e220000000800 */
[----:B------:R-:W1:Y:S01]  /*0070*/  LDCU.64 UR10, c[0x0][0x358] ;  /* 0x00006b00ff0a77ac */ /* 0x000e620008000a00 */
[----:B0-----:R-:W-:-:S13]  /*0080*/  ISETP.GE.U32.AND P0, PT, R9, R4, PT ;  /* 0x000000040900720c */ /* 0x001fda0003f06070 */
[----:B------:R-:W0:Y:S01]  /*0090*/  @!P0 LDC.64 R6, c[0x0][0x380] ;  /* 0x0000e000ff068b82 */ /* 0x000e220000000a00 */
[----:B------:R-:W-:-:S05]  /*00a0*/  @!P0 IMAD R0, R4, UR9, RZ ;  /* 0x0000000904008c24 */ /* 0x000fca000f8e02ff */
[----:B------:R-:W-:-:S04]  /*00b0*/  @!P0 IADD3 R3, P1, PT, R0, R9, RZ ;  /* 0x0000000900038210 */ /* 0x000fc80007f3e0ff */
[----:B------:R-:W-:Y:S02]  /*00c0*/  @!P0 LEA.HI.X.SX32 R0, R0, RZ, 0x1, P1 ;  /* 0x000000ff00008211 */ /* 0x000fe400008f0eff */
[----:B0-----:R-:W-:-:S04]  /*00d0*/  @!P0 LEA R2, P1, R3, R6, 0x2 ;  /* 0x0000000603028211 */ /* 0x001fc800078210ff */
[----:B------:R-:W-:-:S06]  /*00e0*/  @!P0 LEA.HI.X R3, R3, R7, R0, 0x2, P1 ;  /* 0x0000000703038211 */ /* 0x000fcc00008f1400 */
[----:B-1----:R-:W2:Y:S01]  /*00f0*/  @!P0 LDG.E R3, desc[UR10][R2.64] ;  /* 0x0000000a02038981 */ /* 0x002ea2000c1e1900 */
[----:B------:R-:W0:Y:S01]  /*0100*/  S2UR UR7, SR_CgaCtaId ;  /* 0x00000000000779c3 */ /* 0x000e220000008800 */
[----:B------:R-:W-:Y:S01]  /*0110*/  UMOV UR4, 0x400 ;  /* 0x0000040000047882 */ /* 0x000fe20000000000 */
[----:B------:R-:W-:Y:S01]  /*0120*/  BSSY.RECONVERGENT B0, `(.L_x_184) ;  /* 0x0000027000007945 */ /* 0x000fe20003800200 */
[----:B------:R-:W-:Y:S02]  /*0130*/  UIADD3 UR6, UPT, UPT, UR4, 0x100, URZ ;  /* 0x0000010004067890 */ /* 0x000fe4000fffe0ff */
[----:B0-----:R-:W-:Y:S02]  /*0140*/  ULEA UR5, UR7, UR4, 0x18 ;  /* 0x0000000407057291 */ /* 0x001fe4000f8ec0ff */
[----:B------:R-:W-:-:S04]  /*0150*/  ULEA UR6, UR7, UR6, 0x18 ;  /* 0x0000000607067291 */ /* 0x000fc8000f8ec0ff */
[C---:B------:R-:W-:Y:S02]  /*0160*/  LEA R0, R9.reuse, UR5, 0x2 ;  /* 0x0000000509007c11 */ /* 0x040fe4000f8e10ff */
[----:B------:R-:W-:-:S03]  /*0170*/  LEA R6, R9, UR6, 0x2 ;  /* 0x0000000609067c11 */ /* 0x000fc6000f8e10ff */
[----:B--2---:R0:W-:Y:S04]  /*0180*/  @!P0 STS [R0], R3 ;  /* 0x0000000300008388 */ /* 0x0041e80000000800 */
[----:B------:R0:W-:Y:S01]  /*0190*/  @!P0 STS [R6], R9 ;  /* 0x0000000906008388 */ /* 0x0001e20000000800 */
[----:B------:R-:W-:Y:S01]  /*01a0*/  BAR.SYNC.DEFER_BLOCKING 0x0 ;  /* 0x0000000000007b1d */ /* 0x000fe20000010000 */
[----:B------:R-:W-:-:S04]  /*01b0*/  ISETP.GE.AND P0, PT, R4, 0x2, PT ;  /* 0x000000020400780c */ /* 0x000fc80003f06270 */
[----:B------:R-:W-:-:S13]  /*01c0*/  ISETP.NE.OR P0, PT, R9, RZ, !P0 ;  /* 0x000000ff0900720c */ /* 0x000fda0004705670 */
[----:B0-----:R-:W-:Y:S05]  /*01d0*/  @P0 BRA `(.L_x_185) ;  /* 0x00000000006c0947 */ /* 0x001fea0003800000 */
[----:B------:R-:W-:-:S05]  /*01e0*/  UMOV UR7, 0x1 ;  /* 0x0000000100077882 */ /* 0x000fca0000000000 */
.L_x_188:
[----:B------:R-:W-:Y:S02]  /*01f0*/  ULEA UR8, UR7, UR6, 0x2 ;  /* 0x0000000607087291 */ /* 0x000fe4000f8e10ff */
[----:B------:R-:W-:-:S07]  /*0200*/  ULEA UR4, UR7, UR5, 0x2 ;  /* 0x0000000507047291 */ /* 0x000fce000f8e10ff */
[----:B-1----:R-:W0:Y:S02]  /*0210*/  LDS R5, [UR8] ;  /* 0x00000008ff057984 */ /* 0x002e240008000800 */
[----:B------:R-:W1:Y:S02]  /*0220*/  LDCU UR8, c[0x0][0x398] ;  /* 0x00007300ff0877ac */ /* 0x000e640008000800 */
[----:B------:R-:W2:Y:S01]  /*0230*/  LDS R3, [UR4] ;  /* 0x00000004ff037984 */ /* 0x000ea20008000800 */
[----:B------:R-:W-:Y:S01]  /*0240*/  UMOV UR4, UR7 ;  /* 0x0000000700047c82 */ /* 0x000fe20008000000 */
[----:B------:R-:W-:-:S04]  /*0250*/  UIADD3 UR7, UPT, UPT, UR7, 0x1, URZ ;  /* 0x0000000107077890 */ /* 0x000fc8000fffe0ff */
[----:B-1----:R-:W-:-:S11]  /*0260*/  UISETP.NE.AND UP1, UPT, UR7, UR8, UPT ;  /* 0x000000080700728c */ /* 0x002fd6000bf25270 */
.L_x_187:
[----:B------:R-:W-:-:S09]  /*0270*/  ULEA UR12, UR4, UR5, 0x2 ;  /* 0x00000005040c7291 */ /* 0x000fd2000f8e10ff */
[----:B------:R-:W2:Y:S02]  /*0280*/  LDS R4, [UR12+-0x4] ;  /* 0xfffffc0cff047984 */ /* 0x000ea40008000800 */
[----:B--2---:R-:W-:-:S13]  /*0290*/  FSETP.GEU.AND P0, PT, R4, R3, PT ;  /* 0x000000030400720b */ /* 0x004fda0003f0e000 */
[----:B------:R-:W-:Y:S05]  /*02a0*/  @P0 BRA `(.L_x_186) ;  /* 0x0000000000240947 */ /* 0x000fea0003800000 */
[----:B------:R-:W-:Y:S01]  /*02b0*/  ULEA UR8, UR4, UR6, 0x2 ;  /* 0x0000000604087291 */ /* 0x000fe2000f8e10ff */
[----:B------:R-:W-:Y:S01]  /*02c0*/  STS [UR12], R4 ;  /* 0x00000004ff007988 */ /* 0x000fe2000800080c */
[----:B------:R-:W-:-:S07]  /*02d0*/  UISETP.GT.AND UP0, UPT, UR4, 0x1, UPT ;  /* 0x000000010400788c */ /* 0x000fce000bf04270 */
[----:B------:R-:W1:Y:S04]  /*02e0*/  LDS R2, [UR8+-0x4] ;  /* 0xfffffc08ff027984 */ /* 0x000e680008000800 */
[----:B-1----:R1:W-:Y:S01]  /*02f0*/  STS [UR8], R2 ;  /* 0x00000002ff007988 */ /* 0x0023e20008000808 */
[----:B------:R-:W-:-:S07]  /*0300*/  UIADD3 UR8, UPT, UPT, UR4, -0x1, URZ ;  /* 0xffffffff04087890 */ /* 0x000fce000fffe0ff */
[----:B------:R-:W-:Y:S01]  /*0310*/  UMOV UR4, UR8 ;  /* 0x0000000800047c82 */ /* 0x000fe20008000000 */
[----:B-1----:R-:W-:Y:S05]  /*0320*/  BRA.U UP0, `(.L_x_187) ;  /* 0xfffffffd00d07547 */ /* 0x002fea000b83ffff */
[----:B------:R-:W-:-:S05]  /*0330*/  UMOV UR4, URZ ;  /* 0x000000ff00047c82 */ /* 0x000fca0008000000 */
.L_x_186:
[----:B------:R-:W-:Y:S02]  /*0340*/  ULEA UR8, UR4, UR5, 0x2 ;  /* 0x0000000504087291 */ /* 0x000fe4000f8e10ff */
[----:B------:R-:W-:-:S07]  /*0350*/  ULEA UR4, UR4, UR6, 0x2 ;  /* 0x0000000604047291 */ /* 0x000fce000f8e10ff */
[----:B------:R1:W-:Y:S04]  /*0360*/  STS [UR8], R3 ;  /* 0x00000003ff007988 */ /* 0x0003e80008000808 */
[----:B0-----:R1:W-:Y:S01]  /*0370*/  STS [UR4], R5 ;  /* 0x00000005ff007988 */ /* 0x0013e20008000804 */
[----:B------:R-:W-:Y:S05]  /*0380*/  BRA.U UP1, `(.L_x_188) ;  /* 0xfffffffd01987547 */ /* 0x000fea000b83ffff */
.L_x_185:
[----:B------:R-:W-:Y:S05]  /*0390*/  BSYNC.RECONVERGENT B0 ;  /* 0x0000000000007941 */ /* 0x000fea0003800200 */
.L_x_184:
[----:B------:R-:W0:Y:S08]  /*03a0*/  LDC R8, c[0x0][0x3a0] ;  /* 0x0000e800ff087b82 */ /* 0x000e300000000800 */
[----:B------:R-:W-:Y:S01]  /*03b0*/  BAR.SYNC.DEFER_BLOCKING 0x0 ;  /* 0x0000000000007b1d */ /* 0x000fe20000010000 */
[----:B0-----:R-:W-:-:S13]  /*03c0*/  ISETP.GE.U32.AND P0, PT, R9, R8, PT ;  /* 0x000000080900720c */ /* 0x001fda0003f06070 */
[----:B------:R-:W-:Y:S05]  /*03d0*/  @P0 EXIT ;  /* 0x000000000000094d */ /* 0x000fea0003800000 */
[----:B------:R-:W0:Y:S01]  /*03e0*/  LDS R7, [R6] ;  /* 0x0000000006077984 */ /* 0x000e220000000800 */
[----:B-1----:R-:W1:Y:S01]  /*03f0*/  LDC.64 R2, c[0x0][0x388] ;  /* 0x0000e200ff027b82 */ /* 0x002e620000000a00 */
[----:B------:R-:W-:Y:S02]  /*0400*/  IMAD R9, R8, UR9, R9 ;  /* 0x0000000908097c24 */ /* 0x000fe4000f8e0209 */
[----:B------:R-:W2:Y:S05]  /*0410*/  LDS R11, [R0] ;  /* 0x00000000000b7984 */ /* 0x000eaa0000000800 */
[----:B------:R-:W3:Y:S01]  /*0420*/  LDC.64 R4, c[0x0][0x390] ;  /* 0x0000e400ff047b82 */ /* 0x000ee20000000a00 */
[----:B-1----:R-:W-:-:S04]  /*0430*/  IMAD.WIDE.U32 R2, R9, 0x4, R2 ;  /* 0x0000000409027825 */ /* 0x002fc800078e0002 */
[----:B---3--:R-:W-:Y:S01]  /*0440*/  IMAD.WIDE.U32 R4, R9, 0x4, R4 ;  /* 0x0000000409047825 */ /* 0x008fe200078e0004 */
[----:B0-----:R-:W-:Y:S04]  /*0450*/  STG.E desc[UR10][R2.64], R7 ;  /* 0x0000000702007986 */ /* 0x001fe8000c10190a */
[----:B--2---:R-:W-:Y:S01]  /*0460*/  STG.E desc[UR10][R4.64], R11 ;  /* 0x0000000b04007986 */ /* 0x004fe2000c10190a */
[----:B------:R-:W-:Y:S05]  /*0470*/  EXIT ;  /* 0x000000000000794d */ /* 0x000fea0003800000 */
.L_x_189:
        /* <DEDUP_REMOVED lines=16> */
.L_x_246:


//--------------------- .text._Z24EstimateImportanceKernelPKfS0_Pfii --------------------------
	.section	.text._Z24EstimateImportanceKernelPKfS0_Pfii,"ax",@progbits
	.align	128
        .global         _Z24EstimateImportanceKernelPKfS0_Pfii
        .type           _Z24EstimateImportanceKernelPKfS0_Pfii,@function
        .size           _Z24EstimateImportanceKernelPKfS0_Pfii,(.L_x_241 - _Z24EstimateImportanceKernelPKfS0_Pfii)
        .other          _Z24EstimateImportanceKernelPKfS0_Pfii,@"STO_CUDA_ENTRY STV_DEFAULT"
_Z24EstimateImportanceKernelPKfS0_Pfii:
.text._Z24EstimateImportanceKernelPKfS0_Pfii:
        /* <DEDUP_REMOVED lines=8> */
[----:B------:R-:W0:Y:S01]  /*0080*/  LDCU UR5, c[0x0][0x398] ;  /* 0x00007300ff0577ac */ /* 0x000e220008000800 */
[----:B------:R-:W-:Y:S01]  /*0090*/  HFMA2 R17, -RZ, RZ, 0, 0 ;  /* 0x00000000ff117431 */ /* 0x000fe200000001ff */
[----:B------:R-:W1:Y:S01]  /*00a0*/  LDCU.64 UR8, c[0x0][0x358] ;  /* 0x00006b00ff0877ac */ /* 0x000e620008000a00 */
[----:B0-----:R-:W-:-:S09]  /*00b0*/  UISETP.GE.AND UP0, UPT, UR5, 0x1, UPT ;  /* 0x000000010500788c */ /* 0x001fd2000bf06270 */
[----:B-1----:R-:W-:Y:S05]  /*00c0*/  BRA.U !UP0, `(.L_x_190) ;  /* 0x0000001508987547 */ /* 0x002fea000b800000 */
[----:B------:R-:W-:Y:S02]  /*00d0*/  UISETP.GE.U32.AND UP0, UPT, UR5, 0x8, UPT ;  /* 0x000000080500788c */ /* 0x000fe4000bf06070 */
[----:B------:R-:W-:Y:S01]  /*00e0*/  IMAD R6, R5, UR5, RZ ;  /* 0x0000000505067c24 */ /* 0x000fe2000f8e02ff */
[----:B------:R-:W-:Y:S01]  /*00f0*/  MOV R17, RZ ;  /* 0x000000ff00117202 */ /* 0x000fe20000000f00 */
[----:B------:R-:W-:Y:S01]  /*0100*/  ULOP3.LUT UR6, UR5, 0x7, URZ, 0xc0, !UPT ;  /* 0x0000000705067892 */ /* 0x000fe2000f8ec0ff */
[----:B------:R-:W-:Y:S01]  /*0110*/  MOV R19, RZ ;  /* 0x000000ff00137202 */ /* 0x000fe20000000f00 */
[----:B------:R-:W-:Y:S01]  /*0120*/  UMOV UR4, URZ ;  /* 0x000000ff00047c82 */ /* 0x000fe20008000000 */
[----:B------:R-:W-:Y:S02]  /*0130*/  SHF.R.S32.HI R7, RZ, 0x1f, R6 ;  /* 0x0000001fff077819 */ /* 0x000fe40000011406 */
[----:B------:R-:W-:Y:S07]  /*0140*/  BRA.U !UP0, `(.L_x_191) ;  /* 0x0000000908c47547 */ /* 0x000fee000b800000 */
[----:B------:R-:W-:Y:S01]  /*0150*/  MOV R17, RZ ;  /* 0x000000ff00117202 */ /* 0x000fe20000000f00 */
[----:B------:R-:W-:Y:S01]  /*0160*/  ULOP3.LUT UR4, UR5, 0x7ffffff8, URZ, 0xc0, !UPT ;  /* 0x7ffffff805047892 */ /* 0x000fe2000f8ec0ff */
[----:B------:R-:W0:Y:S02]  /*0170*/  LDCU.64 UR10, c[0x0][0x380] ;  /* 0x00007000ff0a77ac */ /* 0x000e240008000a00 */
[----:B------:R-:W-:-:S09]  /*0180*/  UMOV UR5, URZ ;  /* 0x000000ff00057c82 */ /* 0x000fd20008000000 */
.L_x_208:
[----:B------:R-:W-:-:S04]  /*0190*/  IADD3 R0, P0, PT, R6, UR5, RZ ;  /* 0x0000000506007c10 */ /* 0x000fc8000ff1e0ff */
[----:B------:R-:W-:Y:S02]  /*01a0*/  IADD3.X R3, PT, PT, RZ, R7, RZ, P0, !PT ;  /* 0x00000007ff037210 */ /* 0x000fe400007fe4ff */
[----:B0-----:R-:W-:-:S04]  /*01b0*/  LEA R20, P0, R0, UR10, 0x2 ;  /* 0x0000000a00147c11 */ /* 0x001fc8000f8010ff */
[----:B------:R-:W-:-:S05]  /*01c0*/  LEA.HI.X R21, R0, UR11, R3, 0x2, P0 ;  /* 0x0000000b00157c11 */ /* 0x000fca00080f1403 */
[----:B------:R-:W2:Y:S01]  /*01d0*/  LDG.E R14, desc[UR8][R20.64] ;  /* 0x00000008140e7981 */ /* 0x000ea2000c1e1900 */
[----:B------:R-:W-:Y:S01]  /*01e0*/  UIADD3 UR7, UPT, UPT, UR5, 0x1, URZ ;  /* 0x0000000105077890 */ /* 0x000fe2000fffe0ff */
[----:B------:R-:W-:Y:S05]  /*01f0*/  BSSY.RECONVERGENT B2, `(.L_x_192) ;  /* 0x000000e000027945 */ /* 0x000fea0003800200 */
[----:B------:R-:W-:-:S04]  /*0200*/  I2FP.F32.U32 R9, UR7 ;  /* 0x0000000700097c45 */ /* 0x000fc80008201000 */
[----:B------:R-:W0:Y:S02]  /*0210*/  MUFU.RCP R2, R9 ;  /* 0x0000000900027308 */ /* 0x000e240000001000 */
[----:B0-----:R-:W-:-:S04]  /*0220*/  FFMA R3, -R9, R2, 1 ;  /* 0x3f80000009037423 */ /* 0x001fc80000000102 */
[----:B------:R-:W-:Y:S01]  /*0230*/  FFMA R3, R2, R3, R2 ;  /* 0x0000000302037223 */ /* 0x000fe20000000002 */
[----:B--2---:R-:W-:-:S04]  /*0240*/  FADD R0, R14, -R19 ;  /* 0x800000130e007221 */ /* 0x004fc80000000000 */
[----:B------:R-:W0:Y:S01]  /*0250*/  FCHK P0, R0, R9 ;  /* 0x0000000900007302 */ /* 0x000e220000000000 */
[----:B------:R-:W-:-:S04]  /*0260*/  FFMA R2, R0, R3, RZ ;  /* 0x0000000300027223 */ /* 0x000fc800000000ff */
[----:B------:R-:W-:-:S04]  /*0270*/  FFMA R4, -R9, R2, R0 ;  /* 0x0000000209047223 */ /* 0x000fc80000000100 */
[----:B------:R-:W-:Y:S01]  /*0280*/  FFMA R2, R3, R4, R2 ;  /* 0x0000000403027223 */ /* 0x000fe20000000002 */
[----:B0-----:R-:W-:Y:S06]  /*0290*/  @!P0 BRA `(.L_x_193) ;  /* 0x00000000000c8947 */ /* 0x001fec0003800000 */
[----:B------:R-:W-:Y:S02]  /*02a0*/  MOV R12, R0 ;  /* 0x00000000000c7202 */ /* 0x000fe40000000f00 */
[----:B------:R-:W-:-:S07]  /*02b0*/  MOV R4, 0x2d0 ;  /* 0x000002d000047802 */ /* 0x000fce0000000f00 */
[----:B------:R-:W-:Y:S05]  /*02c0*/  CALL.REL.NOINC `($__internal_2_$__cuda_sm3x_div_rn_noftz_f32_slowpath) ;  /* 0x0000001400687944 */ /* 0x000fea0003c00000 */
.L_x_193:
[----:B------:R-:W-:Y:S05]  /*02d0*/  BSYNC.RECONVERGENT B2 ;  /* 0x0000000000027941 */ /* 0x000fea0003800200 */
.L_x_192:
[----:B------:R-:W2:Y:S01]  /*02e0*/  LDG.E R15, desc[UR8][R20.64+0x4] ;  /* 0x00000408140f7981 */ /* 0x000ea2000c1e1900 */
[----:B------:R-:W-:Y:S01]  /*02f0*/  UIADD3 UR7, UPT, UPT, UR5, 0x2, URZ ;  /* 0x0000000205077890 */ /* 0x000fe2000fffe0ff */
[----:B------:R-:W-:Y:S01]  /*0300*/  FADD R19, R2, R19 ;  /* 0x0000001302137221 */ /* 0x000fe20000000000 */
[----:B------:R-:W-:Y:S03]  /*0310*/  BSSY.RECONVERGENT B2, `(.L_x_194) ;  /* 0x0000011000027945 */ /* 0x000fe60003800200 */
[----:B------:R-:W-:Y:S01]  /*0320*/  FADD R14, R14, -R19 ;  /* 0x800000130e0e7221 */ /* 0x000fe20000000000 */
[----:B------:R-:W-:-:S03]  /*0330*/  I2FP.F32.U32 R8, UR7 ;  /* 0x0000000700087c45 */ /* 0x000fc60008201000 */
[----:B------:R-:W-:Y:S01]  /*0340*/  FFMA R14, R0, R14, R17 ;  /* 0x0000000e000e7223 */ /* 0x000fe20000000011 */
[----:B------:R-:W0:Y:S02]  /*0350*/  MUFU.RCP R4, R8 ;  /* 0x0000000800047308 */ /* 0x000e240000001000 */
[----:B0-----:R-:W-:-:S04]  /*0360*/  FFMA R9, -R8, R4, 1 ;  /* 0x3f80000008097423 */ /* 0x001fc80000000104 */
[----:B------:R-:W-:Y:S01]  /*0370*/  FFMA R4, R4, R9, R4 ;  /* 0x0000000904047223 */ /* 0x000fe20000000004 */
[----:B--2---:R-:W-:-:S04]  /*0380*/  FADD R3, -R19, R15 ;  /* 0x0000000f13037221 */ /* 0x004fc80000000100 */
[----:B------:R-:W0:Y:S01]  /*0390*/  FCHK P0, R3, R8 ;  /* 0x0000000803007302 */ /* 0x000e220000000000 */
[----:B------:R-:W-:-:S04]  /*03a0*/  FFMA R9, R3, R4, RZ ;  /* 0x0000000403097223 */ /* 0x000fc800000000ff */
[----:B------:R-:W-:-:S04]  /*03b0*/  FFMA R2, -R8, R9, R3 ;  /* 0x0000000908027223 */ /* 0x000fc80000000103 */
[----:B------:R-:W-:Y:S01]  /*03c0*/  FFMA R2, R4, R2, R9 ;  /* 0x0000000204027223 */ /* 0x000fe20000000009 */
[----:B0-----:R-:W-:Y:S06]  /*03d0*/  @!P0 BRA `(.L_x_195) ;  /* 0x0000000000108947 */ /* 0x001fec0003800000 */
[----:B------:R-:W-:Y:S02]  /*03e0*/  MOV R9, R8 ;  /* 0x0000000800097202 */ /* 0x000fe40000000f00 */
[----:B------:R-:W-:Y:S02]  /*03f0*/  MOV R12, R3 ;  /* 0x00000003000c7202 */ /* 0x000fe40000000f00 */
[----:B------:R-:W-:-:S07]  /*0400*/  MOV R4, 0x420 ;  /* 0x0000042000047802 */ /* 0x000fce0000000f00 */
[----:B------:R-:W-:Y:S05]  /*0410*/  CALL.REL.NOINC `($__internal_2_$__cuda_sm3x_div_rn_noftz_f32_slowpath) ;  /* 0x0000001400147944 */ /* 0x000fea0003c00000 */
.L_x_195:
[----:B------:R-:W-:Y:S05]  /*0420*/  BSYNC.RECONVERGENT B2 ;  /* 0x0000000000027941 */ /* 0x000fea0003800200 */
.L_x_194:
        /* <DEDUP_REMOVED lines=20> */
.L_x_197:
[----:B------:R-:W-:Y:S05]  /*0570*/  BSYNC.RECONVERGENT B2 ;  /* 0x0000000000027941 */ /* 0x000fea0003800200 */
.L_x_196:
        /* <DEDUP_REMOVED lines=20> */
.L_x_199:
[----:B------:R-:W-:Y:S05]  /*06c0*/  BSYNC.RECONVERGENT B2 ;  /* 0x0000000000027941 */ /* 0x000fea0003800200 */
.L_x_198:
        /* <DEDUP_REMOVED lines=20> */
.L_x_201:
[----:B------:R-:W-:Y:S05]  /*0810*/  BSYNC.RECONVERGENT B2 ;  /* 0x0000000000027941 */ /* 0x000fea0003800200 */
.L_x_200:
        /* <DEDUP_REMOVED lines=20> */
.L_x_203:
[----:B------:R-:W-:Y:S05]  /*0960*/  BSYNC.RECONVERGENT B2 ;  /* 0x0000000000027941 */ /* 0x000fea0003800200 */
.L_x_202:
        /* <DEDUP_REMOVED lines=20> */
.L_x_205:
[----:B------:R-:W-:Y:S05]  /*0ab0*/  BSYNC.RECONVERGENT B2 ;  /* 0x0000000000027941 */ /* 0x000fea0003800200 */
.L_x_204:
        /* <DEDUP_REMOVED lines=20> */
.L_x_207:
[----:B------:R-:W-:Y:S05]  /*0c00*/  BSYNC.RECONVERGENT B2 ;  /* 0x0000000000027941 */ /* 0x000fea0003800200 */
.L_x_206:
[----:B------:R-:W-:Y:S01]  /*0c10*/  UISETP.NE.AND UP0, UPT, UR5, UR4, UPT ;  /* 0x000000040500728c */ /* 0x000fe2000bf05270 */
[----:B------:R-:W-:-:S04]  /*0c20*/  FADD R19, R19, R2 ;  /* 0x0000000213137221 */ /* 0x000fc80000000000 */
[----:B------:R-:W-:-:S04]  /*0c30*/  FADD R17, R20, -R19 ;  /* 0x8000001314117221 */ /* 0x000fc80000000000 */
[----:B------:R-:W-:Y:S01]  /*0c40*/  FFMA R17, R3, R17, R14 ;  /* 0x0000001103117223 */ /* 0x000fe2000000000e */
[----:B------:R-:W-:Y:S06]  /*0c50*/  BRA.U UP0, `(.L_x_208) ;  /* 0xfffffff5004c7547 */ /* 0x000fec000b83ffff */
.L_x_191:
[----:B------:R-:W-:-:S09]  /*0c60*/  UISETP.NE.AND UP0, UPT, UR6, URZ, UPT ;  /* 0x000000ff0600728c */ /* 0x000fd2000bf05270 */
[----:B------:R-:W-:Y:S05]  /*0c70*/  BRA.U !UP0, `(.L_x_190) ;  /* 0x0000000908ac7547 */ /* 0x000fea000b800000 */
[----:B------:R-:W0:Y:S01]  /*0c80*/  LDCU UR5, c[0x0][0x398] ;  /* 0x00007300ff0577ac */ /* 0x000e220008000800 */
[----:B------:R-:W-:Y:S02]  /*0c90*/  UISETP.GE.U32.AND UP0, UPT, UR6, 0x4, UPT ;  /* 0x000000040600788c */ /* 0x000fe4000bf06070 */
[----:B0-----:R-:W-:-:S07]  /*0ca0*/  ULOP3.LUT UR5, UR5, 0x3, URZ, 0xc0, !UPT ;  /* 0x0000000305057892 */ /* 0x001fce000f8ec0ff */
[----:B------:R-:W-:Y:S05]  /*0cb0*/  BRA.U !UP0, `(.L_x_209) ;  /* 0x0000000508647547 */ /* 0x000fea000b800000 */
[----:B------:R-:W0:Y:S01]  /*0cc0*/  LDCU.64 UR6, c[0x0][0x380] ;  /* 0x00007000ff0677ac */ /* 0x000e220008000a00 */
        /* <DEDUP_REMOVED lines=21> */
.L_x_211:
[----:B------:R-:W-:Y:S05]  /*0e20*/  BSYNC.RECONVERGENT B2 ;  /* 0x0000000000027941 */ /* 0x000fea0003800200 */
.L_x_210:
        /* <DEDUP_REMOVED lines=20> */
.L_x_213:
[----:B------:R-:W-:Y:S05]  /*0f70*/  BSYNC.RECONVERGENT B2 ;  /* 0x0000000000027941 */ /* 0x000fea0003800200 */
.L_x_212:
        /* <DEDUP_REMOVED lines=20> */
.L_x_215:
[----:B------:R-:W-:Y:S05]  /*10c0*/  BSYNC.RECONVERGENT B2 ;  /* 0x0000000000027941 */ /* 0x000fea0003800200 */
.L_x_214:
        /* <DEDUP_REMOVED lines=20> */
.L_x_217:
[----:B------:R-:W-:Y:S05]  /*1210*/  BSYNC.RECONVERGENT B2 ;  /* 0x0000000000027941 */ /* 0x000fea0003800200 */
.L_x_216:
[----:B------:R-:W-:-:S04]  /*1220*/  FADD R19, R19, R2 ;  /* 0x0000000213137221 */ /* 0x000fc80000000000 */
[----:B------:R-:W-:-:S04]  /*1230*/  FADD R14, R14, -R19 ;  /* 0x800000130e0e7221 */ /* 0x000fc80000000000 */
[----:B------:R-:W-:-:S07]  /*1240*/  FFMA R17, R17, R14, R0 ;  /* 0x0000000e11117223 */ /* 0x000fce0000000000 */
.L_x_209:
[----:B------:R-:W-:-:S09]  /*1250*/  UISETP.NE.AND UP0, UPT, UR5, URZ, UPT ;  /* 0x000000ff0500728c */ /* 0x000fd2000bf05270 */
[----:B------:R-:W-:Y:S05]  /*1260*/  BRA.U !UP0, `(.L_x_190) ;  /* 0x0000000508307547 */ /* 0x000fea000b800000 */
[----:B------:R-:W-:-:S09]  /*1270*/  UISETP.NE.AND UP0, UPT, UR5, 0x1, UPT ;  /* 0x000000010500788c */ /* 0x000fd2000bf05270 */
        /* <DEDUP_REMOVED lines=22> */
.L_x_220:
[----:B------:R-:W-:Y:S05]  /*13e0*/  BSYNC.RECONVERGENT B2 ;  /* 0x0000000000027941 */ /* 0x000fea0003800200 */
.L_x_219:
        /* <DEDUP_REMOVED lines=19> */
.L_x_222:
[----:B------:R-:W-:Y:S05]  /*1520*/  BSYNC.RECONVERGENT B2 ;  /* 0x0000000000027941 */ /* 0x000fea0003800200 */
.L_x_221:
[----:B------:R-:W-:-:S04]  /*1530*/  FADD R19, R19, R2 ;  /* 0x0000000213137221 */ /* 0x000fc80000000000 */
[----:B------:R-:W-:-:S04]  /*1540*/  FADD R14, R14, -R19 ;  /* 0x800000130e0e7221 */ /* 0x000fc80000000000 */
[----:B------:R-:W-:-:S07]  /*1550*/  FFMA R17, R0, R14, R17 ;  /* 0x0000000e00117223 */ /* 0x000fce0000000011 */
.L_x_218:
[----:B------:R-:W0:Y:S02]  /*1560*/  LDCU UR5, c[0x0][0x398] ;  /* 0x00007300ff0577ac */ /* 0x000e240008000800 */
[----:B0-----:R-:W-:-:S04]  /*1570*/  ULOP3.LUT UR5, UR5, 0x1, URZ, 0xc0, !UPT ;  /* 0x0000000105057892 */ /* 0x001fc8000f8ec0ff */
[----:B------:R-:W-:-:S09]  /*1580*/  UISETP.NE.U32.AND UP0, UPT, UR5, 0x1, UPT ;  /* 0x000000010500788c */ /* 0x000fd2000bf05070 */
[----:B------:R-:W-:Y:S05]  /*1590*/  BRA.U UP0, `(.L_x_190) ;  /* 0x0000000100647547 */ /* 0x000fea000b800000 */
        /* <DEDUP_REMOVED lines=21> */
.L_x_224:
[----:B------:R-:W-:Y:S05]  /*16f0*/  BSYNC.RECONVERGENT B2 ;  /* 0x0000000000027941 */ /* 0x000fea0003800200 */
.L_x_223:
[----:B------:R-:W-:-:S04]  /*1700*/  FADD R19, R2, R19 ;  /* 0x0000001302137221 */ /* 0x000fc80000000000 */
[----:B------:R-:W-:-:S04]  /*1710*/  FADD R19, R0, -R19 ;  /* 0x8000001300137221 */ /* 0x000fc80000000000 */
[----:B------:R-:W-:-:S07]  /*1720*/  FFMA R17, R6, R19, R17 ;  /* 0x0000001306117223 */ /* 0x000fce0000000011 */
.L_x_190:
[----:B------:R-:W0:Y:S01]  /*1730*/  LDCU UR4, c[0x0][0x398] ;  /* 0x00007300ff0477ac */ /* 0x000e220008000800 */
[----:B------:R-:W-:Y:S01]  /*1740*/  BSSY.RECONVERGENT B2, `(.L_x_225) ;  /* 0x000000e000027945 */ /* 0x000fe20003800200 */
[----:B0-----:R-:W-:-:S04]  /*1750*/  I2FP.F32.S32 R9, UR4 ;  /* 0x0000000400097c45 */ /* 0x001fc80008201400 */
[----:B------:R-:W0:Y:S08]  /*1760*/  MUFU.RCP R0, R9 ;  /* 0x0000000900007308 */ /* 0x000e300000001000 */
[----:B------:R-:W1:Y:S01]  /*1770*/  FCHK P0, R17, R9 ;  /* 0x0000000911007302 */ /* 0x000e620000000000 */
[----:B0-----:R-:W-:-:S04]  /*1780*/  FFMA R3, -R9, R0, 1 ;  /* 0x3f80000009037423 */ /* 0x001fc80000000100 */
[----:B------:R-:W-:-:S04]  /*1790*/  FFMA R0, R0, R3, R0 ;  /* 0x0000000300007223 */ /* 0x000fc80000000000 */
[----:B------:R-:W-:-:S04]  /*17a0*/  FFMA R2, R0, R17, RZ ;  /* 0x0000001100027223 */ /* 0x000fc800000000ff */
[----:B------:R-:W-:-:S04]  /*17b0*/  FFMA R3, -R9, R2, R17 ;  /* 0x0000000209037223 */ /* 0x000fc80000000111 */
[----:B------:R-:W-:Y:S01]  /*17c0*/  FFMA R7, R0, R3, R2 ;  /* 0x0000000300077223 */ /* 0x000fe20000000002 */
[----:B-1----:R-:W-:Y:S06]  /*17d0*/  @!P0 BRA `(.L_x_226) ;  /* 0x0000000000108947 */ /* 0x002fec0003800000 */
[----:B------:R-:W-:Y:S02]  /*17e0*/  MOV R12, R17 ;  /* 0x00000011000c7202 */ /* 0x000fe40000000f00 */
[----:B------:R-:W-:-:S07]  /*17f0*/  MOV R4, 0x1810 ;  /* 0x0000181000047802 */ /* 0x000fce0000000f00 */
[----:B------:R-:W-:Y:S05]  /*1800*/  CALL.REL.NOINC `($__internal_2_$__cuda_sm3x_div_rn_noftz_f32_slowpath) ;  /* 0x0000000000187944 */ /* 0x000fea0003c00000 */
[----:B------:R-:W-:-:S07]  /*1810*/  MOV R7, R2 ;  /* 0x0000000200077202 */ /* 0x000fce0000000f00 */
.L_x_226:
[----:B------:R-:W-:Y:S05]  /*1820*/  BSYNC.RECONVERGENT B2 ;  /* 0x0000000000027941 */ /* 0x000fea0003800200 */
.L_x_225:
[----:B------:R-:W0:Y:S02]  /*1830*/  LDC.64 R2, c[0x0][0x390] ;  /* 0x0000e400ff027b82 */ /* 0x000e240000000a00 */
[----:B0-----:R-:W-:-:S05]  /*1840*/  IMAD.WIDE R2, R5, 0x4, R2 ;  /* 0x0000000405027825 */ /* 0x001fca00078e0202 */
[----:B------:R-:W-:Y:S01]  /*1850*/  STG.E desc[UR8][R2.64], R7 ;  /* 0x0000000702007986 */ /* 0x000fe2000c101908 */
[----:B------:R-:W-:Y:S05]  /*1860*/  EXIT ;  /* 0x000000000000794d */ /* 0x000fea0003800000 */
        .weak           $__internal_2_$__cuda_sm3x_div_rn_noftz_f32_slowpath
        .type           $__internal_2_$__cuda_sm3x_div_rn_noftz_f32_slowpath,@function
        .size           $__internal_2_$__cuda_sm3x_div_rn_noftz_f32_slowpath,(.L_x_241 - $__internal_2_$__cuda_sm3x_div_rn_noftz_f32_slowpath)
$__internal_2_$__cuda_sm3x_div_rn_noftz_f32_slowpath:
[----:B------:R-:W-:Y:S01]  /*1870*/  SHF.R.U32.HI R10, RZ, 0x17, R9 ;  /* 0x00000017ff0a7819 */ /* 0x000fe20000011609 */
[----:B------:R-:W-:Y:S01]  /*1880*/  BSSY.RECONVERGENT B0, `(.L_x_227) ;  /* 0x0000065000007945 */ /* 0x000fe20003800200 */
[----:B------:R-:W-:Y:S02]  /*1890*/  SHF.R.U32.HI R11, RZ, 0x17, R12 ;  /* 0x00000017ff0b7819 */ /* 0x000fe4000001160c */
[----:B------:R-:W-:Y:S02]  /*18a0*/  LOP3.LUT R10, R10, 0xff, RZ, 0xc0, !PT ;  /* 0x000000ff0a0a7812 */ /* 0x000fe400078ec0ff */
[----:B------:R-:W-:Y:S02]  /*18b0*/  LOP3.LUT R11, R11, 0xff, RZ, 0xc0, !PT ;  /* 0x000000ff0b0b7812 */ /* 0x000fe400078ec0ff */
[----:B------:R-:W-:Y:S02]  /*18c0*/  IADD3 R2, PT, PT, R10, -0x1, RZ ;  /* 0xffffffff0a027810 */ /* 0x000fe40007ffe0ff */
[----:B------:R-:W-:-:S02]  /*18d0*/  IADD3 R8, PT, PT, R11, -0x1, RZ ;  /* 0xffffffff0b087810 */ /* 0x000fc40007ffe0ff */
[----:B------:R-:W-:Y:S02]  /*18e0*/  ISETP.GT.U32.AND P0, PT, R2, 0xfd, PT ;  /* 0x000000fd0200780c */ /* 0x000fe40003f04070 */
[----:B------:R-:W-:Y:S02]  /*18f0*/  MOV R2, R12 ;  /* 0x0000000c00027202 */ /* 0x000fe40000000f00 */
        /* <DEDUP_REMOVED lines=9> */
[C---:B------:R-:W-:Y:S02]  /*1990*/  FSETP.NEU.FTZ.AND P2, PT, |R12|.reuse, +INF , PT ;  /* 0x7f8000000c00780b */ /* 0x040fe40003f5d200 */
        /* <DEDUP_REMOVED lines=9> */
[----:B------:R-:W-:-:S04]  /*1a30*/  IADD3 R8, PT, PT, R11, -0x1, RZ ;  /* 0xffffffff0b087810 */ /* 0x000fc80007ffe0ff */
[----:B------:R-:W-:Y:S02]  /*1a40*/  ISETP.GE.AND P0, PT, R8, RZ, PT ;  /* 0x000000ff0800720c */ /* 0x000fe40003f06270 */
[----:B------:R-:W-:-:S04]  /*1a50*/  IADD3 R8, PT, PT, R10, -0x1, RZ ;  /* 0xffffffff0a087810 */ /* 0x000fc80007ffe0ff */
[----:B------:R-:W-:-:S07]  /*1a60*/  ISETP.GE.AND P1, PT, R8, RZ, PT ;  /* 0x000000ff0800720c */ /* 0x000fce0003f26270 */
[----:B------:R-:W-:Y:S01]  /*1a70*/  @P0 MOV R8, RZ ;  /* 0x000000ff00080202 */ /* 0x000fe20000000f00 */
[----:B------:R-:W-:Y:S01]  /*1a80*/  @!P0 FFMA R2, R12, 1.84467440737095516160e+19, RZ ;  /* 0x5f8000000c028823 */ /* 0x000fe200000000ff */
[----:B------:R-:W-:-:S04]  /*1a90*/  @!P0 MOV R8, 0xffffffc0 ;  /* 0xffffffc000088802 */ /* 0x000fc80000000f00 */
[----:B------:R-:W-:Y:S01]  /*1aa0*/  @!P1 FFMA R9, R9, 1.84467440737095516160e+19, RZ ;  /* 0x5f80000009099823 */ /* 0x000fe200000000ff */
[----:B------:R-:W-:-:S07]  /*1ab0*/  @!P1 IADD3 R8, PT, PT, R8, 0x40, RZ ;  /* 0x0000004008089810 */ /* 0x000fce0007ffe0ff */
.L_x_228:
[----:B------:R-:W-:Y:S01]  /*1ac0*/  LEA R22, R10, 0xc0800000, 0x17 ;  /* 0xc08000000a167811 */ /* 0x000fe200078eb8ff */
[----:B------:R-:W-:Y:S01]  /*1ad0*/  BSSY.RECONVERGENT B1, `(.L_x_233) ;  /* 0x0000036000017945 */ /* 0x000fe20003800200 */
[----:B------:R-:W-:Y:S02]  /*1ae0*/  IADD3 R11, PT, PT, R11, -0x7f, RZ ;  /* 0xffffff810b0b7810 */ /* 0x000fe40007ffe0ff */
[----:B------:R-:W-:-:S03]  /*1af0*/  IADD3 R22, PT, PT, -R22, R9, RZ ;  /* 0x0000000916167210 */ /* 0x000fc60007ffe1ff */
[C---:B------:R-:W-:Y:S01]  /*1b00*/  IMAD R2, R11.reuse, -0x800000, R2 ;  /* 0xff8000000b027824 */ /* 0x040fe200078e0202 */
[----:B------:R-:W0:Y:S01]  /*1b10*/  MUFU.RCP R12, R22 ;  /* 0x00000016000c7308 */ /* 0x000e220000001000 */
[----:B------:R-:W-:Y:S01]  /*1b20*/  FADD.FTZ R13, -R22, -RZ ;  /* 0x800000ff160d7221 */ /* 0x000fe20000010100 */
[----:B------:R-:W-:-:S04]  /*1b30*/  IADD3 R11, PT, PT, R11, 0x7f, -R10 ;  /* 0x0000007f0b0b7810 */ /* 0x000fc80007ffe80a */
[----:B------:R-:W-:Y:S01]  /*1b40*/  IADD3 R11, PT, PT, R11, R8, RZ ;  /* 0x000000080b0b7210 */ /* 0x000fe20007ffe0ff */
[----:B0-----:R-:W-:-:S04]  /*1b50*/  FFMA R9, R12, R13, 1 ;  /* 0x3f8000000c097423 */ /* 0x001fc8000000000d */
        /* <DEDUP_REMOVED lines=22> */
[----:B------:R-:W-:Y:S02]  /*1cc0*/  IADD3 R9, PT, PT, R8, 0x20, RZ ;  /* 0x0000002008097810 */ /* 0x000fe40007ffe0ff */
[----:B------:R-:W-:Y:S02]  /*1cd0*/  LOP3.LUT R10, R10, 0x7fffff, RZ, 0xc0, !PT ;  /* 0x007fffff0a0a7812 */ /* 0x000fe400078ec0ff */
[----:B------:R-:W-:Y:S02]  /*1ce0*/  ISETP.NE.AND P2, PT, R8, RZ, PT ;  /* 0x000000ff0800720c */ /* 0x000fe40003f45270 */
[----:B------:R-:W-:Y:S02]  /*1cf0*/  LOP3.LUT R10, R10, 0x800000, RZ, 0xfc, !PT ;  /* 0x008000000a0a7812 */ /* 0x000fe400078efcff */
[----:B------:R-:W-:-:S02]  /*1d00*/  ISETP.NE.AND P1, PT, R8, RZ, PT ;  /* 0x000000ff0800720c */ /* 0x000fc40003f25270 */
        /* <DEDUP_REMOVED lines=14> */
.L_x_235:
[----:B------:R-:W-:-:S04]  /*1df0*/  LOP3.LUT R2, R2, 0x80000000, RZ, 0xc0, !PT ;  /* 0x8000000002027812 */ /* 0x000fc800078ec0ff */
[----:B------:R-:W-:Y:S01]  /*1e00*/  LOP3.LUT R2, R2, 0x7f800000, RZ, 0xfc, !PT ;  /* 0x7f80000002027812 */ /* 0x000fe200078efcff */
[----:B------:R-:W-:Y:S06]  /*1e10*/  BRA `(.L_x_236) ;  /* 0x0000000000047947 */ /* 0x000fec0003800000 */
.L_x_234:
[----:B------:R-:W-:-:S07]  /*1e20*/  LEA R2, R11, R2, 0x17 ;  /* 0x000000020b027211 */ /* 0x000fce00078eb8ff */
.L_x_236:
[----:B------:R-:W-:Y:S05]  /*1e30*/  BSYNC.RECONVERGENT B1 ;  /* 0x0000000000017941 */ /* 0x000fea0003800200 */
.L_x_233:
[----:B------:R-:W-:Y:S05]  /*1e40*/  BRA `(.L_x_237) ;  /* 0x0000000000207947 */ /* 0x000fea0003800000 */
.L_x_232:
[----:B------:R-:W-:-:S04]  /*1e50*/  LOP3.LUT R2, R9, 0x80000000, R2, 0x48, !PT ;  /* 0x8000000009027812 */ /* 0x000fc800078e4802 */
[----:B------:R-:W-:Y:S01]  /*1e60*/  LOP3.LUT R2, R2, 0x7f800000, RZ, 0xfc, !PT ;  /* 0x7f80000002027812 */ /* 0x000fe200078efcff */
[----:B------:R-:W-:Y:S06]  /*1e70*/  BRA `(.L_x_237) ;  /* 0x0000000000147947 */ /* 0x000fec0003800000 */
.L_x_231:
[----:B------:R-:W-:Y:S01]  /*1e80*/  LOP3.LUT R2, R9, 0x80000000, R2, 0x48, !PT ;  /* 0x8000000009027812 */ /* 0x000fe200078e4802 */
[----:B------:R-:W-:Y:S06]  /*1e90*/  BRA `(.L_x_237) ;  /* 0x00000000000c7947 */ /* 0x000fec0003800000 */
.L_x_230:
[----:B------:R-:W0:Y:S01]  /*1ea0*/  MUFU.RSQ R2, -QNAN ;  /* 0xffc0000000027908 */ /* 0x000e220000001400 */
[----:B------:R-:W-:Y:S05]  /*1eb0*/  BRA `(.L_x_237) ;  /* 0x0000000000047947 */ /* 0x000fea0003800000 */
.L_x_229:
[----:B------:R-:W-:-:S07]  /*1ec0*/  FADD.FTZ R2, R12, R9 ;  /* 0x000000090c027221 */ /* 0x000fce0000010000 */
.L_x_237:
[----:B------:R-:W-:Y:S05]  /*1ed0*/  BSYNC.RECONVERGENT B0 ;  /* 0x0000000000007941 */ /* 0x000fea0003800200 */
.L_x_227:
[----:B------:R-:W-:Y:S01]  /*1ee0*/  HFMA2 R9, -RZ, RZ, 0, 0 ;  /* 0x00000000ff097431 */ /* 0x000fe200000001ff */
[----:B------:R-:W-:-:S04]  /*1ef0*/  MOV R8, R4 ;  /* 0x0000000400087202 */ /* 0x000fc80000000f00 */
[----:B0-----:R-:W-:Y:S05]  /*1f00*/  RET.REL.NODEC R8 `(_Z24EstimateImportanceKernelPKfS0_Pfii) ;  /* 0xffffffe0083c7950 */ /* 0x001fea0003c3ffff */
.L_x_238:
        /* <DEDUP_REMOVED lines=15> */
.L_x_241:


//--------------------- .nv.shared.reserved.0     --------------------------
	.section	.nv.shared.reserved.0,"aw",@nobits
	.weak		__nv_reservedSMEM_offset_0_alias
	.size		__nv_reservedSMEM_offset_0_alias, 0, 64
	.other		__nv_reservedSMEM_offset_0_alias,@"STO_CUDA_RESERVED_SHARED STV_DEFAULT"
__nv_reservedSMEM_offset_0_alias:
	.zero		0
	.zero		64


//--------------------- .nv.global                --------------------------
	.section	.nv.global,"aw",@nobits
.nv.global:
	.type		_ZN34_INTERNAL_e2de632c_4_k_cu_d1c6d0f56thrust24THRUST_300001_SM_1000_NS12placeholders2_5E,@object
	.size		_ZN34_INTERNAL_e2de632c_4_k_cu_d1c6d0f56thrust24THRUST_300001_SM_1000_NS12placeholders2_5E,(_ZN34_INTERNAL_e2de632c_4_k_cu_d1c6d0f54cuda3std3__45__cpo6cbeginE - _ZN34_INTERNAL_e2de632c_4_k_cu_d1c6d0f56thrust24THRUST_300001_SM_1000_NS12placeholders2_5E)
_ZN34_INTERNAL_e2de632c_4_k_cu_d1c6d0f56thrust24THRUST_300001_SM_1000_NS12placeholders2_5E:
	.zero		1
	.type		_ZN34_INTERNAL_e2de632c_4_k_cu_d1c6d0f54cuda3std3__45__cpo6cbeginE,@object
	.size		_ZN34_INTERNAL_e2de632c_4_k_cu_d1c6d0f54cuda3std3__45__cpo6cbeginE,(_ZN34_INTERNAL_e2de632c_4_k_cu_d1c6d0f54cuda3std6ranges3__45__cpo6cbeginE - _ZN34_INTERNAL_e2de632c_4_k_cu_d1c6d0f54cuda3std3__45__cpo6cbeginE)
_ZN34_INTERNAL_e2de632c_4_k_cu_d1c6d0f54cuda3std3__45__cpo6cbeginE:
	.zero		1
	.type		_ZN34_INTERNAL_e2de632c_4_k_cu_d1c6d0f54cuda3std6ranges3__45__cpo6cbeginE,@object
	.size		_ZN34_INTERNAL_e2de632c_4_k_cu_d1c6d0f54cuda3std6ranges3__45__cpo6cbeginE,(_ZN34_INTERNAL_e2de632c_4_k_cu_d1c6d0f54cuda3std3__48in_placeE - _ZN34_INTERNAL_e2de632c_4_k_cu_d1c6d0f54cuda3std6ranges3__45__cpo6cbeginE)
_ZN34_INTERNAL_e2de632c_4_k_cu_d1c6d0f54cuda3std6ranges3__45__cpo6cbeginE:
	.zero		1
	.type		_ZN34_INTERNAL_e2de632c_4_k_cu_d1c6d0f54cuda3std3__48in_placeE,@object
	.size		_ZN34_INTERNAL_e2de632c_4_k_cu_d1c6d0f54cuda3std3__48in_placeE,(_ZN34_INTERNAL_e2de632c_4_k_cu_d1c6d0f54cuda3std6ranges3__45__cpo4sizeE - _ZN34_INTERNAL_e2de632c_4_k_cu_d1c6d0f54cuda3std3__48in_placeE)
_ZN34_INTERNAL_e2de632c_4_k_cu_d1c6d0f54cuda3std3__48in_placeE:
	.zero		1
	.type		_ZN34_INTERNAL_e2de632c_4_k_cu_d1c6d0f54cuda3std6ranges3__45__cpo4sizeE,@object
	.size		_ZN34_INTERNAL_e2de632c_4_k_cu_d1c6d0f54cuda3std6ranges3__45__cpo4sizeE,(_ZN34_INTERNAL_e2de632c_4_k_cu_d1c6d0f56thrust24THRUST_300001_SM_1000_NS12placeholders2_9E - _ZN34_INTERNAL_e2de632c_4_k_cu_d1c6d0f54cuda3std6ranges3__45__cpo4sizeE)
_ZN34_INTERNAL_e2de632c_4_k_cu_d1c6d0f54cuda3std6ranges3__45__cpo4sizeE:
	.zero		1
	.type		_ZN34_INTERNAL_e2de632c_4_k_cu_d1c6d0f56thrust24THRUST_300001_SM_1000_NS12placeholders2_9E,@object
	.size		_ZN34_INTERNAL_e2de632c_4_k_cu_d1c6d0f56thrust24THRUST_300001_SM_1000_NS12placeholders2_9E,(_ZN34_INTERNAL_e2de632c_4_k_cu_d1c6d0f54cuda3std3__45__cpo7crbeginE - _ZN34_INTERNAL_e2de632c_4_k_cu_d1c6d0f56thrust24THRUST_300001_SM_1000_NS12placeholders2_9E)
_ZN34_INTERNAL_e2de632c_4_k_cu_d1c6d0f56thrust24THRUST_300001_SM_1000_NS12placeholders2_9E:
	.zero		1
	.type		_ZN34_INTERNAL_e2de632c_4_k_cu_d1c6d0f54cuda3std3__45__cpo7crbeginE,@object
	.size		_ZN34_INTERNAL_e2de632c_4_k_cu_d1c6d0f54cuda3std3__45__cpo7crbeginE,(_ZN34_INTERNAL_e2de632c_4_k_cu_d1c6d0f54cuda3std6ranges3__45__cpo4nextE - _ZN34_INTERNAL_e2de632c_4_k_cu_d1c6d0f54cuda3std3__45__cpo7crbeginE)
_ZN34_INTERNAL_e2de632c_4_k_cu_d1c6d0f54cuda3std3__45__cpo7crbeginE:
	.zero		1
	.type		_ZN34_INTERNAL_e2de632c_4_k_cu_d1c6d0f54cuda3std6ranges3__45__cpo4nextE,@object
	.size		_ZN34_INTERNAL_e2de632c_4_k_cu_d1c6d0f54cuda3std6ranges3__45__cpo4nextE,(_ZN34_INTERNAL_e2de632c_4_k_cu_d1c6d0f54cuda3std6ranges3__45__cpo4swapE - _ZN34_INTERNAL_e2de632c_4_k_cu_d1c6d0f54cuda3std6ranges3__45__cpo4nextE)
_ZN34_INTERNAL_e2de632c_4_k_cu_d1c6d0f54cuda3std6ranges3__45__cpo4nextE:
	.zero		1
	.type		_ZN34_INTERNAL_e2de632c_4_k_cu_d1c6d0f54cuda3std6ranges3__45__cpo4swapE,@object
	.size		_ZN34_INTERNAL_e2de632c_4_k_cu_d1c6d0f54cuda3std6ranges3__45__cpo4swapE,(_ZN34_INTERNAL_e2de632c_4_k_cu_d1c6d0f56thrust24THRUST_300001_SM_1000_NS12placeholders2_1E - _ZN34_INTERNAL_e2de632c_4_k_cu_d1c6d0f54cuda3std6ranges3__45__cpo4swapE)
_ZN34_INTERNAL_e2de632c_4_k_cu_d1c6d0f54cuda3std6ranges3__45__cpo4swapE:
	.zero		1
	.type		_ZN34_INTERNAL_e2de632c_4_k_cu_d1c6d0f56thrust24THRUST_300001_SM_1000_NS12placeholders2_1E,@object
	.size		_ZN34_INTERNAL_e2de632c_4_k_cu_d1c6d0f56thrust24THRUST_300001_SM_1000_NS12placeholders2_1E,(_ZN34_INTERNAL_e2de632c_4_k_cu_d1c6d0f56thrust24THRUST_300001_SM_1000_NS12placeholders2_3E - _ZN34_INTERNAL_e2de632c_4_k_cu_d1c6d0f56thrust24THRUST_300001_SM_1000_NS12placeholders2_1E)
_ZN34_INTERNAL_e2de632c_4_k_cu_d1c6d0f56thrust24THRUST_300001_SM_1000_NS12placeholders2_1E:
	.zero		1
	.type		_ZN34_INTERNAL_e2de632c_4_k_cu_d1c6d0f56thrust24THRUST_300001_SM_1000_NS12placeholders2_3E,@object
	.size		_ZN34_INTERNAL_e2de632c_4_k_cu_d1c6d0f56thrust24THRUST_300001_SM_1000_NS12placeholders2_3E,(_ZN34_INTERNAL_e2de632c_4_k_cu_d1c6d0f54cuda3std3__45__cpo5beginE - _ZN34_INTERNAL_e2de632c_4_k_cu_d1c6d0f56thrust24THRUST_300001_SM_1000_NS12placeholders2_3E)
_ZN34_INTERNAL_e2de632c_4_k_cu_d1c6d0f56thrust24THRUST_300001_SM_1000_NS12placeholders2_3E:
	.zero		1
	.type		_ZN34_INTERNAL_e2de632c_4_k_cu_d1c6d0f54cuda3std3__45__cpo5beginE,@object
	.size		_ZN34_INTERNAL_e2de632c_4_k_cu_d1c6d0f54cuda3std3__45__cpo5beginE,(_ZN34_INTERNAL_e2de632c_4_k_cu_d1c6d0f54cuda3std6ranges3__45__cpo5beginE - _ZN34_INTERNAL_e2de632c_4_k_cu_d1c6d0f54cuda3std3__45__cpo5beginE)
_ZN34_INTERNAL_e2de632c_4_k_cu_d1c6d0f54cuda3std3__45__cpo5beginE:
	.zero		1
	.type		_ZN34_INTERNAL_e2de632c_4_k_cu_d1c6d0f54cuda3std6ranges3__45__cpo5beginE,@object
	.size		_ZN34_INTERNAL_e2de632c_4_k_cu_d1c6d0f54cuda3std6ranges3__45__cpo5beginE,(_ZN34_INTERNAL_e2de632c_4_k_cu_d1c6d0f54cuda3std3__436_GLOBAL__N__e2de632c_4_k_cu_d1c6d0f56ignoreE - _ZN34_INTERNAL_e2de632c_4_k_cu_d1c6d0f54cuda3std6ranges3__45__cpo5beginE)
_ZN34_INTERNAL_e2de632c_4_k_cu_d1c6d0f54cuda3std6ranges3__45__cpo5beginE:
	.zero		1
	.type		_ZN34_INTERNAL_e2de632c_4_k_cu_d1c6d0f54cuda3std3__436_GLOBAL__N__e2de632c_4_k_cu_d1c6d0f56ignoreE,@object
	.size		_ZN34_INTERNAL_e2de632c_4_k_cu_d1c6d0f54cuda3std3__436_GLOBAL__N__e2de632c_4_k_cu_d1c6d0f56ignoreE,(_ZN34_INTERNAL_e2de632c_4_k_cu_d1c6d0f54cuda3std6ranges3__45__cpo4dataE - _ZN34_INTERNAL_e2de632c_4_k_cu_d1c6d0f54cuda3std3__436_GLOBAL__N__e2de632c_4_k_cu_d1c6d0f56ignoreE)
_ZN34_INTERNAL_e2de632c_4_k_cu_d1c6d0f54cuda3std3__436_GLOBAL__N__e2de632c_4_k_cu_d1c6d0f56ignoreE:
	.zero		1
	.type		_ZN34_INTERNAL_e2de632c_4_k_cu_d1c6d0f54cuda3std6ranges3__45__cpo4dataE,@object
	.size		_ZN34_INTERNAL_e2de632c_4_k_cu_d1c6d0f54cuda3std6ranges3__45__cpo4dataE,(_ZN34_INTERNAL_e2de632c_4_k_cu_d1c6d0f56thrust24THRUST_300001_SM_1000_NS12placeholders2_7E - _ZN34_INTERNAL_e2de632c_4_k_cu_d1c6d0f54cuda3std6ranges3__45__cpo4dataE)
_ZN34_INTERNAL_e2de632c_4_k_cu_d1c6d0f54cuda3std6ranges3__45__cpo4dataE:
	.zero		1
	.type		_ZN34_INTERNAL_e2de632c_4_k_cu_d1c6d0f56thrust24THRUST_300001_SM_1000_NS12placeholders2_7E,@object
	.size		_ZN34_INTERNAL_e2de632c_4_k_cu_d1c6d0f56thrust24THRUST_300001_SM_1000_NS12placeholders2_7E,(_ZN34_INTERNAL_e2de632c_4_k_cu_d1c6d0f54cuda3std3__45__cpo6rbeginE - _ZN34_INTERNAL_e2de632c_4_k_cu_d1c6d0f56thrust24THRUST_300001_SM_1000_NS12placeholders2_7E)
_ZN34_INTERNAL_e2de632c_4_k_cu_d1c6d0f56thrust24THRUST_300001_SM_1000_NS12placeholders2_7E:
	.zero		1
	.type		_ZN34_INTERNAL_e2de632c_4_k_cu_d1c6d0f54cuda3std3__45__cpo6rbeginE,@object
	.size		_ZN34_INTERNAL_e2de632c_4_k_cu_d1c6d0f54cuda3std3__45__cpo6rbeginE,(_ZN34_INTERNAL_e2de632c_4_k_cu_d1c6d0f54cuda3std6ranges3__45__cpo7advanceE - _ZN34_INTERNAL_e2de632c_4_k_cu_d1c6d0f54cuda3std3__45__cpo6rbeginE)
_ZN34_INTERNAL_e2de632c_4_k_cu_d1c6d0f54cuda3std3__45__cpo6rbeginE:
	.zero		1
	.type		_ZN34_INTERNAL_e2de632c_4_k_cu_d1c6d0f54cuda3std6ranges3__45__cpo7advanceE,@object
	.size		_ZN34_INTERNAL_e2de632c_4_k_cu_d1c6d0f54cuda3std6ranges3__45__cpo7advanceE,(_ZN34_INTERNAL_e2de632c_4_k_cu_d1c6d0f54cuda3std3__47nulloptE - _ZN34_INTERNAL_e2de632c_4_k_cu_d1c6d0f54cuda3std6ranges3__45__cpo7advanceE)
_ZN34_INTERNAL_e2de632c_4_k_cu_d1c6d0f54cuda3std6ranges3__45__cpo7advanceE:
	.zero		1
	.type		_ZN34_INTERNAL_e2de632c_4_k_cu_d1c6d0f54cuda3std3__47nulloptE,@object
	.size		_ZN34_INTERNAL_e2de632c_4_k_cu_d1c6d0f54cuda3std3__47nulloptE,(_ZN34_INTERNAL_e2de632c_4_k_cu_d1c6d0f54cuda3std6ranges3__45__cpo8distanceE - _ZN34_INTERNAL_e2de632c_4_k_cu_d1c6d0f54cuda3std3__47nulloptE)
_ZN34_INTERNAL_e2de632c_4_k_cu_d1c6d0f54cuda3std3__47nulloptE:
	.zero		1
	.type		_ZN34_INTERNAL_e2de632c_4_k_cu_d1c6d0f54cuda3std6ranges3__45__cpo8distanceE,@object
	.size		_ZN34_INTERNAL_e2de632c_4_k_cu_d1c6d0f54cuda3std6ranges3__45__cpo8distanceE,(_ZN34_INTERNAL_e2de632c_4_k_cu_d1c6d0f56thrust24THRUST_300001_SM_1000_NS12placeholders2_6E - _ZN34_INTERNAL_e2de632c_4_k_cu_d1c6d0f54cuda3std6ranges3__45__cpo8distanceE)
_ZN34_INTERNAL_e2de632c_4_k_cu_d1c6d0f54cuda3std6ranges3__45__cpo8distanceE:
	.zero		1
	.type		_ZN34_INTERNAL_e2de632c_4_k_cu_d1c6d0f56thrust24THRUST_300001_SM_1000_NS12placeholders2_6E,@object
	.size		_ZN34_INTERNAL_e2de632c_4_k_cu_d1c6d0f56thrust24THRUST_300001_SM_1000_NS12placeholders2_6E,(_ZN34_INTERNAL_e2de632c_4_k_cu_d1c6d0f54cuda3std3__45__cpo4cendE - _ZN34_INTERNAL_e2de632c_4_k_cu_d1c6d0f56thrust24THRUST_300001_SM_1000_NS12placeholders2_6E)
_ZN34_INTERNAL_e2de632c_4_k_cu_d1c6d0f56thrust24THRUST_300001_SM_1000_NS12placeholders2_6E:
	.zero		1
	.type		_ZN34_INTERNAL_e2de632c_4_k_cu_d1c6d0f54cuda3std3__45__cpo4cendE,@object
	.size		_ZN34_INTERNAL_e2de632c_4_k_cu_d1c6d0f54cuda3std3__45__cpo4cendE,(_ZN34_INTERNAL_e2de632c_4_k_cu_d1c6d0f54cuda3std6ranges3__45__cpo4cendE - _ZN34_INTERNAL_e2de632c_4_k_cu_d1c6d0f54cuda3std3__45__cpo4cendE)
_ZN34_INTERNAL_e2de632c_4_k_cu_d1c6d0f54cuda3std3__45__cpo4cendE:
	.zero		1
	.type		_ZN34_INTERNAL_e2de632c_4_k_cu_d1c6d0f54cuda3std6ranges3__45__cpo4cendE,@object
	.size		_ZN34_INTERNAL_e2de632c_4_k_cu_d1c6d0f54cuda3std6ranges3__45__cpo4cendE,(_ZN34_INTERNAL_e2de632c_4_k_cu_d1c6d0f54cuda3std3__420unreachable_sentinelE - _ZN34_INTERNAL_e2de632c_4_k_cu_d1c6d0f54cuda3std6ranges3__45__cpo4cendE)
_ZN34_INTERNAL_e2de632c_4_k_cu_d1c6d0f54cuda3std6ranges3__45__cpo4cendE:
	.zero		1
	.type		_ZN34_INTERNAL_e2de632c_4_k_cu_d1c6d0f54cuda3std3__420unreachable_sentinelE,@object
	.size		_ZN34_INTERNAL_e2de632c_4_k_cu_d1c6d0f54cuda3std3__420unreachable_sentinelE,(_ZN34_INTERNAL_e2de632c_4_k_cu_d1c6d0f54cuda3std6ranges3__45__cpo5ssizeE - _ZN34_INTERNAL_e2de632c_4_k_cu_d1c6d0f54cuda3std3__420unreachable_sentinelE)
_ZN34_INTERNAL_e2de632c_4_k_cu_d1c6d0f54cuda3std3__420unreachable_sentinelE:
	.zero		1
	.type		_ZN34_INTERNAL_e2de632c_4_k_cu_d1c6d0f54cuda3std6ranges3__45__cpo5ssizeE,@object
	.size		_ZN34_INTERNAL_e2de632c_4_k_cu_d1c6d0f54cuda3std6ranges3__45__cpo5ssizeE,(_ZN34_INTERNAL_e2de632c_4_k_cu_d1c6d0f56thrust24THRUST_300001_SM_1000_NS12placeholders3_10E - _ZN34_INTERNAL_e2de632c_4_k_cu_d1c6d0f54cuda3std6ranges3__45__cpo5ssizeE)
_ZN34_INTERNAL_e2de632c_4_k_cu_d1c6d0f54cuda3std6ranges3__45__cpo5ssizeE:
	.zero		1
	.type		_ZN34_INTERNAL_e2de632c_4_k_cu_d1c6d0f56thrust24THRUST_300001_SM_1000_NS12placeholders3_10E,@object
	.size		_ZN34_INTERNAL_e2de632c_4_k_cu_d1c6d0f56thrust24THRUST_300001_SM_1000_NS12placeholders3_10E,(_ZN34_INTERNAL_e2de632c_4_k_cu_d1c6d0f54cuda3std3__45__cpo5crendE - _ZN34_INTERNAL_e2de632c_4_k_cu_d1c6d0f56thrust24THRUST_300001_SM_1000_NS12placeholders3_10E)
_ZN34_INTERNAL_e2de632c_4_k_cu_d1c6d0f56thrust24THRUST_300001_SM_1000_NS12placeholders3_10E:
	.zero		1
	.type		_ZN34_INTERNAL_e2de632c_4_k_cu_d1c6d0f54cuda3std3__45__cpo5crendE,@object
	.size		_ZN34_INTERNAL_e2de632c_4_k_cu_d1c6d0f54cuda3std3__45__cpo5crendE,(_ZN34_INTERNAL_e2de632c_4_k_cu_d1c6d0f54cuda3std6ranges3__45__cpo4prevE - _ZN34_INTERNAL_e2de632c_4_k_cu_d1c6d0f54cuda3std3__45__cpo5crendE)
_ZN34_INTERNAL_e2de632c_4_k_cu_d1c6d0f54cuda3std3__45__cpo5crendE:
	.zero		1
	.type		_ZN34_INTERNAL_e2de632c_4_k_cu_d1c6d0f54cuda3std6ranges3__45__cpo4prevE,@object
	.size		_ZN34_INTERNAL_e2de632c_4_k_cu_d1c6d0f54cuda3std6ranges3__45__cpo4prevE,(_ZN34_INTERNAL_e2de632c_4_k_cu_d1c6d0f54cuda3std6ranges3__45__cpo9iter_moveE - _ZN34_INTERNAL_e2de632c_4_k_cu_d1c6d0f54cuda3std6ranges3__45__cpo4prevE)
_ZN34_INTERNAL_e2de632c_4_k_cu_d1c6d0f54cuda3std6ranges3__45__cpo4prevE:
	.zero		1
	.type		_ZN34_INTERNAL_e2de632c_4_k_cu_d1c6d0f54cuda3std6ranges3__45__cpo9iter_moveE,@object
	.size		_ZN34_INTERNAL_e2de632c_4_k_cu_d1c6d0f54cuda3std6ranges3__45__cpo9iter_moveE,(_ZN34_INTERNAL_e2de632c_4_k_cu_d1c6d0f56thrust24THRUST_300001_SM_1000_NS12placeholders2_2E - _ZN34_INTERNAL_e2de632c_4_k_cu_d1c6d0f54cuda3std6ranges3__45__cpo9iter_moveE)
_ZN34_INTERNAL_e2de632c_4_k_cu_d1c6d0f54cuda3std6ranges3__45__cpo9iter_moveE:
	.zero		1
	.type		_ZN34_INTERNAL_e2de632c_4_k_cu_d1c6d0f56thrust24THRUST_300001_SM_1000_NS12placeholders2_2E,@object
	.size		_ZN34_INTERNAL_e2de632c_4_k_cu_d1c6d0f56thrust24THRUST_300001_SM_1000_NS12placeholders2_2E,(_ZN34_INTERNAL_e2de632c_4_k_cu_d1c6d0f56thrust24THRUST_300001_SM_1000_NS12placeholders2_4E - _ZN34_INTERNAL_e2de632c_4_k_cu_d1c6d0f56thrust24THRUST_300001_SM_1000_NS12placeholders2_2E)
_ZN34_INTERNAL_e2de632c_4_k_cu_d1c6d0f56thrust24THRUST_300001_SM_1000_NS12placeholders2_2E:
	.zero		1
	.type		_ZN34_INTERNAL_e2de632c_4_k_cu_d1c6d0f56thrust24THRUST_300001_SM_1000_NS12placeholders2_4E,@object
	.size		_ZN34_INTERNAL_e2de632c_4_k_cu_d1c6d0f56thrust24THRUST_300001_SM_1000_NS12placeholders2_4E,(_ZN34_INTERNAL_e2de632c_4_k_cu_d1c6d0f54cuda3std3__45__cpo3endE - _ZN34_INTERNAL_e2de632c_4_k_cu_d1c6d0f56thrust24THRUST_300001_SM_1000_NS12placeholders2_4E)
_ZN34_INTERNAL_e2de632c_4_k_cu_d1c6d0f56thrust24THRUST_300001_SM_1000_NS12placeholders2_4E:
	.zero		1
	.type		_ZN34_INTERNAL_e2de632c_4_k_cu_d1c6d0f54cuda3std3__45__cpo3endE,@object
	.size		_ZN34_INTERNAL_e2de632c_4_k_cu_d1c6d0f54cuda3std3__45__cpo3endE,(_ZN34_INTERNAL_e2de632c_4_k_cu_d1c6d0f54cuda3std6ranges3__45__cpo3endE - _ZN34_INTERNAL_e2de632c_4_k_cu_d1c6d0f54cuda3std3__45__cpo3endE)
_ZN34_INTERNAL_e2de632c_4_k_cu_d1c6d0f54cuda3std3__45__cpo3endE:
	.zero		1
	.type		_ZN34_INTERNAL_e2de632c_4_k_cu_d1c6d0f54cuda3std6ranges3__45__cpo3endE,@object
	.size		_ZN34_INTERNAL_e2de632c_4_k_cu_d1c6d0f54cuda3std6ranges3__45__cpo3endE,(_ZN34_INTERNAL_e2de632c_4_k_cu_d1c6d0f54cuda3std3__419piecewise_constructE - _ZN34_INTERNAL_e2de632c_4_k_cu_d1c6d0f54cuda3std6ranges3__45__cpo3endE)
_ZN34_INTERNAL_e2de632c_4_k_cu_d1c6d0f54cuda3std6ranges3__45__cpo3endE:
	.zero		1
	.type		_ZN34_INTERNAL_e2de632c_4_k_cu_d1c6d0f54cuda3std3__419piecewise_constructE,@object
	.size		_ZN34_INTERNAL_e2de632c_4_k_cu_d1c6d0f54cuda3std3__419piecewise_constructE,(_ZN34_INTERNAL_e2de632c_4_k_cu_d1c6d0f54cuda3std6ranges3__45__cpo5cdataE - _ZN34_INTERNAL_e2de632c_4_k_cu_d1c6d0f54cuda3std3__419piecewise_constructE)
_ZN34_INTERNAL_e2de632c_4_k_cu_d1c6d0f54cuda3std3__419piecewise_constructE:
	.zero		1
	.type		_ZN34_INTERNAL_e2de632c_4_k_cu_d1c6d0f54cuda3std6ranges3__45__cpo5cdataE,@object
	.size		_ZN34_INTERNAL_e2de632c_4_k_cu_d1c6d0f54cuda3std6ranges3__45__cpo5cdataE,(_ZN34_INTERNAL_e2de632c_4_k_cu_d1c6d0f56thrust24THRUST_300001_SM_1000_NS12placeholders2_8E - _ZN34_INTERNAL_e2de632c_4_k_cu_d1c6d0f54cuda3std6ranges3__45__cpo5cdataE)
_ZN34_INTERNAL_e2de632c_4_k_cu_d1c6d0f54cuda3std6ranges3__45__cpo5cdataE:
	.zero		1
	.type		_ZN34_INTERNAL_e2de632c_4_k_cu_d1c6d0f56thrust24THRUST_300001_SM_1000_NS12placeholders2_8E,@object
	.size		_ZN34_INTERNAL_e2de632c_4_k_cu_d1c6d0f56thrust24THRUST_300001_SM_1000_NS12placeholders2_8E,(_ZN34_INTERNAL_e2de632c_4_k_cu_d1c6d0f54cuda3std3__45__cpo4rendE - _ZN34_INTERNAL_e2de632c_4_k_cu_d1c6d0f56thrust24THRUST_300001_SM_1000_NS12placeholders2_8E)
_ZN34_INTERNAL_e2de632c_4_k_cu_d1c6d0f56thrust24THRUST_300001_SM_1000_NS12placeholders2_8E:
	.zero		1
	.type		_ZN34_INTERNAL_e2de632c_4_k_cu_d1c6d0f54cuda3std3__45__cpo4rendE,@object
	.size		_ZN34_INTERNAL_e2de632c_4_k_cu_d1c6d0f54cuda3std3__45__cpo4rendE,(_ZN34_INTERNAL_e2de632c_4_k_cu_d1c6d0f54cuda3std6ranges3__45__cpo9iter_swapE - _ZN34_INTERNAL_e2de632c_4_k_cu_d1c6d0f54cuda3std3__45__cpo4rendE)
_ZN34_INTERNAL_e2de632c_4_k_cu_d1c6d0f54cuda3std3__45__cpo4rendE:
	.zero		1
	.type		_ZN34_INTERNAL_e2de632c_4_k_cu_d1c6d0f54cuda3std6ranges3__45__cpo9iter_swapE,@object
	.size		_ZN34_INTERNAL_e2de632c_4_k_cu_d1c6d0f54cuda3std6ranges3__45__cpo9iter_swapE,(_ZN34_INTERNAL_e2de632c_4_k_cu_d1c6d0f54cuda3std3__48unexpectE - _ZN34_INTERNAL_e2de632c_4_k_cu_d1c6d0f54cuda3std6ranges3__45__cpo9iter_swapE)
_ZN34_INTERNAL_e2de632c_4_k_cu_d1c6d0f54cuda3std6ranges3__45__cpo9iter_swapE:
	.zero		1
	.type		_ZN34_INTERNAL_e2de632c_4_k_cu_d1c6d0f54cuda3std3__48unexpectE,@object
	.size		_ZN34_INTERNAL_e2de632c_4_k_cu_d1c6d0f54cuda3std3__48unexpectE,(_ZN34_INTERNAL_e2de632c_4_k_cu_d1c6d0f56thrust24THRUST_300001_SM_1000_NS6system6detail10sequential3seqE - _ZN34_INTERNAL_e2de632c_4_k_cu_d1c6d0f54cuda3std3__48unexpectE)
_ZN34_INTERNAL_e2de632c_4_k_cu_d1c6d0f54cuda3std3__48unexpectE:
	.zero		1
	.type		_ZN34_INTERNAL_e2de632c_4_k_cu_d1c6d0f56thrust24THRUST_300001_SM_1000_NS6system6detail10sequential3seqE,@object
	.size		_ZN34_INTERNAL_e2de632c_4_k_cu_d1c6d0f56thrust24THRUST_300001_SM_1000_NS6system6detail10sequential3seqE,(.L_29 - _ZN34_INTERNAL_e2de632c_4_k_cu_d1c6d0f56thrust24THRUST_300001_SM_1000_NS6system6detail10sequential3seqE)
_ZN34_INTERNAL_e2de632c_4_k_cu_d1c6d0f56thrust24THRUST_300001_SM_1000_NS6system6detail10sequential3seqE:
	.zero		1
.L_29:


//--------------------- .nv.shared._Z17TopKRoutingKernelPKfPiPfiii --------------------------
	.section	.nv.shared._Z17TopKRoutingKernelPKfPiPfiii,"aw",@nobits
	.sectionflags	@""
	.align	4
.nv.shared._Z17TopKRoutingKernelPKfPiPfiii:
	.zero		1536


//--------------------- .nv.constant0._ZN3cub18CUB_300001_SM_10006detail11EmptyKernelIvEEvv --------------------------
	.section	.nv.constant0._ZN3cub18CUB_300001_SM_10006detail11EmptyKernelIvEEvv,"a",@progbits
	.sectionflags	@""
	.align	4
.nv.constant0._ZN3cub18CUB_300001_SM_10006detail11EmptyKernelIvEEvv:
	.zero		896


//--------------------- .nv.constant0._Z20CompactKVCacheKernelPfS_PiS_PKiS0_S0_ii --------------------------
	.section	.nv.constant0._Z20CompactKVCacheKernelPfS_PiS_PKiS0_S0_ii,"a",@progbits
	.sectionflags	@""
	.align	4
.nv.constant0._Z20CompactKVCacheKernelPfS_PiS_PKiS0_S0_ii:
	.zero		960


//--------------------- .nv.constant0._Z11EvictKernelPKfS0_PKiS0_Piiiiifi --------------------------
	.section	.nv.constant0._Z11EvictKernelPKfS0_PKiS0_Piiiiifi,"a",@progbits
	.sectionflags	@""
	.align	4
.nv.constant0._Z11EvictKernelPKfS0_PKiS0_Piiiiifi:
	.zero		960


//--------------------- .nv.constant0._Z16CompressKVKernelPKfS0_PfS1_S0_S0_S0_S0_S1_iiii --------------------------
	.section	.nv.constant0._Z16CompressKVKernelPKfS0_PfS1_S0_S0_S0_S0_S1_iiii,"a",@progbits
	.sectionflags	@""
	.align	4
.nv.constant0._Z16CompressKVKernelPKfS0_PfS1_S0_S0_S0_S0_S1_iiii:
	.zero		984


//--------------------- .nv.constant0._Z17TopKRoutingKernelPKfPiPfiii --------------------------
	.section	.nv.constant0._Z17TopKRoutingKernelPKfPiPfiii,"a",@progbits
	.sectionflags	@""
	.align	4
.nv.constant0._Z17TopKRoutingKernelPKfPiPfiii:
	.zero		932


//--------------------- .nv.constant0._Z24EstimateImportanceKernelPKfS0_Pfii --------------------------
	.section	.nv.constant0._Z24EstimateImportanceKernelPKfS0_Pfii,"a",@progbits
	.sectionflags	@""
	.align	4
.nv.constant0._Z24EstimateImportanceKernelPKfS0_Pfii:
	.zero		928


//--------------------- SYMBOLS --------------------------

	.type		.nv.reservedSmem.offset0,@object
	.size		.nv.reservedSmem.offset0,0x4
	.type		.nv.reservedSmem.cap,@object
	.size		.nv.reservedSmem.cap,0x4
